	.target	sm_100a

	.elftype	@"ET_EXEC"


//--------------------- .note.nv.tkinfo           --------------------------
	.section	.note.nv.tkinfo,"",@"SHT_NOTE"
	.sectionflags	@"SHF_NOTE_NV_TKINFO"
	.tkinfo
        /*0018*/ 	.word	0x00000002
        /*0030*/ 	.string	""
        /*0030*/ 	.string	"ptxas"
        /*0030*/ 	.string	"Cuda compilation tools, release 13.0, V13.0.88"
        /*0030*/ 	.string	"Build cuda_13.0.r13.0/compiler.36424714_0"
        /*0030*/ 	.string	"-arch sm_100a -m 64 "



//--------------------- .note.nv.cuinfo           --------------------------
	.section	.note.nv.cuinfo,"",@"SHT_NOTE"
	.sectionflags	@"SHF_NOTE_NV_CUINFO"
        /*0018*/ 	.short	0x0002
        /*001a*/ 	.short	0x0064
        /*001c*/ 	.short	0x0082
	.zero		2


//--------------------- .nv.info                  --------------------------
	.section	.nv.info,"",@"SHT_CUDA_INFO"
	.align	4


	//----- nvinfo : EIATTR_REGCOUNT
	.align		4
        /*0000*/ 	.byte	0x04, 0x2f
        /*0002*/ 	.short	(.L_19 - .L_18)
	.align		4
.L_18:
        /*0004*/ 	.word	index@(_ZN7cutlass13device_kernelINS_4gemm6kernel13GemmUniversalIN4cute5tupleIJiiiiEEENS1_10collective13CollectiveMmaINS1_35MainloopSm100TmaUmmaWarpSpecializedILi3ELi2ELi2ENS5_IJNS4_1CILi2EEESB_NSA_ILi1EEEEEEEENS5_IJNSA_ILi256EEESF_NSA_ILi32EEEEEENS_10bfloat16_tENS5_IJlSC_lEEESI_SJ_NS4_8TiledMMAINS4_8MMA_AtomIJNS4_26SM100_MMA_F16BF16_2x1SM_SSISI_SI_fLi256ELi256ELNS4_4UMMA5MajorE0ELSO_0ELNSN_7ScaleInE0ELSP_0EEEEEENS4_6LayoutINS5_IJSC_SC_SC_EEENS5_IJNSA_ILi0EEESU_SU_EEEEENS5_IJNS4_10UnderscoreESX_SX_EEEEENS4_28SM100_TMA_2SM_LOAD_MULTICASTENS4_14ComposedLayoutINS4_7SwizzleILi2ELi4ELi3EEENS4_18smem_ptr_flag_bitsILi16EEENSS_INS5_IJNSA_ILi8EEESG_EEENS5_IJSG_SC_EEEEEEEvNS4_8identityENS4_18SM100_TMA_2SM_LOADES1A_vS1B_EENS_8epilogue10collective18CollectiveEpilogueINS1E_23Sm100TmaWarpSpecializedILi4ELi2ELi64ELb1ELb0EEEJNS5_IJNSA_ILi128EEESF_SG_EEENS5_IJNSS_IS1J_SC_EENSS_INSA_ILi64EEESC_EEEEESI_SJ_SI_SJ_NS1E_6fusion15FusionCallbacksIS1I_NS1P_17LinearCombinationISI_fSI_fLNS_15FloatRoundStyleE2EEES1K_S1O_JEEENS4_5SM1004TMEM4LOAD26SM100_TMEM_LOAD_32dp32b64xENS4_13SM90_TMA_LOADENS11_INS12_ILi3ELi4ELi3EEES15_NSS_INS5_IJS16_S1M_EEENS5_IJS1M_SC_EEEEEEENS4_39AutoVectorizingCopyWithAssumedAlignmentILi128EEENS4_14SM90_TMA_STOREES24_S26_S26_EEEvvEEEEvNT_6ParamsE)
        /*0008*/ 	.word	0x000000ad


	//----- nvinfo : EIATTR_FRAME_SIZE
	.align		4
.L_19:
        /*000c*/ 	.byte	0x04, 0x11
        /*000e*/ 	.short	(.L_21 - .L_20)
	.align		4
.L_20:
        /*0010*/ 	.word	index@($__internal_2_$__cuda_sm10x_tcgen05_guardrail_trap_unallocated_columns_being_dealloced)
        /*0014*/ 	.word	0x00000000


	//----- nvinfo : EIATTR_FRAME_SIZE
	.align		4
.L_21:
        /*0018*/ 	.byte	0x04, 0x11
        /*001a*/ 	.short	(.L_23 - .L_22)
	.align		4
.L_22:
        /*001c*/ 	.word	index@($__internal_1_$__cuda_sm10x_tcgen05_guardrail_trap_phase_invalid_during_alloc)
        /*0020*/ 	.word	0x00000000


	//----- nvinfo : EIATTR_FRAME_SIZE
	.align		4
.L_23:
        /*0024*/ 	.byte	0x04, 0x11
        /*0026*/ 	.short	(.L_25 - .L_24)
	.align		4
.L_24:
        /*0028*/ 	.word	index@($__internal_0_$__cuda_sm10x_tcgen05_guardrail_trap_col_being_dealloced_not_returned_by_alloc)
        /*002c*/ 	.word	0x00000000


	//----- nvinfo : EIATTR_FRAME_SIZE
	.align		4
.L_25:
        /*0030*/ 	.byte	0x04, 0x11
        /*0032*/ 	.short	(.L_27 - .L_26)
	.align		4
.L_26:
        /*0034*/ 	.word	index@(_ZN7cutlass13device_kernelINS_4gemm6kernel13GemmUniversalIN4cute5tupleIJiiiiEEENS1_10collective13CollectiveMmaINS1_35MainloopSm100TmaUmmaWarpSpecializedILi3ELi2ELi2ENS5_IJNS4_1CILi2EEESB_NSA_ILi1EEEEEEEENS5_IJNSA_ILi256EEESF_NSA_ILi32EEEEEENS_10bfloat16_tENS5_IJlSC_lEEESI_SJ_NS4_8TiledMMAINS4_8MMA_AtomIJNS4_26SM100_MMA_F16BF16_2x1SM_SSISI_SI_fLi256ELi256ELNS4_4UMMA5MajorE0ELSO_0ELNSN_7ScaleInE0ELSP_0EEEEEENS4_6LayoutINS5_IJSC_SC_SC_EEENS5_IJNSA_ILi0EEESU_SU_EEEEENS5_IJNS4_10UnderscoreESX_SX_EEEEENS4_28SM100_TMA_2SM_LOAD_MULTICASTENS4_14ComposedLayoutINS4_7SwizzleILi2ELi4ELi3EEENS4_18smem_ptr_flag_bitsILi16EEENSS_INS5_IJNSA_ILi8EEESG_EEENS5_IJSG_SC_EEEEEEEvNS4_8identityENS4_18SM100_TMA_2SM_LOADES1A_vS1B_EENS_8epilogue10collective18CollectiveEpilogueINS1E_23Sm100TmaWarpSpecializedILi4ELi2ELi64ELb1ELb0EEEJNS5_IJNSA_ILi128EEESF_SG_EEENS5_IJNSS_IS1J_SC_EENSS_INSA_ILi64EEESC_EEEEESI_SJ_SI_SJ_NS1E_6fusion15FusionCallbacksIS1I_NS1P_17LinearCombinationISI_fSI_fLNS_15FloatRoundStyleE2EEES1K_S1O_JEEENS4_5SM1004TMEM4LOAD26SM100_TMEM_LOAD_32dp32b64xENS4_13SM90_TMA_LOADENS11_INS12_ILi3ELi4ELi3EEES15_NSS_INS5_IJS16_S1M_EEENS5_IJS1M_SC_EEEEEEENS4_39AutoVectorizingCopyWithAssumedAlignmentILi128EEENS4_14SM90_TMA_STOREES24_S26_S26_EEEvvEEEEvNT_6ParamsE)
        /*0038*/ 	.word	0x00000000


	//----- nvinfo : EIATTR_MIN_STACK_SIZE
	.align		4
.L_27:
        /*003c*/ 	.byte	0x04, 0x12
        /*003e*/ 	.short	(.L_29 - .L_28)
	.align		4
.L_28:
        /*0040*/ 	.word	index@(_ZN7cutlass13device_kernelINS_4gemm6kernel13GemmUniversalIN4cute5tupleIJiiiiEEENS1_10collective13CollectiveMmaINS1_35MainloopSm100TmaUmmaWarpSpecializedILi3ELi2ELi2ENS5_IJNS4_1CILi2EEESB_NSA_ILi1EEEEEEEENS5_IJNSA_ILi256EEESF_NSA_ILi32EEEEEENS_10bfloat16_tENS5_IJlSC_lEEESI_SJ_NS4_8TiledMMAINS4_8MMA_AtomIJNS4_26SM100_MMA_F16BF16_2x1SM_SSISI_SI_fLi256ELi256ELNS4_4UMMA5MajorE0ELSO_0ELNSN_7ScaleInE0ELSP_0EEEEEENS4_6LayoutINS5_IJSC_SC_SC_EEENS5_IJNSA_ILi0EEESU_SU_EEEEENS5_IJNS4_10UnderscoreESX_SX_EEEEENS4_28SM100_TMA_2SM_LOAD_MULTICASTENS4_14ComposedLayoutINS4_7SwizzleILi2ELi4ELi3EEENS4_18smem_ptr_flag_bitsILi16EEENSS_INS5_IJNSA_ILi8EEESG_EEENS5_IJSG_SC_EEEEEEEvNS4_8identityENS4_18SM100_TMA_2SM_LOADES1A_vS1B_EENS_8epilogue10collective18CollectiveEpilogueINS1E_23Sm100TmaWarpSpecializedILi4ELi2ELi64ELb1ELb0EEEJNS5_IJNSA_ILi128EEESF_SG_EEENS5_IJNSS_IS1J_SC_EENSS_INSA_ILi64EEESC_EEEEESI_SJ_SI_SJ_NS1E_6fusion15FusionCallbacksIS1I_NS1P_17LinearCombinationISI_fSI_fLNS_15FloatRoundStyleE2EEES1K_S1O_JEEENS4_5SM1004TMEM4LOAD26SM100_TMEM_LOAD_32dp32b64xENS4_13SM90_TMA_LOADENS11_INS12_ILi3ELi4ELi3EEES15_NSS_INS5_IJS16_S1M_EEENS5_IJS1M_SC_EEEEEEENS4_39AutoVectorizingCopyWithAssumedAlignmentILi128EEENS4_14SM90_TMA_STOREES24_S26_S26_EEEvvEEEEvNT_6ParamsE)
        /*0044*/ 	.word	0x00000000
.L_29:


//--------------------- .nv.compat                --------------------------
	.section	.nv.compat,"",@"SHT_CUDA_COMPAT_INFO"
	.align	4
        /*0000*/ 	.byte	0x02, 0x09, 0x01, 0x00, 0x02, 0x02, 0x02, 0x00, 0x02, 0x05, 0x05, 0x00, 0x03, 0x07, 0x01, 0x01
        /*0010*/ 	.byte	0x02, 0x03, 0x01, 0x00, 0x02, 0x06, 0x01, 0x00, 0x04, 0x0b, 0x08, 0x00, 0x09, 0x00, 0x00, 0x00
        /*0020*/ 	.byte	0x00, 0x00, 0x00, 0x00


//--------------------- .nv.info._ZN7cutlass13device_kernelINS_4gemm6kernel13GemmUniversalIN4cute5tupleIJiiiiEEENS1_10collective13CollectiveMmaINS1_35MainloopSm100TmaUmmaWarpSpecializedILi3ELi2ELi2ENS5_IJNS4_1CILi2EEESB_NSA_ILi1EEEEEEEENS5_IJNSA_ILi256EEESF_NSA_ILi32EEEEEENS_10bfloat16_tENS5_IJlSC_lEEESI_SJ_NS4_8TiledMMAINS4_8MMA_AtomIJNS4_26SM100_MMA_F16BF16_2x1SM_SSISI_SI_fLi256ELi256ELNS4_4UMMA5MajorE0ELSO_0ELNSN_7ScaleInE0ELSP_0EEEEEENS4_6LayoutINS5_IJSC_SC_SC_EEENS5_IJNSA_ILi0EEESU_SU_EEEEENS5_IJNS4_10UnderscoreESX_SX_EEEEENS4_28SM100_TMA_2SM_LOAD_MULTICASTENS4_14ComposedLayoutINS4_7SwizzleILi2ELi4ELi3EEENS4_18smem_ptr_flag_bitsILi16EEENSS_INS5_IJNSA_ILi8EEESG_EEENS5_IJSG_SC_EEEEEEEvNS4_8identityENS4_18SM100_TMA_2SM_LOADES1A_vS1B_EENS_8epilogue10collective18CollectiveEpilogueINS1E_23Sm100TmaWarpSpecializedILi4ELi2ELi64ELb1ELb0EEEJNS5_IJNSA_ILi128EEESF_SG_EEENS5_IJNSS_IS1J_SC_EENSS_INSA_ILi64EEESC_EEEEESI_SJ_SI_SJ_NS1E_6fusion15FusionCallbacksIS1I_NS1P_17LinearCombinationISI_fSI_fLNS_15FloatRoundStyleE2EEES1K_S1O_JEEENS4_5SM1004TMEM4LOAD26SM100_TMEM_LOAD_32dp32b64xENS4_13SM90_TMA_LOADENS11_INS12_ILi3ELi4ELi3EEES15_NSS_INS5_IJS16_S1M_EEENS5_IJS1M_SC_EEEEEEENS4_39AutoVectorizingCopyWithAssumedAlignmentILi128EEENS4_14SM90_TMA_STOREES24_S26_S26_EEEvvEEEEvNT_6ParamsE --------------------------
	.section	.nv.info._ZN7cutlass13device_kernelINS_4gemm6kernel13GemmUniversalIN4cute5tupleIJiiiiEEENS1_10collective13CollectiveMmaINS1_35MainloopSm100TmaUmmaWarpSpecializedILi3ELi2ELi2ENS5_IJNS4_1CILi2EEESB_NSA_ILi1EEEEEEEENS5_IJNSA_ILi256EEESF_NSA_ILi32EEEEEENS_10bfloat16_tENS5_IJlSC_lEEESI_SJ_NS4_8TiledMMAINS4_8MMA_AtomIJNS4_26SM100_MMA_F16BF16_2x1SM_SSISI_SI_fLi256ELi256ELNS4_4UMMA5MajorE0ELSO_0ELNSN_7ScaleInE0ELSP_0EEEEEENS4_6LayoutINS5_IJSC_SC_SC_EEENS5_IJNSA_ILi0EEESU_SU_EEEEENS5_IJNS4_10UnderscoreESX_SX_EEEEENS4_28SM100_TMA_2SM_LOAD_MULTICASTENS4_14ComposedLayoutINS4_7SwizzleILi2ELi4ELi3EEENS4_18smem_ptr_flag_bitsILi16EEENSS_INS5_IJNSA_ILi8EEESG_EEENS5_IJSG_SC_EEEEEEEvNS4_8identityENS4_18SM100_TMA_2SM_LOADES1A_vS1B_EENS_8epilogue10collective18CollectiveEpilogueINS1E_23Sm100TmaWarpSpecializedILi4ELi2ELi64ELb1ELb0EEEJNS5_IJNSA_ILi128EEESF_SG_EEENS5_IJNSS_IS1J_SC_EENSS_INSA_ILi64EEESC_EEEEESI_SJ_SI_SJ_NS1E_6fusion15FusionCallbacksIS1I_NS1P_17LinearCombinationISI_fSI_fLNS_15FloatRoundStyleE2EEES1K_S1O_JEEENS4_5SM1004TMEM4LOAD26SM100_TMEM_LOAD_32dp32b64xENS4_13SM90_TMA_LOADENS11_INS12_ILi3ELi4ELi3EEES15_NSS_INS5_IJS16_S1M_EEENS5_IJS1M_SC_EEEEEEENS4_39AutoVectorizingCopyWithAssumedAlignmentILi128EEENS4_14SM90_TMA_STOREES24_S26_S26_EEEvvEEEEvNT_6ParamsE,"",@"SHT_CUDA_INFO"
	.sectionflags	@""
	.align	4


	//----- nvinfo : EIATTR_CUDA_API_VERSION
	.align		4
        /*0000*/ 	.byte	0x04, 0x37
        /*0002*/ 	.short	(.L_31 - .L_30)
.L_30:
        /*0004*/ 	.word	0x00000082


	//----- nvinfo : EIATTR_KPARAM_INFO
	.align		4
.L_31:
        /*0008*/ 	.byte	0x04, 0x17
        /*000a*/ 	.short	(.L_33 - .L_32)
.L_32:
        /*000c*/ 	.word	0x00000000
        /*0010*/ 	.short	0x0000
        /*0012*/ 	.short	0x0000
        /*0014*/ 	.byte	0x00, 0xf0, 0x01, 0x20


	//----- nvinfo : EIATTR_AT_ENTRY_FRAGMENTS
	.align		4
.L_33:
        /*0018*/ 	.byte	0x04, 0x4f
        /*001a*/ 	.short	(.L_35 - .L_34)


	//   ....[0]....
.L_34:
        /*001c*/ 	.word	0x00000007


	//----- nvinfo : EIATTR_RESERVED_SMEM_USED
	.align		4
.L_35:
        /*0020*/ 	.byte	0x01, 0x41
	.zero		2


	//----- nvinfo : EIATTR_SPARSE_MMA_MASK
	.align		4
        /*0024*/ 	.byte	0x03, 0x50
        /*0026*/ 	.short	0x0000


	//----- nvinfo : EIATTR_TCGEN05_2CTA_USED
	.align		4
        /*0028*/ 	.byte	0x01, 0x52
	.zero		2


	//----- nvinfo : EIATTR_MAXREG_COUNT
	.align		4
        /*002c*/ 	.byte	0x03, 0x1b
        /*002e*/ 	.short	0x00ff


	//----- nvinfo : EIATTR_NUM_BARRIERS
	.align		4
        /*0030*/ 	.byte	0x02, 0x4c
        /*0032*/ 	.byte	0x07
	.zero		1


	//----- nvinfo : EIATTR_EXTERNS
	.align		4
        /*0034*/ 	.byte	0x04, 0x0f
        /*0036*/ 	.short	(.L_37 - .L_36)


	//   ....[0]....
	.align		4
.L_36:
        /*0038*/ 	.word	index@(__assertfail)


	//----- nvinfo : EIATTR_MERCURY_ISA_VERSION
	.align		4
.L_37:
        /*003c*/ 	.byte	0x03, 0x5f
        /*003e*/ 	.short	0x0101


	//----- nvinfo : EIATTR_INT_WARP_WIDE_INSTR_OFFSETS
	.align		4
        /*0040*/ 	.byte	0x04, 0x31
        /*0042*/ 	.short	(.L_39 - .L_38)


	//   ....[0]....
.L_38:
        /*0044*/ 	.word	0x00000d10


	//   ....[1]....
        /*0048*/ 	.word	0x00000db0


	//   ....[2]....
        /*004c*/ 	.word	0x00003fc0


	//   ....[3]....
        /*0050*/ 	.word	0x00003fe0


	//   ....[4]....
        /*0054*/ 	.word	0x00004010


	//   ....[5]....
        /*0058*/ 	.word	0x00004b50


	//   ....[6]....
        /*005c*/ 	.word	0x00004bc0


	//   ....[7]....
        /*0060*/ 	.word	0x00004ca0


	//   ....[8]....
        /*0064*/ 	.word	0x00004d20


	//   ....[9]....
        /*0068*/ 	.word	0x00004e20


	//   ....[10]....
        /*006c*/ 	.word	0x00004ea0


	//   ....[11]....
        /*0070*/ 	.word	0x00004f90


	//   ....[12]....
        /*0074*/ 	.word	0x00005040


	//----- nvinfo : EIATTR_COOP_GROUP_MASK_REGIDS
	.align		4
.L_39:
        /*0078*/ 	.byte	0x04, 0x29
        /*007a*/ 	.short	(.L_41 - .L_40)


	//   ....[0]....
.L_40:
        /*007c*/ 	.word	0xffffffff


	//   ....[1]....
        /*0080*/ 	.word	0xffffffff


	//   ....[2]....
        /*0084*/ 	.word	0xffffffff


	//   ....[3]....
        /*0088*/ 	.word	0xffffffff


	//   ....[4]....
        /*008c*/ 	.word	0xffffffff


	//   ....[5]....
        /*0090*/ 	.word	0xffffffff


	//   ....[6]....
        /*0094*/ 	.word	0xffffffff


	//   ....[7]....
        /*0098*/ 	.word	0xffffffff


	//   ....[8]....
        /*009c*/ 	.word	0xffffffff


	//   ....[9]....
        /*00a0*/ 	.word	0xffffffff


	//   ....[10]....
        /*00a4*/ 	.word	0xffffffff


	//   ....[11]....
        /*00a8*/ 	.word	0xffffffff


	//   ....[12]....
        /*00ac*/ 	.word	0xffffffff


	//   ....[13]....
        /*00b0*/ 	.word	0xffffffff


	//----- nvinfo : EIATTR_COOP_GROUP_INSTR_OFFSETS
	.align		4
.L_41:
        /*00b4*/ 	.byte	0x04, 0x28
        /*00b6*/ 	.short	(.L_43 - .L_42)


	//   ....[0]....
.L_42:
        /*00b8*/ 	.word	0x000000b0


	//   ....[1]....
        /*00bc*/ 	.word	0x00000520


	//   ....[2]....
        /*00c0*/ 	.word	0x000006c0


	//   ....[3]....
        /*00c4*/ 	.word	0x00000850


	//   ....[4]....
        /*00c8*/ 	.word	0x00000940


	//   ....[5]....
        /*00cc*/ 	.word	0x00000aa0


	//   ....[6]....
        /*00d0*/ 	.word	0x00000bf0


	//   ....[7]....
        /*00d4*/ 	.word	0x00000e30


	//   ....[8]....
        /*00d8*/ 	.word	0x00002180


	//   ....[9]....
        /*00dc*/ 	.word	0x00002fa0


	//   ....[10]....
        /*00e0*/ 	.word	0x00003470


	//   ....[11]....
        /*00e4*/ 	.word	0x000034a0


	//   ....[12]....
        /*00e8*/ 	.word	0x00003ec0


	//   ....[13]....
        /*00ec*/ 	.word	0x000040d0


	//----- nvinfo : EIATTR_VRC_CTA_INIT_COUNT
	.align		4
.L_43:
        /*00f0*/ 	.byte	0x02, 0x4a
        /*00f2*/ 	.byte	0x80
	.zero		1


	//----- nvinfo : EIATTR_SYSCALL_OFFSETS
	.align		4
        /*00f4*/ 	.byte	0x04, 0x46
        /*00f6*/ 	.short	(.L_45 - .L_44)


	//   ....[0]....
.L_44:
        /*00f8*/ 	.word	0x00005cc0


	//   ....[1]....
        /*00fc*/ 	.word	0x00005db0


	//   ....[2]....
        /*0100*/ 	.word	0x00006790


	//   ....[3]....
        /*0104*/ 	.word	0x00007be0


	//   ....[4]....
        /*0108*/ 	.word	0x00009010


	//   ....[5]....
        /*010c*/ 	.word	0x0000a430


	//----- nvinfo : EIATTR_MBARRIER_INSTR_OFFSETS
	.align		4
.L_45:
        /*0110*/ 	.byte	0x04, 0x39
        /*0112*/ 	.short	(.L_47 - .L_46)


	//   ....[0]....
.L_46:
        /*0114*/ 	.word	0x00000650
        /*0118*/ 	.word	0x000000ff
        /*011c*/ 	.word	0x00000000
        /*0120*/ 	.short	0x0100
        /*0122*/ 	.byte	0x04
	.zero		1


	//   ....[1]....
        /*0124*/ 	.word	0x00000660
        /*0128*/ 	.word	0x000000ff
        /*012c*/ 	.word	0x00000018
        /*0130*/ 	.short	0x0100
        /*0132*/ 	.byte	0x04
	.zero		1


	//   ....[2]....
        /*0134*/ 	.word	0x00000670
        /*0138*/ 	.word	0x000000ff
        /*013c*/ 	.word	0x00000008
        /*0140*/ 	.short	0x0100
        /*0142*/ 	.byte	0x04
	.zero		1


	//   ....[3]....
        /*0144*/ 	.word	0x00000680
        /*0148*/ 	.word	0x000000ff
        /*014c*/ 	.word	0x00000020
        /*0150*/ 	.short	0x0100
        /*0152*/ 	.byte	0x04
	.zero		1


	//   ....[4]....
        /*0154*/ 	.word	0x00000690
        /*0158*/ 	.word	0x000000ff
        /*015c*/ 	.word	0x00000010
        /*0160*/ 	.short	0x0100
        /*0162*/ 	.byte	0x04
	.zero		1


	//   ....[5]....
        /*0164*/ 	.word	0x000006a0
        /*0168*/ 	.word	0x000000ff
        /*016c*/ 	.word	0x00000028
        /*0170*/ 	.short	0x0100
        /*0172*/ 	.byte	0x04
	.zero		1


	//   ....[6]....
        /*0174*/ 	.word	0x000007c0
        /*0178*/ 	.word	0x000000ff
        /*017c*/ 	.word	0x00000030
        /*0180*/ 	.short	0x0100
        /*0182*/ 	.byte	0x04
	.zero		1


	//   ....[7]....
        /*0184*/ 	.word	0x000007d0
        /*0188*/ 	.word	0x000000ff
        /*018c*/ 	.word	0x00000050
        /*0190*/ 	.short	0x0100
        /*0192*/ 	.byte	0x04
	.zero		1


	//   ....[8]....
        /*0194*/ 	.word	0x000007e0
        /*0198*/ 	.word	0x000000ff
        /*019c*/ 	.word	0x00000038
        /*01a0*/ 	.short	0x0100
        /*01a2*/ 	.byte	0x04
	.zero		1


	//   ....[9]....
        /*01a4*/ 	.word	0x000007f0
        /*01a8*/ 	.word	0x000000ff
        /*01ac*/ 	.word	0x00000058
        /*01b0*/ 	.short	0x0100
        /*01b2*/ 	.byte	0x04
	.zero		1


	//   ....[10]....
        /*01b4*/ 	.word	0x00000800
        /*01b8*/ 	.word	0x000000ff
        /*01bc*/ 	.word	0x00000040
        /*01c0*/ 	.short	0x0100
        /*01c2*/ 	.byte	0x04
	.zero		1


	//   ....[11]....
        /*01c4*/ 	.word	0x00000810
        /*01c8*/ 	.word	0x000000ff
        /*01cc*/ 	.word	0x00000060
        /*01d0*/ 	.short	0x0100
        /*01d2*/ 	.byte	0x04
	.zero		1


	//   ....[12]....
        /*01d4*/ 	.word	0x00000820
        /*01d8*/ 	.word	0x000000ff
        /*01dc*/ 	.word	0x00000048
        /*01e0*/ 	.short	0x0100
        /*01e2*/ 	.byte	0x04
	.zero		1


	//   ....[13]....
        /*01e4*/ 	.word	0x00000830
        /*01e8*/ 	.word	0x000000ff
        /*01ec*/ 	.word	0x00000068
        /*01f0*/ 	.short	0x0100
        /*01f2*/ 	.byte	0x04
	.zero		1


	//   ....[14]....
        /*01f4*/ 	.word	0x00000910
        /*01f8*/ 	.word	0x000000ff
        /*01fc*/ 	.word	0x00000070
        /*0200*/ 	.short	0x0100
        /*0202*/ 	.byte	0x06
	.zero		1


	//   ....[15]....
        /*0204*/ 	.word	0x00000920
        /*0208*/ 	.word	0x000000ff
        /*020c*/ 	.word	0x00000078
        /*0210*/ 	.short	0x0100
        /*0212*/ 	.byte	0x06
	.zero		1


	//   ....[16]....
        /*0214*/ 	.word	0x00000a50
        /*0218*/ 	.word	0x000000ff
        /*021c*/ 	.word	0x00000080
        /*0220*/ 	.short	0x0100
        /*0222*/ 	.byte	0x06
	.zero		1


	//   ....[17]....
        /*0224*/ 	.word	0x00000a60
        /*0228*/ 	.word	0x000000ff
        /*022c*/ 	.word	0x00000090
        /*0230*/ 	.short	0x0100
        /*0232*/ 	.byte	0x06
	.zero		1


	//   ....[18]....
        /*0234*/ 	.word	0x00000a70
        /*0238*/ 	.word	0x000000ff
        /*023c*/ 	.word	0x00000088
        /*0240*/ 	.short	0x0100
        /*0242*/ 	.byte	0x06
	.zero		1


	//   ....[19]....
        /*0244*/ 	.word	0x00000a80
        /*0248*/ 	.word	0x000000ff
        /*024c*/ 	.word	0x00000098
        /*0250*/ 	.short	0x0100
        /*0252*/ 	.byte	0x06
	.zero		1


	//   ....[20]....
        /*0254*/ 	.word	0x00000ba0
        /*0258*/ 	.word	0x000000ff
        /*025c*/ 	.word	0x000000a0
        /*0260*/ 	.short	0x0100
        /*0262*/ 	.byte	0x04
	.zero		1


	//   ....[21]....
        /*0264*/ 	.word	0x00000bb0
        /*0268*/ 	.word	0x000000ff
        /*026c*/ 	.word	0x000000b0
        /*0270*/ 	.short	0x0100
        /*0272*/ 	.byte	0x04
	.zero		1


	//   ....[22]....
        /*0274*/ 	.word	0x00000bc0
        /*0278*/ 	.word	0x000000ff
        /*027c*/ 	.word	0x000000a8
        /*0280*/ 	.short	0x0100
        /*0282*/ 	.byte	0x04
	.zero		1


	//   ....[23]....
        /*0284*/ 	.word	0x00000bd0
        /*0288*/ 	.word	0x000000ff
        /*028c*/ 	.word	0x000000b8
        /*0290*/ 	.short	0x0100
        /*0292*/ 	.byte	0x04
	.zero		1


	//   ....[24]....
        /*0294*/ 	.word	0x00000cc0
        /*0298*/ 	.word	0x000000ff
        /*029c*/ 	.word	0x000000c0
        /*02a0*/ 	.short	0x0100
        /*02a2*/ 	.byte	0x04
	.zero		1


	//   ....[25]....
        /*02a4*/ 	.word	0x00000cd0
        /*02a8*/ 	.word	0x000000ff
        /*02ac*/ 	.word	0x000000d0
        /*02b0*/ 	.short	0x0100
        /*02b2*/ 	.byte	0x04
	.zero		1


	//   ....[26]....
        /*02b4*/ 	.word	0x00000ce0
        /*02b8*/ 	.word	0x000000ff
        /*02bc*/ 	.word	0x000000c8
        /*02c0*/ 	.short	0x0100
        /*02c2*/ 	.byte	0x04
	.zero		1


	//   ....[27]....
        /*02c4*/ 	.word	0x00000cf0
        /*02c8*/ 	.word	0x000000ff
        /*02cc*/ 	.word	0x000000d8
        /*02d0*/ 	.short	0x0100
        /*02d2*/ 	.byte	0x04
	.zero		1


	//   ....[28]....
        /*02d4*/ 	.word	0x00000df0
        /*02d8*/ 	.word	0x000000ff
        /*02dc*/ 	.word	0x000000e0
        /*02e0*/ 	.short	0x0100
        /*02e2*/ 	.byte	0x06
	.zero		1


	//   ....[29]....
        /*02e4*/ 	.word	0x000019a0
        /*02e8*/ 	.word	0x00000003
        /*02ec*/ 	.word	0x000000d0
        /*02f0*/ 	.short	0x010a
        /*02f2*/ 	.byte	0xff
	.zero		1


	//   ....[30]....
        /*02f4*/ 	.word	0x000019d0
        /*02f8*/ 	.word	0x00000003
        /*02fc*/ 	.word	0x000000c0
        /*0300*/ 	.short	0x0101
        /*0302*/ 	.byte	0xff
	.zero		1


	//   ....[31]....
        /*0304*/ 	.word	0x00001a90
        /*0308*/ 	.word	0x000000ff
        /*030c*/ 	.word	0x00000018
        /*0310*/ 	.short	0x010a
        /*0312*/ 	.byte	0x04
	.zero		1


	//   ....[32]....
        /*0314*/ 	.word	0x00001b60
        /*0318*/ 	.word	0x000000ff
        /*031c*/ 	.word	0x00000018
        /*0320*/ 	.short	0x010a
        /*0322*/ 	.byte	0x21
	.zero		1


	//   ....[33]....
        /*0324*/ 	.word	0x00001d10
        /*0328*/ 	.word	0x000000ff
        /*032c*/ 	.word	0x00000018
        /*0330*/ 	.short	0x010a
        /*0332*/ 	.byte	0x05
	.zero		1


	//   ....[34]....
        /*0334*/ 	.word	0x00001e20
        /*0338*/ 	.word	0x000000ff
        /*033c*/ 	.word	0x00000078
        /*0340*/ 	.short	0x0101
        /*0342*/ 	.byte	0x06
	.zero		1


	//   ....[35]....
        /*0344*/ 	.word	0x00001e40
        /*0348*/ 	.word	0x000000ff
        /*034c*/ 	.word	0x00000018
        /*0350*/ 	.short	0x010a
        /*0352*/ 	.byte	0x04
	.zero		1


	//   ....[36]....
        /*0354*/ 	.word	0x00001ec0
        /*0358*/ 	.word	0x000000ff
        /*035c*/ 	.word	0x00000018
        /*0360*/ 	.short	0x010a
        /*0362*/ 	.byte	0x11
	.zero		1


	//   ....[37]....
        /*0364*/ 	.word	0x00002050
        /*0368*/ 	.word	0x000000ff
        /*036c*/ 	.word	0x00000018
        /*0370*/ 	.short	0x010a
        /*0372*/ 	.byte	0x05
	.zero		1


	//   ....[38]....
        /*0374*/ 	.word	0x000021b0
        /*0378*/ 	.word	0x00000003
        /*037c*/ 	.word	0x00000080
        /*0380*/ 	.short	0x010a
        /*0382*/ 	.byte	0xff
	.zero		1


	//   ....[39]....
        /*0384*/ 	.word	0x00002300
        /*0388*/ 	.word	0x00000000
        /*038c*/ 	.word	0x00000000
        /*0390*/ 	.short	0x0101
        /*0392*/ 	.byte	0xff
	.zero		1


	//   ....[40]....
        /*0394*/ 	.word	0x000028b0
        /*0398*/ 	.word	0x000000ff
        /*039c*/ 	.word	0x00000000
        /*03a0*/ 	.short	0x010a
        /*03a2*/ 	.byte	0x04
	.zero		1


	//   ....[41]....
        /*03a4*/ 	.word	0x00002940
        /*03a8*/ 	.word	0x000000ff
        /*03ac*/ 	.word	0x00000000
        /*03b0*/ 	.short	0x010a
        /*03b2*/ 	.byte	0x05
	.zero		1


	//   ....[42]....
        /*03b4*/ 	.word	0x000029e0
        /*03b8*/ 	.word	0x00000000
        /*03bc*/ 	.word	0x00000000
        /*03c0*/ 	.short	0x010a
        /*03c2*/ 	.byte	0xff
	.zero		1


	//   ....[43]....
        /*03c4*/ 	.word	0x00002b00
        /*03c8*/ 	.word	0x00000002
        /*03cc*/ 	.word	0x000000c0
        /*03d0*/ 	.short	0x010a
        /*03d2*/ 	.byte	0xff
	.zero		1


	//   ....[44]....
        /*03d4*/ 	.word	0x00002b60
        /*03d8*/ 	.word	0x00000004
        /*03dc*/ 	.word	0x00000000
        /*03e0*/ 	.short	0x0101
        /*03e2*/ 	.byte	0xff
	.zero		1


	//   ....[45]....
        /*03e4*/ 	.word	0x00002b80
        /*03e8*/ 	.word	0x000000ff
        /*03ec*/ 	.word	0x00000090
        /*03f0*/ 	.short	0x010a
        /*03f2*/ 	.byte	0x04
	.zero		1


	//   ....[46]....
        /*03f4*/ 	.word	0x00002ca0
        /*03f8*/ 	.word	0x00000002
        /*03fc*/ 	.word	0x00000080
        /*0400*/ 	.short	0x010a
        /*0402*/ 	.byte	0xff
	.zero		1


	//   ....[47]....
        /*0404*/ 	.word	0x00002db0
        /*0408*/ 	.word	0x00000002
        /*040c*/ 	.word	0x00000000
        /*0410*/ 	.short	0x0101
        /*0412*/ 	.byte	0xff
	.zero		1


	//   ....[48]....
        /*0414*/ 	.word	0x00002e40
        /*0418*/ 	.word	0x000000ff
        /*041c*/ 	.word	0x00000090
        /*0420*/ 	.short	0x0106
        /*0422*/ 	.byte	0x04
	.zero		1


	//   ....[49]....
        /*0424*/ 	.word	0x00002e60
        /*0428*/ 	.word	0x000000ff
        /*042c*/ 	.word	0x00000090
        /*0430*/ 	.short	0x010a
        /*0432*/ 	.byte	0x04
	.zero		1


	//   ....[50]....
        /*0434*/ 	.word	0x00002ef0
        /*0438*/ 	.word	0x000000ff
        /*043c*/ 	.word	0x00000090
        /*0440*/ 	.short	0x0106
        /*0442*/ 	.byte	0x07
	.zero		1


	//   ....[51]....
        /*0444*/ 	.word	0x00002f30
        /*0448*/ 	.word	0x00000000
        /*044c*/ 	.word	0x00000090
        /*0450*/ 	.short	0x010a
        /*0452*/ 	.byte	0xff
	.zero		1


	//   ....[52]....
        /*0454*/ 	.word	0x00003170
        /*0458*/ 	.word	0x000000ff
        /*045c*/ 	.word	0x00000008
        /*0460*/ 	.short	0x010a
        /*0462*/ 	.byte	0x05
	.zero		1


	//   ....[53]....
        /*0464*/ 	.word	0x00003190
        /*0468*/ 	.word	0x000000ff
        /*046c*/ 	.word	0x00000008
        /*0470*/ 	.short	0x010a
        /*0472*/ 	.byte	0x05
	.zero		1


	//   ....[54]....
        /*0474*/ 	.word	0x00003320
        /*0478*/ 	.word	0x000000ff
        /*047c*/ 	.word	0x00000008
        /*0480*/ 	.short	0x010a
        /*0482*/ 	.byte	0x05
	.zero		1


	//   ....[55]....
        /*0484*/ 	.word	0x00003340
        /*0488*/ 	.word	0x000000ff
        /*048c*/ 	.word	0x00000008
        /*0490*/ 	.short	0x010a
        /*0492*/ 	.byte	0x05
	.zero		1


	//   ....[56]....
        /*0494*/ 	.word	0x00003400
        /*0498*/ 	.word	0x000000ff
        /*049c*/ 	.word	0x00000000
        /*04a0*/ 	.short	0x0101
        /*04a2*/ 	.byte	0x04
	.zero		1


	//   ....[57]....
        /*04a4*/ 	.word	0x00003700
        /*04a8*/ 	.word	0x00000000
        /*04ac*/ 	.word	0x00000080
        /*04b0*/ 	.short	0x010a
        /*04b2*/ 	.byte	0xff
	.zero		1


	//   ....[58]....
        /*04b4*/ 	.word	0x000037c0
        /*04b8*/ 	.word	0x00000000
        /*04bc*/ 	.word	0x00000000
        /*04c0*/ 	.short	0x0101
        /*04c2*/ 	.byte	0xff
	.zero		1


	//   ....[59]....
        /*04c4*/ 	.word	0x00003880
        /*04c8*/ 	.word	0x000000ff
        /*04cc*/ 	.word	0x00000000
        /*04d0*/ 	.short	0x010a
        /*04d2*/ 	.byte	0x04
	.zero		1


	//   ....[60]....
        /*04d4*/ 	.word	0x00003890
        /*04d8*/ 	.word	0x000000ff
        /*04dc*/ 	.word	0x000000b0
        /*04e0*/ 	.short	0x010a
        /*04e2*/ 	.byte	0x17
	.zero		1


	//   ....[61]....
        /*04e4*/ 	.word	0x00003940
        /*04e8*/ 	.word	0x000000ff
        /*04ec*/ 	.word	0x00000000
        /*04f0*/ 	.short	0x010a
        /*04f2*/ 	.byte	0x05
	.zero		1


	//   ....[62]....
        /*04f4*/ 	.word	0x00003a80
        /*04f8*/ 	.word	0x000000ff
        /*04fc*/ 	.word	0x00000000
        /*0500*/ 	.short	0x010a
        /*0502*/ 	.byte	0x04
	.zero		1


	//   ....[63]....
        /*0504*/ 	.word	0x00003cd0
        /*0508*/ 	.word	0x000000ff
        /*050c*/ 	.word	0x00000000
        /*0510*/ 	.short	0x010a
        /*0512*/ 	.byte	0x04
	.zero		1


	//   ....[64]....
        /*0514*/ 	.word	0x00003d70
        /*0518*/ 	.word	0x00000000
        /*051c*/ 	.word	0x00000000
        /*0520*/ 	.short	0x010a
        /*0522*/ 	.byte	0xff
	.zero		1


	//   ....[65]....
        /*0524*/ 	.word	0x00003db0
        /*0528*/ 	.word	0x00000000
        /*052c*/ 	.word	0x00000000
        /*0530*/ 	.short	0x010a
        /*0532*/ 	.byte	0xff
	.zero		1


	//   ....[66]....
        /*0534*/ 	.word	0x00003e20
        /*0538*/ 	.word	0x000000ff
        /*053c*/ 	.word	0x00000000
        /*0540*/ 	.short	0x0101
        /*0542*/ 	.byte	0x04
	.zero		1


	//   ....[67]....
        /*0544*/ 	.word	0x00003e60
        /*0548*/ 	.word	0x000000ff
        /*054c*/ 	.word	0x000000e0
        /*0550*/ 	.short	0x010a
        /*0552*/ 	.byte	0x11
	.zero		1


	//   ....[68]....
        /*0554*/ 	.word	0x00003eb0
        /*0558*/ 	.word	0x000000ff
        /*055c*/ 	.word	0x00000000
        /*0560*/ 	.short	0x0101
        /*0562*/ 	.byte	0x04
	.zero		1


	//   ....[69]....
        /*0564*/ 	.word	0x00004350
        /*0568*/ 	.word	0x0000000c
        /*056c*/ 	.word	0x00000080
        /*0570*/ 	.short	0x010a
        /*0572*/ 	.byte	0xff
	.zero		1


	//   ....[70]....
        /*0574*/ 	.word	0x000044c0
        /*0578*/ 	.word	0x00000000
        /*057c*/ 	.word	0x00000000
        /*0580*/ 	.short	0x0101
        /*0582*/ 	.byte	0xff
	.zero		1


	//   ....[71]....
        /*0584*/ 	.word	0x00004950
        /*0588*/ 	.word	0x000000ff
        /*058c*/ 	.word	0x00000078
        /*0590*/ 	.short	0x010a
        /*0592*/ 	.byte	0x15
	.zero		1


	//   ....[72]....
        /*0594*/ 	.word	0x00004ad0
        /*0598*/ 	.word	0x000000ff
        /*059c*/ 	.word	0x00000050
        /*05a0*/ 	.short	0x010a
        /*05a2*/ 	.byte	0x15
	.zero		1


	//   ....[73]....
        /*05a4*/ 	.word	0x00004c50
        /*05a8*/ 	.word	0x000000ff
        /*05ac*/ 	.word	0x00000030
        /*05b0*/ 	.short	0x010b
        /*05b2*/ 	.byte	0x15
	.zero		1


	//   ....[74]....
        /*05b4*/ 	.word	0x00004c60
        /*05b8*/ 	.word	0x000000ff
        /*05bc*/ 	.word	0x00000000
        /*05c0*/ 	.short	0x0101
        /*05c2*/ 	.byte	0x06
	.zero		1


	//   ....[75]....
        /*05c4*/ 	.word	0x00004c70
        /*05c8*/ 	.word	0x000000ff
        /*05cc*/ 	.word	0x00000058
        /*05d0*/ 	.short	0x010a
        /*05d2*/ 	.byte	0x15
	.zero		1


	//   ....[76]....
        /*05d4*/ 	.word	0x00004dd0
        /*05d8*/ 	.word	0x000000ff
        /*05dc*/ 	.word	0x00000038
        /*05e0*/ 	.short	0x010b
        /*05e2*/ 	.byte	0x15
	.zero		1


	//   ....[77]....
        /*05e4*/ 	.word	0x00004de0
        /*05e8*/ 	.word	0x000000ff
        /*05ec*/ 	.word	0x00000000
        /*05f0*/ 	.short	0x0101
        /*05f2*/ 	.byte	0x06
	.zero		1


	//   ....[78]....
        /*05f4*/ 	.word	0x00004df0
        /*05f8*/ 	.word	0x000000ff
        /*05fc*/ 	.word	0x00000060
        /*0600*/ 	.short	0x010a
        /*0602*/ 	.byte	0x15
	.zero		1


	//   ....[79]....
        /*0604*/ 	.word	0x00004f40
        /*0608*/ 	.word	0x000000ff
        /*060c*/ 	.word	0x00000040
        /*0610*/ 	.short	0x010b
        /*0612*/ 	.byte	0x15
	.zero		1


	//   ....[80]....
        /*0614*/ 	.word	0x00004f50
        /*0618*/ 	.word	0x000000ff
        /*061c*/ 	.word	0x00000000
        /*0620*/ 	.short	0x0101
        /*0622*/ 	.byte	0x06
	.zero		1


	//   ....[81]....
        /*0624*/ 	.word	0x00004f60
        /*0628*/ 	.word	0x000000ff
        /*062c*/ 	.word	0x00000068
        /*0630*/ 	.short	0x010a
        /*0632*/ 	.byte	0x15
	.zero		1


	//   ....[82]....
        /*0634*/ 	.word	0x00005150
        /*0638*/ 	.word	0x000000ff
        /*063c*/ 	.word	0x00000048
        /*0640*/ 	.short	0x010b
        /*0642*/ 	.byte	0x15
	.zero		1


	//   ....[83]....
        /*0644*/ 	.word	0x00005160
        /*0648*/ 	.word	0x000000ff
        /*064c*/ 	.word	0x00000000
        /*0650*/ 	.short	0x0101
        /*0652*/ 	.byte	0x25
	.zero		1


	//   ....[84]....
        /*0654*/ 	.word	0x00005190
        /*0658*/ 	.word	0x000000ff
        /*065c*/ 	.word	0x00000050
        /*0660*/ 	.short	0x010a
        /*0662*/ 	.byte	0x15
	.zero		1


	//   ....[85]....
        /*0664*/ 	.word	0x000051b0
        /*0668*/ 	.word	0x000000ff
        /*066c*/ 	.word	0x00000058
        /*0670*/ 	.short	0x010a
        /*0672*/ 	.byte	0x15
	.zero		1


	//   ....[86]....
        /*0674*/ 	.word	0x000051d0
        /*0678*/ 	.word	0x000000ff
        /*067c*/ 	.word	0x00000060
        /*0680*/ 	.short	0x010a
        /*0682*/ 	.byte	0x15
	.zero		1


	//   ....[87]....
        /*0684*/ 	.word	0x00005210
        /*0688*/ 	.word	0x00000000
        /*068c*/ 	.word	0x00000068
        /*0690*/ 	.short	0x010a
        /*0692*/ 	.byte	0xff
	.zero		1


	//   ....[88]....
        /*0694*/ 	.word	0x00005550
        /*0698*/ 	.word	0x00000003
        /*069c*/ 	.word	0x00000080
        /*06a0*/ 	.short	0x010a
        /*06a2*/ 	.byte	0xff
	.zero		1


	//   ....[89]....
        /*06a4*/ 	.word	0x000056d0
        /*06a8*/ 	.word	0x00000000
        /*06ac*/ 	.word	0x00000000
        /*06b0*/ 	.short	0x0101
        /*06b2*/ 	.byte	0xff
	.zero		1


	//   ....[90]....
        /*06b4*/ 	.word	0x000062a0
        /*06b8*/ 	.word	0x000000ff
        /*06bc*/ 	.word	0x00000030
        /*06c0*/ 	.short	0x010a
        /*06c2*/ 	.byte	0x2c
	.zero		1


	//   ....[91]....
        /*06c4*/ 	.word	0x00006380
        /*06c8*/ 	.word	0x000000aa
        /*06cc*/ 	.word	0x000000a0
        /*06d0*/ 	.short	0x010a
        /*06d2*/ 	.byte	0xff
	.zero		1


	//   ....[92]....
        /*06d4*/ 	.word	0x00006540
        /*06d8*/ 	.word	0x000000ff
        /*06dc*/ 	.word	0x00000030
        /*06e0*/ 	.short	0x010a
        /*06e2*/ 	.byte	0x2c
	.zero		1


	//   ....[93]....
        /*06e4*/ 	.word	0x00006670
        /*06e8*/ 	.word	0x000000aa
        /*06ec*/ 	.word	0x000000a0
        /*06f0*/ 	.short	0x010a
        /*06f2*/ 	.byte	0xff
	.zero		1


	//   ....[94]....
        /*06f4*/ 	.word	0x00007880
        /*06f8*/ 	.word	0x00000000
        /*06fc*/ 	.word	0x00000000
        /*0700*/ 	.short	0x0101
        /*0702*/ 	.byte	0xff
	.zero		1


	//   ....[95]....
        /*0704*/ 	.word	0x00007890
        /*0708*/ 	.word	0x00000003
        /*070c*/ 	.word	0x00000030
        /*0710*/ 	.short	0x010a
        /*0712*/ 	.byte	0xff
	.zero		1


	//   ....[96]....
        /*0714*/ 	.word	0x00007970
        /*0718*/ 	.word	0x00000003
        /*071c*/ 	.word	0x00000030
        /*0720*/ 	.short	0x010a
        /*0722*/ 	.byte	0xff
	.zero		1


	//   ....[97]....
        /*0724*/ 	.word	0x00008cb0
        /*0728*/ 	.word	0x0000004d
        /*072c*/ 	.word	0x00000000
        /*0730*/ 	.short	0x0101
        /*0732*/ 	.byte	0xff
	.zero		1


	//   ....[98]....
        /*0734*/ 	.word	0x00008cd0
        /*0738*/ 	.word	0x00000000
        /*073c*/ 	.word	0x00000030
        /*0740*/ 	.short	0x010a
        /*0742*/ 	.byte	0xff
	.zero		1


	//   ....[99]....
        /*0744*/ 	.word	0x00008da0
        /*0748*/ 	.word	0x00000000
        /*074c*/ 	.word	0x00000030
        /*0750*/ 	.short	0x010a
        /*0752*/ 	.byte	0xff
	.zero		1


	//   ....[100]....
        /*0754*/ 	.word	0x0000a0e0
        /*0758*/ 	.word	0x0000004a
        /*075c*/ 	.word	0x00000000
        /*0760*/ 	.short	0x0101
        /*0762*/ 	.byte	0xff
	.zero		1


	//   ....[101]....
        /*0764*/ 	.word	0x0000a100
        /*0768*/ 	.word	0x00000003
        /*076c*/ 	.word	0x00000030
        /*0770*/ 	.short	0x010a
        /*0772*/ 	.byte	0xff
	.zero		1


	//   ....[102]....
        /*0774*/ 	.word	0x0000a1d0
        /*0778*/ 	.word	0x00000003
        /*077c*/ 	.word	0x00000030
        /*0780*/ 	.short	0x010a
        /*0782*/ 	.byte	0xff
	.zero		1


	//   ....[103]....
        /*0784*/ 	.word	0x0000a660
        /*0788*/ 	.word	0x000000aa
        /*078c*/ 	.word	0x00000000
        /*0790*/ 	.short	0x0101
        /*0792*/ 	.byte	0xff
	.zero		1


	//   ....[104]....
        /*0794*/ 	.word	0x0000b550
        /*0798*/ 	.word	0x00000000
        /*079c*/ 	.word	0x00000000
        /*07a0*/ 	.short	0x0101
        /*07a2*/ 	.byte	0xff
	.zero		1


	//   ....[105]....
        /*07a4*/ 	.word	0x0000b7e0
        /*07a8*/ 	.word	0x000000ff
        /*07ac*/ 	.word	0x00000000
        /*07b0*/ 	.short	0x0101
        /*07b2*/ 	.byte	0x04
	.zero		1


	//   ....[106]....
        /*07b4*/ 	.word	0x0000b800
        /*07b8*/ 	.word	0x00000003
        /*07bc*/ 	.word	0x000000d0
        /*07c0*/ 	.short	0x010a
        /*07c2*/ 	.byte	0xff
	.zero		1


	//   ....[107]....
        /*07c4*/ 	.word	0x0000b860
        /*07c8*/ 	.word	0x00000000
        /*07cc*/ 	.word	0x00000018
        /*07d0*/ 	.short	0x010a
        /*07d2*/ 	.byte	0xff
	.zero		1


	//   ....[108]....
        /*07d4*/ 	.word	0x0000b8c0
        /*07d8*/ 	.word	0x00000000
        /*07dc*/ 	.word	0x00000018
        /*07e0*/ 	.short	0x010a
        /*07e2*/ 	.byte	0xff
	.zero		1


	//   ....[109]....
        /*07e4*/ 	.word	0x0000b910
        /*07e8*/ 	.word	0x00000003
        /*07ec*/ 	.word	0x00000080
        /*07f0*/ 	.short	0x010a
        /*07f2*/ 	.byte	0xff
	.zero		1


	//   ....[110]....
        /*07f4*/ 	.word	0x0000b970
        /*07f8*/ 	.word	0x00000000
        /*07fc*/ 	.word	0x00000000
        /*0800*/ 	.short	0x010a
        /*0802*/ 	.byte	0xff
	.zero		1


	//   ....[111]....
        /*0804*/ 	.word	0x0000b9d0
        /*0808*/ 	.word	0x00000000
        /*080c*/ 	.word	0x00000000
        /*0810*/ 	.short	0x010a
        /*0812*/ 	.byte	0xff
	.zero		1


	//   ....[112]....
        /*0814*/ 	.word	0x0000ba20
        /*0818*/ 	.word	0x00000002
        /*081c*/ 	.word	0x000000c0
        /*0820*/ 	.short	0x010a
        /*0822*/ 	.byte	0xff
	.zero		1


	//   ....[113]....
        /*0824*/ 	.word	0x0000ba80
        /*0828*/ 	.word	0x00000002
        /*082c*/ 	.word	0x00000090
        /*0830*/ 	.short	0x010a
        /*0832*/ 	.byte	0xff
	.zero		1


	//   ....[114]....
        /*0834*/ 	.word	0x0000bad0
        /*0838*/ 	.word	0x00000002
        /*083c*/ 	.word	0x00000080
        /*0840*/ 	.short	0x010a
        /*0842*/ 	.byte	0xff
	.zero		1


	//   ....[115]....
        /*0844*/ 	.word	0x0000bb30
        /*0848*/ 	.word	0x00000000
        /*084c*/ 	.word	0x00000090
        /*0850*/ 	.short	0x010a
        /*0852*/ 	.byte	0xff
	.zero		1


	//   ....[116]....
        /*0854*/ 	.word	0x0000bb90
        /*0858*/ 	.word	0x00000000
        /*085c*/ 	.word	0x00000008
        /*0860*/ 	.short	0x010a
        /*0862*/ 	.byte	0xff
	.zero		1


	//   ....[117]....
        /*0864*/ 	.word	0x0000bc70
        /*0868*/ 	.word	0x00000000
        /*086c*/ 	.word	0x00000008
        /*0870*/ 	.short	0x010a
        /*0872*/ 	.byte	0xff
	.zero		1


	//   ....[118]....
        /*0874*/ 	.word	0x0000bcc0
        /*0878*/ 	.word	0x00000000
        /*087c*/ 	.word	0x00000080
        /*0880*/ 	.short	0x010a
        /*0882*/ 	.byte	0xff
	.zero		1


	//   ....[119]....
        /*0884*/ 	.word	0x0000bd20
        /*0888*/ 	.word	0x00000000
        /*088c*/ 	.word	0x000000b0
        /*0890*/ 	.short	0x010a
        /*0892*/ 	.byte	0xff
	.zero		1


	//   ....[120]....
        /*0894*/ 	.word	0x0000bd80
        /*0898*/ 	.word	0x00000000
        /*089c*/ 	.word	0x00000000
        /*08a0*/ 	.short	0x010a
        /*08a2*/ 	.byte	0xff
	.zero		1


	//   ....[121]....
        /*08a4*/ 	.word	0x0000bde0
        /*08a8*/ 	.word	0x00000000
        /*08ac*/ 	.word	0x00000000
        /*08b0*/ 	.short	0x010a
        /*08b2*/ 	.byte	0xff
	.zero		1


	//   ....[122]....
        /*08b4*/ 	.word	0x0000be40
        /*08b8*/ 	.word	0x00000000
        /*08bc*/ 	.word	0x000000e0
        /*08c0*/ 	.short	0x010a
        /*08c2*/ 	.byte	0xff
	.zero		1


	//   ....[123]....
        /*08c4*/ 	.word	0x0000be90
        /*08c8*/ 	.word	0x0000000c
        /*08cc*/ 	.word	0x00000080
        /*08d0*/ 	.short	0x010a
        /*08d2*/ 	.byte	0xff
	.zero		1


	//   ....[124]....
        /*08d4*/ 	.word	0x0000bef0
        /*08d8*/ 	.word	0x00000000
        /*08dc*/ 	.word	0x00000078
        /*08e0*/ 	.short	0x010a
        /*08e2*/ 	.byte	0xff
	.zero		1


	//   ....[125]....
        /*08e4*/ 	.word	0x0000bf50
        /*08e8*/ 	.word	0x00000000
        /*08ec*/ 	.word	0x00000050
        /*08f0*/ 	.short	0x010a
        /*08f2*/ 	.byte	0xff
	.zero		1


	//   ....[126]....
        /*08f4*/ 	.word	0x0000bfb0
        /*08f8*/ 	.word	0x00000000
        /*08fc*/ 	.word	0x00000058
        /*0900*/ 	.short	0x010a
        /*0902*/ 	.byte	0xff
	.zero		1


	//   ....[127]....
        /*0904*/ 	.word	0x0000c010
        /*0908*/ 	.word	0x00000000
        /*090c*/ 	.word	0x00000060
        /*0910*/ 	.short	0x010a
        /*0912*/ 	.byte	0xff
	.zero		1


	//   ....[128]....
        /*0914*/ 	.word	0x0000c070
        /*0918*/ 	.word	0x00000000
        /*091c*/ 	.word	0x00000068
        /*0920*/ 	.short	0x010a
        /*0922*/ 	.byte	0xff
	.zero		1


	//   ....[129]....
        /*0924*/ 	.word	0x0000c0d0
        /*0928*/ 	.word	0x00000000
        /*092c*/ 	.word	0x00000050
        /*0930*/ 	.short	0x010a
        /*0932*/ 	.byte	0xff
	.zero		1


	//   ....[130]....
        /*0934*/ 	.word	0x0000c130
        /*0938*/ 	.word	0x00000000
        /*093c*/ 	.word	0x00000058
        /*0940*/ 	.short	0x010a
        /*0942*/ 	.byte	0xff
	.zero		1


	//   ....[131]....
        /*0944*/ 	.word	0x0000c190
        /*0948*/ 	.word	0x00000000
        /*094c*/ 	.word	0x00000060
        /*0950*/ 	.short	0x010a
        /*0952*/ 	.byte	0xff
	.zero		1


	//   ....[132]....
        /*0954*/ 	.word	0x0000c1e0
        /*0958*/ 	.word	0x00000003
        /*095c*/ 	.word	0x00000080
        /*0960*/ 	.short	0x010a
        /*0962*/ 	.byte	0xff
	.zero		1


	//   ....[133]....
        /*0964*/ 	.word	0x0000c240
        /*0968*/ 	.word	0x00000000
        /*096c*/ 	.word	0x00000030
        /*0970*/ 	.short	0x010a
        /*0972*/ 	.byte	0xff
	.zero		1


	//   ....[134]....
        /*0974*/ 	.word	0x0000c290
        /*0978*/ 	.word	0x000000aa
        /*097c*/ 	.word	0x000000a0
        /*0980*/ 	.short	0x010a
        /*0982*/ 	.byte	0xff
	.zero		1


	//   ....[135]....
        /*0984*/ 	.word	0x0000c2e0
        /*0988*/ 	.word	0x00000003
        /*098c*/ 	.word	0x00000030
        /*0990*/ 	.short	0x010a
        /*0992*/ 	.byte	0xff
	.zero		1


	//   ....[136]....
        /*0994*/ 	.word	0x0000c330
        /*0998*/ 	.word	0x00000000
        /*099c*/ 	.word	0x00000030
        /*09a0*/ 	.short	0x010a
        /*09a2*/ 	.byte	0xff
	.zero		1


	//   ....[137]....
        /*09a4*/ 	.word	0x0000c380
        /*09a8*/ 	.word	0x00000003
        /*09ac*/ 	.word	0x00000030
        /*09b0*/ 	.short	0x010a
        /*09b2*/ 	.byte	0xff
	.zero		1


	//----- nvinfo : EIATTR_NUM_MBARRIERS
	.align		4
.L_47:
        /*09b4*/ 	.byte	0x03, 0x38
        /*09b6*/ 	.short	0x001d


	//----- nvinfo : EIATTR_EXIT_INSTR_OFFSETS
	.align		4
        /*09b8*/ 	.byte	0x04, 0x1c
        /*09ba*/ 	.short	(.L_49 - .L_48)


	//   ....[0]....
.L_48:
        /*09bc*/ 	.word	0x00002a10


	//   ....[1]....
        /*09c0*/ 	.word	0x00002f00


	//   ....[2]....
        /*09c4*/ 	.word	0x00002f60


	//   ....[3]....
        /*09c8*/ 	.word	0x000040e0


	//   ....[4]....
        /*09cc*/ 	.word	0x00005240


	//   ....[5]....
        /*09d0*/ 	.word	0x00005280


	//   ....[6]....
        /*09d4*/ 	.word	0x0000b6d0


	//   ....[7]....
        /*09d8*/ 	.word	0x0000b750


	//   ....[8]....
        /*09dc*/ 	.word	0x0000b780


	//   ....[9]....
        /*09e0*/ 	.word	0x0000b7f0


	//----- nvinfo : EIATTR_MAX_THREADS
	.align		4
.L_49:
        /*09e4*/ 	.byte	0x04, 0x05
        /*09e6*/ 	.short	(.L_51 - .L_50)
.L_50:
        /*09e8*/ 	.word	0x00000100
        /*09ec*/ 	.word	0x00000001
        /*09f0*/ 	.word	0x00000001


	//----- nvinfo : EIATTR_CRS_STACK_SIZE
	.align		4
.L_51:
        /*09f4*/ 	.byte	0x04, 0x1e
        /*09f6*/ 	.short	(.L_53 - .L_52)
.L_52:
        /*09f8*/ 	.word	0x00000000


	//----- nvinfo : EIATTR_CBANK_PARAM_SIZE
	.align		4
.L_53:
        /*09fc*/ 	.byte	0x03, 0x19
        /*09fe*/ 	.short	0x0800


	//----- nvinfo : EIATTR_PARAM_CBANK
	.align		4
        /*0a00*/ 	.byte	0x04, 0x0a
        /*0a02*/ 	.short	(.L_55 - .L_54)
	.align		4
.L_54:
        /*0a04*/ 	.word	index@(.nv.constant0._ZN7cutlass13device_kernelINS_4gemm6kernel13GemmUniversalIN4cute5tupleIJiiiiEEENS1_10collective13CollectiveMmaINS1_35MainloopSm100TmaUmmaWarpSpecializedILi3ELi2ELi2ENS5_IJNS4_1CILi2EEESB_NSA_ILi1EEEEEEEENS5_IJNSA_ILi256EEESF_NSA_ILi32EEEEEENS_10bfloat16_tENS5_IJlSC_lEEESI_SJ_NS4_8TiledMMAINS4_8MMA_AtomIJNS4_26SM100_MMA_F16BF16_2x1SM_SSISI_SI_fLi256ELi256ELNS4_4UMMA5MajorE0ELSO_0ELNSN_7ScaleInE0ELSP_0EEEEEENS4_6LayoutINS5_IJSC_SC_SC_EEENS5_IJNSA_ILi0EEESU_SU_EEEEENS5_IJNS4_10UnderscoreESX_SX_EEEEENS4_28SM100_TMA_2SM_LOAD_MULTICASTENS4_14ComposedLayoutINS4_7SwizzleILi2ELi4ELi3EEENS4_18smem_ptr_flag_bitsILi16EEENSS_INS5_IJNSA_ILi8EEESG_EEENS5_IJSG_SC_EEEEEEEvNS4_8identityENS4_18SM100_TMA_2SM_LOADES1A_vS1B_EENS_8epilogue10collective18CollectiveEpilogueINS1E_23Sm100TmaWarpSpecializedILi4ELi2ELi64ELb1ELb0EEEJNS5_IJNSA_ILi128EEESF_SG_EEENS5_IJNSS_IS1J_SC_EENSS_INSA_ILi64EEESC_EEEEESI_SJ_SI_SJ_NS1E_6fusion15FusionCallbacksIS1I_NS1P_17LinearCombinationISI_fSI_fLNS_15FloatRoundStyleE2EEES1K_S1O_JEEENS4_5SM1004TMEM4LOAD26SM100_TMEM_LOAD_32dp32b64xENS4_13SM90_TMA_LOADENS11_INS12_ILi3ELi4ELi3EEES15_NSS_INS5_IJS16_S1M_EEENS5_IJS1M_SC_EEEEEEENS4_39AutoVectorizingCopyWithAssumedAlignmentILi128EEENS4_14SM90_TMA_STOREES24_S26_S26_EEEvvEEEEvNT_6ParamsE)
        /*0a08*/ 	.short	0x0380
        /*0a0a*/ 	.short	0x0800


	//----- nvinfo : EIATTR_SW_WAR
	.align		4
.L_55:
        /*0a0c*/ 	.byte	0x04, 0x36
        /*0a0e*/ 	.short	(.L_57 - .L_56)
.L_56:
        /*0a10*/ 	.word	0x00000008
.L_57:


//--------------------- .nv.callgraph             --------------------------
	.section	.nv.callgraph,"",@"SHT_CUDA_CALLGRAPH"
	.align	4
	.sectionentsize	8
	.align		4
        /*0000*/ 	.word	0x00000000
	.align		4
        /*0004*/ 	.word	0xffffffff
	.align		4
        /*0008*/ 	.word	index@(_ZN7cutlass13device_kernelINS_4gemm6kernel13GemmUniversalIN4cute5tupleIJiiiiEEENS1_10collective13CollectiveMmaINS1_35MainloopSm100TmaUmmaWarpSpecializedILi3ELi2ELi2ENS5_IJNS4_1CILi2EEESB_NSA_ILi1EEEEEEEENS5_IJNSA_ILi256EEESF_NSA_ILi32EEEEEENS_10bfloat16_tENS5_IJlSC_lEEESI_SJ_NS4_8TiledMMAINS4_8MMA_AtomIJNS4_26SM100_MMA_F16BF16_2x1SM_SSISI_SI_fLi256ELi256ELNS4_4UMMA5MajorE0ELSO_0ELNSN_7ScaleInE0ELSP_0EEEEEENS4_6LayoutINS5_IJSC_SC_SC_EEENS5_IJNSA_ILi0EEESU_SU_EEEEENS5_IJNS4_10UnderscoreESX_SX_EEEEENS4_28SM100_TMA_2SM_LOAD_MULTICASTENS4_14ComposedLayoutINS4_7SwizzleILi2ELi4ELi3EEENS4_18smem_ptr_flag_bitsILi16EEENSS_INS5_IJNSA_ILi8EEESG_EEENS5_IJSG_SC_EEEEEEEvNS4_8identityENS4_18SM100_TMA_2SM_LOADES1A_vS1B_EENS_8epilogue10collective18CollectiveEpilogueINS1E_23Sm100TmaWarpSpecializedILi4ELi2ELi64ELb1ELb0EEEJNS5_IJNSA_ILi128EEESF_SG_EEENS5_IJNSS_IS1J_SC_EENSS_INSA_ILi64EEESC_EEEEESI_SJ_SI_SJ_NS1E_6fusion15FusionCallbacksIS1I_NS1P_17LinearCombinationISI_fSI_fLNS_15FloatRoundStyleE2EEES1K_S1O_JEEENS4_5SM1004TMEM4LOAD26SM100_TMEM_LOAD_32dp32b64xENS4_13SM90_TMA_LOADENS11_INS12_ILi3ELi4ELi3EEES15_NSS_INS5_IJS16_S1M_EEENS5_IJS1M_SC_EEEEEEENS4_39AutoVectorizingCopyWithAssumedAlignmentILi128EEENS4_14SM90_TMA_STOREES24_S26_S26_EEEvvEEEEvNT_6ParamsE)
	.align		4
        /*000c*/ 	.word	index@(__assertfail)
	.align		4
        /*0010*/ 	.word	0x00000000
	.align		4
        /*0014*/ 	.word	0xfffffffe
	.align		4
        /*0018*/ 	.word	0x00000000
	.align		4
        /*001c*/ 	.word	0xfffffffd
	.align		4
        /*0020*/ 	.word	0x00000000
	.align		4
        /*0024*/ 	.word	0xfffffffc


//--------------------- .nv.constant4             --------------------------
	.section	.nv.constant4,"a",@progbits
	.align	8
	.align		8
.nv.constant4:
        /*0000*/ 	.dword	__assertfail
	.align		8
        /*0008*/ 	.dword	__unnamed_1
	.align		8
        /*0010*/ 	.dword	__unnamed_2
	.align		8
        /*0018*/ 	.dword	_ZN39_INTERNAL_1b152df1_4_k_cu_fafad269_81684cuda3std3__45__cpo5beginE
	.align		8
        /*0020*/ 	.dword	_ZN39_INTERNAL_1b152df1_4_k_cu_fafad269_81684cuda3std3__45__cpo3endE
	.align		8
        /*0028*/ 	.dword	_ZN39_INTERNAL_1b152df1_4_k_cu_fafad269_81684cuda3std3__45__cpo6cbeginE
	.align		8
        /*0030*/ 	.dword	_ZN39_INTERNAL_1b152df1_4_k_cu_fafad269_81684cuda3std3__45__cpo4cendE
	.align		8
        /*0038*/ 	.dword	_ZN39_INTERNAL_1b152df1_4_k_cu_fafad269_81684cuda3std3__441_GLOBAL__N__1b152df1_4_k_cu_fafad269_81686ignoreE
	.align		8
        /*0040*/ 	.dword	_ZN39_INTERNAL_1b152df1_4_k_cu_fafad269_81684cuda3std3__419piecewise_constructE
	.align		8
        /*0048*/ 	.dword	_ZN39_INTERNAL_1b152df1_4_k_cu_fafad269_81684cuda3std3__48in_placeE
	.align		8
        /*0050*/ 	.dword	_ZN39_INTERNAL_1b152df1_4_k_cu_fafad269_81684cuda3std6ranges3__45__cpo4swapE
	.align		8
        /*0058*/ 	.dword	_ZN39_INTERNAL_1b152df1_4_k_cu_fafad269_81684cuda3std6ranges3__45__cpo9iter_moveE
	.align		8
        /*0060*/ 	.dword	_ZN39_INTERNAL_1b152df1_4_k_cu_fafad269_81684cute7productE
	.align		8
        /*0068*/ 	.dword	_ZN39_INTERNAL_1b152df1_4_k_cu_fafad269_81684cute1_E
	.align		8
        /*0070*/ 	.dword	$str$25
	.align		8
        /*0078*/ 	.dword	$str$26
	.align		8
        /*0080*/ 	.dword	$str$27
	.align		8
        /*0088*/ 	.dword	$str$28


//--------------------- .text._ZN7cutlass13device_kernelINS_4gemm6kernel13GemmUniversalIN4cute5tupleIJiiiiEEENS1_10collective13CollectiveMmaINS1_35MainloopSm100TmaUmmaWarpSpecializedILi3ELi2ELi2ENS5_IJNS4_1CILi2EEESB_NSA_ILi1EEEEEEEENS5_IJNSA_ILi256EEESF_NSA_ILi32EEEEEENS_10bfloat16_tENS5_IJlSC_lEEESI_SJ_NS4_8TiledMMAINS4_8MMA_AtomIJNS4_26SM100_MMA_F16BF16_2x1SM_SSISI_SI_fLi256ELi256ELNS4_4UMMA5MajorE0ELSO_0ELNSN_7ScaleInE0ELSP_0EEEEEENS4_6LayoutINS5_IJSC_SC_SC_EEENS5_IJNSA_ILi0EEESU_SU_EEEEENS5_IJNS4_10UnderscoreESX_SX_EEEEENS4_28SM100_TMA_2SM_LOAD_MULTICASTENS4_14ComposedLayoutINS4_7SwizzleILi2ELi4ELi3EEENS4_18smem_ptr_flag_bitsILi16EEENSS_INS5_IJNSA_ILi8EEESG_EEENS5_IJSG_SC_EEEEEEEvNS4_8identityENS4_18SM100_TMA_2SM_LOADES1A_vS1B_EENS_8epilogue10collective18CollectiveEpilogueINS1E_23Sm100TmaWarpSpecializedILi4ELi2ELi64ELb1ELb0EEEJNS5_IJNSA_ILi128EEESF_SG_EEENS5_IJNSS_IS1J_SC_EENSS_INSA_ILi64EEESC_EEEEESI_SJ_SI_SJ_NS1E_6fusion15FusionCallbacksIS1I_NS1P_17LinearCombinationISI_fSI_fLNS_15FloatRoundStyleE2EEES1K_S1O_JEEENS4_5SM1004TMEM4LOAD26SM100_TMEM_LOAD_32dp32b64xENS4_13SM90_TMA_LOADENS11_INS12_ILi3ELi4ELi3EEES15_NSS_INS5_IJS16_S1M_EEENS5_IJS1M_SC_EEEEEEENS4_39AutoVectorizingCopyWithAssumedAlignmentILi128EEENS4_14SM90_TMA_STOREES24_S26_S26_EEEvvEEEEvNT_6ParamsE --------------------------
	.section	.text._ZN7cutlass13device_kernelINS_4gemm6kernel13GemmUniversalIN4cute5tupleIJiiiiEEENS1_10collective13CollectiveMmaINS1_35MainloopSm100TmaUmmaWarpSpecializedILi3ELi2ELi2ENS5_IJNS4_1CILi2EEESB_NSA_ILi1EEEEEEEENS5_IJNSA_ILi256EEESF_NSA_ILi32EEEEEENS_10bfloat16_tENS5_IJlSC_lEEESI_SJ_NS4_8TiledMMAINS4_8MMA_AtomIJNS4_26SM100_MMA_F16BF16_2x1SM_SSISI_SI_fLi256ELi256ELNS4_4UMMA5MajorE0ELSO_0ELNSN_7ScaleInE0ELSP_0EEEEEENS4_6LayoutINS5_IJSC_SC_SC_EEENS5_IJNSA_ILi0EEESU_SU_EEEEENS5_IJNS4_10UnderscoreESX_SX_EEEEENS4_28SM100_TMA_2SM_LOAD_MULTICASTENS4_14ComposedLayoutINS4_7SwizzleILi2ELi4ELi3EEENS4_18smem_ptr_flag_bitsILi16EEENSS_INS5_IJNSA_ILi8EEESG_EEENS5_IJSG_SC_EEEEEEEvNS4_8identityENS4_18SM100_TMA_2SM_LOADES1A_vS1B_EENS_8epilogue10collective18CollectiveEpilogueINS1E_23Sm100TmaWarpSpecializedILi4ELi2ELi64ELb1ELb0EEEJNS5_IJNSA_ILi128EEESF_SG_EEENS5_IJNSS_IS1J_SC_EENSS_INSA_ILi64EEESC_EEEEESI_SJ_SI_SJ_NS1E_6fusion15FusionCallbacksIS1I_NS1P_17LinearCombinationISI_fSI_fLNS_15FloatRoundStyleE2EEES1K_S1O_JEEENS4_5SM1004TMEM4LOAD26SM100_TMEM_LOAD_32dp32b64xENS4_13SM90_TMA_LOADENS11_INS12_ILi3ELi4ELi3EEES15_NSS_INS5_IJS16_S1M_EEENS5_IJS1M_SC_EEEEEEENS4_39AutoVectorizingCopyWithAssumedAlignmentILi128EEENS4_14SM90_TMA_STOREES24_S26_S26_EEEvvEEEEvNT_6ParamsE,"ax",@progbits
	.align	128
.text._ZN7cutlass13device_kernelINS_4gemm6kernel13GemmUniversalIN4cute5tupleIJiiiiEEENS1_10collective13CollectiveMmaINS1_35MainloopSm100TmaUmmaWarpSpecializedILi3ELi2ELi2ENS5_IJNS4_1CILi2EEESB_NSA_ILi1EEEEEEEENS5_IJNSA_ILi256EEESF_NSA_ILi32EEEEEENS_10bfloat16_tENS5_IJlSC_lEEESI_SJ_NS4_8TiledMMAINS4_8MMA_AtomIJNS4_26SM100_MMA_F16BF16_2x1SM_SSISI_SI_fLi256ELi256ELNS4_4UMMA5MajorE0ELSO_0ELNSN_7ScaleInE0ELSP_0EEEEEENS4_6LayoutINS5_IJSC_SC_SC_EEENS5_IJNSA_ILi0EEESU_SU_EEEEENS5_IJNS4_10UnderscoreESX_SX_EEEEENS4_28SM100_TMA_2SM_LOAD_MULTICASTENS4_14ComposedLayoutINS4_7SwizzleILi2ELi4ELi3EEENS4_18smem_ptr_flag_bitsILi16EEENSS_INS5_IJNSA_ILi8EEESG_EEENS5_IJSG_SC_EEEEEEEvNS4_8identityENS4_18SM100_TMA_2SM_LOADES1A_vS1B_EENS_8epilogue10collective18CollectiveEpilogueINS1E_23Sm100TmaWarpSpecializedILi4ELi2ELi64ELb1ELb0EEEJNS5_IJNSA_ILi128EEESF_SG_EEENS5_IJNSS_IS1J_SC_EENSS_INSA_ILi64EEESC_EEEEESI_SJ_SI_SJ_NS1E_6fusion15FusionCallbacksIS1I_NS1P_17LinearCombinationISI_fSI_fLNS_15FloatRoundStyleE2EEES1K_S1O_JEEENS4_5SM1004TMEM4LOAD26SM100_TMEM_LOAD_32dp32b64xENS4_13SM90_TMA_LOADENS11_INS12_ILi3ELi4ELi3EEES15_NSS_INS5_IJS16_S1M_EEENS5_IJS1M_SC_EEEEEEENS4_39AutoVectorizingCopyWithAssumedAlignmentILi128EEENS4_14SM90_TMA_STOREES24_S26_S26_EEEvvEEEEvNT_6ParamsE:
        .type           _ZN7cutlass13device_kernelINS_4gemm6kernel13GemmUniversalIN4cute5tupleIJiiiiEEENS1_10collective13CollectiveMmaINS1_35MainloopSm100TmaUmmaWarpSpecializedILi3ELi2ELi2ENS5_IJNS4_1CILi2EEESB_NSA_ILi1EEEEEEEENS5_IJNSA_ILi256EEESF_NSA_ILi32EEEEEENS_10bfloat16_tENS5_IJlSC_lEEESI_SJ_NS4_8TiledMMAINS4_8MMA_AtomIJNS4_26SM100_MMA_F16BF16_2x1SM_SSISI_SI_fLi256ELi256ELNS4_4UMMA5MajorE0ELSO_0ELNSN_7ScaleInE0ELSP_0EEEEEENS4_6LayoutINS5_IJSC_SC_SC_EEENS5_IJNSA_ILi0EEESU_SU_EEEEENS5_IJNS4_10UnderscoreESX_SX_EEEEENS4_28SM100_TMA_2SM_LOAD_MULTICASTENS4_14ComposedLayoutINS4_7SwizzleILi2ELi4ELi3EEENS4_18smem_ptr_flag_bitsILi16EEENSS_INS5_IJNSA_ILi8EEESG_EEENS5_IJSG_SC_EEEEEEEvNS4_8identityENS4_18SM100_TMA_2SM_LOADES1A_vS1B_EENS_8epilogue10collective18CollectiveEpilogueINS1E_23Sm100TmaWarpSpecializedILi4ELi2ELi64ELb1ELb0EEEJNS5_IJNSA_ILi128EEESF_SG_EEENS5_IJNSS_IS1J_SC_EENSS_INSA_ILi64EEESC_EEEEESI_SJ_SI_SJ_NS1E_6fusion15FusionCallbacksIS1I_NS1P_17LinearCombinationISI_fSI_fLNS_15FloatRoundStyleE2EEES1K_S1O_JEEENS4_5SM1004TMEM4LOAD26SM100_TMEM_LOAD_32dp32b64xENS4_13SM90_TMA_LOADENS11_INS12_ILi3ELi4ELi3EEES15_NSS_INS5_IJS16_S1M_EEENS5_IJS1M_SC_EEEEEEENS4_39AutoVectorizingCopyWithAssumedAlignmentILi128EEENS4_14SM90_TMA_STOREES24_S26_S26_EEEvvEEEEvNT_6ParamsE,@function
        .size           _ZN7cutlass13device_kernelINS_4gemm6kernel13GemmUniversalIN4cute5tupleIJiiiiEEENS1_10collective13CollectiveMmaINS1_35MainloopSm100TmaUmmaWarpSpecializedILi3ELi2ELi2ENS5_IJNS4_1CILi2EEESB_NSA_ILi1EEEEEEEENS5_IJNSA_ILi256EEESF_NSA_ILi32EEEEEENS_10bfloat16_tENS5_IJlSC_lEEESI_SJ_NS4_8TiledMMAINS4_8MMA_AtomIJNS4_26SM100_MMA_F16BF16_2x1SM_SSISI_SI_fLi256ELi256ELNS4_4UMMA5MajorE0ELSO_0ELNSN_7ScaleInE0ELSP_0EEEEEENS4_6LayoutINS5_IJSC_SC_SC_EEENS5_IJNSA_ILi0EEESU_SU_EEEEENS5_IJNS4_10UnderscoreESX_SX_EEEEENS4_28SM100_TMA_2SM_LOAD_MULTICASTENS4_14ComposedLayoutINS4_7SwizzleILi2ELi4ELi3EEENS4_18smem_ptr_flag_bitsILi16EEENSS_INS5_IJNSA_ILi8EEESG_EEENS5_IJSG_SC_EEEEEEEvNS4_8identityENS4_18SM100_TMA_2SM_LOADES1A_vS1B_EENS_8epilogue10collective18CollectiveEpilogueINS1E_23Sm100TmaWarpSpecializedILi4ELi2ELi64ELb1ELb0EEEJNS5_IJNSA_ILi128EEESF_SG_EEENS5_IJNSS_IS1J_SC_EENSS_INSA_ILi64EEESC_EEEEESI_SJ_SI_SJ_NS1E_6fusion15FusionCallbacksIS1I_NS1P_17LinearCombinationISI_fSI_fLNS_15FloatRoundStyleE2EEES1K_S1O_JEEENS4_5SM1004TMEM4LOAD26SM100_TMEM_LOAD_32dp32b64xENS4_13SM90_TMA_LOADENS11_INS12_ILi3ELi4ELi3EEES15_NSS_INS5_IJS16_S1M_EEENS5_IJS1M_SC_EEEEEEENS4_39AutoVectorizingCopyWithAssumedAlignmentILi128EEENS4_14SM90_TMA_STOREES24_S26_S26_EEEvvEEEEvNT_6ParamsE,(.L_x_188 - _ZN7cutlass13device_kernelINS_4gemm6kernel13GemmUniversalIN4cute5tupleIJiiiiEEENS1_10collective13CollectiveMmaINS1_35MainloopSm100TmaUmmaWarpSpecializedILi3ELi2ELi2ENS5_IJNS4_1CILi2EEESB_NSA_ILi1EEEEEEEENS5_IJNSA_ILi256EEESF_NSA_ILi32EEEEEENS_10bfloat16_tENS5_IJlSC_lEEESI_SJ_NS4_8TiledMMAINS4_8MMA_AtomIJNS4_26SM100_MMA_F16BF16_2x1SM_SSISI_SI_fLi256ELi256ELNS4_4UMMA5MajorE0ELSO_0ELNSN_7ScaleInE0ELSP_0EEEEEENS4_6LayoutINS5_IJSC_SC_SC_EEENS5_IJNSA_ILi0EEESU_SU_EEEEENS5_IJNS4_10UnderscoreESX_SX_EEEEENS4_28SM100_TMA_2SM_LOAD_MULTICASTENS4_14ComposedLayoutINS4_7SwizzleILi2ELi4ELi3EEENS4_18smem_ptr_flag_bitsILi16EEENSS_INS5_IJNSA_ILi8EEESG_EEENS5_IJSG_SC_EEEEEEEvNS4_8identityENS4_18SM100_TMA_2SM_LOADES1A_vS1B_EENS_8epilogue10collective18CollectiveEpilogueINS1E_23Sm100TmaWarpSpecializedILi4ELi2ELi64ELb1ELb0EEEJNS5_IJNSA_ILi128EEESF_SG_EEENS5_IJNSS_IS1J_SC_EENSS_INSA_ILi64EEESC_EEEEESI_SJ_SI_SJ_NS1E_6fusion15FusionCallbacksIS1I_NS1P_17LinearCombinationISI_fSI_fLNS_15FloatRoundStyleE2EEES1K_S1O_JEEENS4_5SM1004TMEM4LOAD26SM100_TMEM_LOAD_32dp32b64xENS4_13SM90_TMA_LOADENS11_INS12_ILi3ELi4ELi3EEES15_NSS_INS5_IJS16_S1M_EEENS5_IJS1M_SC_EEEEEEENS4_39AutoVectorizingCopyWithAssumedAlignmentILi128EEENS4_14SM90_TMA_STOREES24_S26_S26_EEEvvEEEEvNT_6ParamsE)
        .other          _ZN7cutlass13device_kernelINS_4gemm6kernel13GemmUniversalIN4cute5tupleIJiiiiEEENS1_10collective13CollectiveMmaINS1_35MainloopSm100TmaUmmaWarpSpecializedILi3ELi2ELi2ENS5_IJNS4_1CILi2EEESB_NSA_ILi1EEEEEEEENS5_IJNSA_ILi256EEESF_NSA_ILi32EEEEEENS_10bfloat16_tENS5_IJlSC_lEEESI_SJ_NS4_8TiledMMAINS4_8MMA_AtomIJNS4_26SM100_MMA_F16BF16_2x1SM_SSISI_SI_fLi256ELi256ELNS4_4UMMA5MajorE0ELSO_0ELNSN_7ScaleInE0ELSP_0EEEEEENS4_6LayoutINS5_IJSC_SC_SC_EEENS5_IJNSA_ILi0EEESU_SU_EEEEENS5_IJNS4_10UnderscoreESX_SX_EEEEENS4_28SM100_TMA_2SM_LOAD_MULTICASTENS4_14ComposedLayoutINS4_7SwizzleILi2ELi4ELi3EEENS4_18smem_ptr_flag_bitsILi16EEENSS_INS5_IJNSA_ILi8EEESG_EEENS5_IJSG_SC_EEEEEEEvNS4_8identityENS4_18SM100_TMA_2SM_LOADES1A_vS1B_EENS_8epilogue10collective18CollectiveEpilogueINS1E_23Sm100TmaWarpSpecializedILi4ELi2ELi64ELb1ELb0EEEJNS5_IJNSA_ILi128EEESF_SG_EEENS5_IJNSS_IS1J_SC_EENSS_INSA_ILi64EEESC_EEEEESI_SJ_SI_SJ_NS1E_6fusion15FusionCallbacksIS1I_NS1P_17LinearCombinationISI_fSI_fLNS_15FloatRoundStyleE2EEES1K_S1O_JEEENS4_5SM1004TMEM4LOAD26SM100_TMEM_LOAD_32dp32b64xENS4_13SM90_TMA_LOADENS11_INS12_ILi3ELi4ELi3EEES15_NSS_INS5_IJS16_S1M_EEENS5_IJS1M_SC_EEEEEEENS4_39AutoVectorizingCopyWithAssumedAlignmentILi128EEENS4_14SM90_TMA_STOREES24_S26_S26_EEEvvEEEEvNT_6ParamsE,@"STO_CUDA_ENTRY STV_DEFAULT"
_ZN7cutlass13device_kernelINS_4gemm6kernel13GemmUniversalIN4cute5tupleIJiiiiEEENS1_10collective13CollectiveMmaINS1_35MainloopSm100TmaUmmaWarpSpecializedILi3ELi2ELi2ENS5_IJNS4_1CILi2EEESB_NSA_ILi1EEEEEEEENS5_IJNSA_ILi256EEESF_NSA_ILi32EEEEEENS_10bfloat16_tENS5_IJlSC_lEEESI_SJ_NS4_8TiledMMAINS4_8MMA_AtomIJNS4_26SM100_MMA_F16BF16_2x1SM_SSISI_SI_fLi256ELi256ELNS4_4UMMA5MajorE0ELSO_0ELNSN_7ScaleInE0ELSP_0EEEEEENS4_6LayoutINS5_IJSC_SC_SC_EEENS5_IJNSA_ILi0EEESU_SU_EEEEENS5_IJNS4_10UnderscoreESX_SX_EEEEENS4_28SM100_TMA_2SM_LOAD_MULTICASTENS4_14ComposedLayoutINS4_7SwizzleILi2ELi4ELi3EEENS4_18smem_ptr_flag_bitsILi16EEENSS_INS5_IJNSA_ILi8EEESG_EEENS5_IJSG_SC_EEEEEEEvNS4_8identityENS4_18SM100_TMA_2SM_LOADES1A_vS1B_EENS_8epilogue10collective18CollectiveEpilogueINS1E_23Sm100TmaWarpSpecializedILi4ELi2ELi64ELb1ELb0EEEJNS5_IJNSA_ILi128EEESF_SG_EEENS5_IJNSS_IS1J_SC_EENSS_INSA_ILi64EEESC_EEEEESI_SJ_SI_SJ_NS1E_6fusion15FusionCallbacksIS1I_NS1P_17LinearCombinationISI_fSI_fLNS_15FloatRoundStyleE2EEES1K_S1O_JEEENS4_5SM1004TMEM4LOAD26SM100_TMEM_LOAD_32dp32b64xENS4_13SM90_TMA_LOADENS11_INS12_ILi3ELi4ELi3EEES15_NSS_INS5_IJS16_S1M_EEENS5_IJS1M_SC_EEEEEEENS4_39AutoVectorizingCopyWithAssumedAlignmentILi128EEENS4_14SM90_TMA_STOREES24_S26_S26_EEEvvEEEEvNT_6ParamsE:
[----:B------:R-:W1:Y:S01]  /*0000*/  LDC R1, c[0x0][0x37c] ;  /* 0x0000df00ff017b82 */ /* 0x000e620000000800 */
[----:B------:R-:W2:Y:S01]  /*0010*/  S2R R163, SR_TID.X ;  /* 0x0000000000a37919 */ /* 0x000ea20000002100 */
[----:B------:R-:W3:Y:S06]  /*0020*/  LDCU.64 UR8, c[0x0][0x890] ;  /* 0x00011200ff0877ac */ /* 0x000eec0008000a00 */
[----:B------:R-:W4:Y:S01]  /*0030*/  S2UR UR47, SR_CgaCtaId ;  /* 0x00000000002f79c3 */ /* 0x000f220000008800 */
[----:B------:R-:W-:Y:S02]  /*0040*/  PRMT R146, RZ, 0x7610, R146 ;  /* 0x00007610ff927816 */ /* 0x000fe40000000092 */
[----:B------:R-:W-:Y:S01]  /*0050*/  ELECT P1, URZ, PT ;  /* 0x0000000000ff782f */ /* 0x000fe20003820000 */
[----:B---3--:R-:W-:-:S04]  /*0060*/  UISETP.NE.U32.AND UP0, UPT, UR8, URZ, UPT ;  /* 0x000000ff0800728c */ /* 0x008fc8000bf05070 */
[----:B------:R-:W-:Y:S02]  /*0070*/  UISETP.NE.AND.EX UP0, UPT, UR9, URZ, UPT, UP0 ;  /* 0x000000ff0900728c */ /* 0x000fe4000bf05300 */
[----:B----4-:R-:W-:Y:S02]  /*0080*/  ULOP3.LUT UR33, UR47, 0x1, URZ, 0xc0, !UPT ;  /* 0x000000012f217892 */ /* 0x010fe4000f8ec0ff */
[----:B------:R-:W-:Y:S01]  /*0090*/  ULOP3.LUT UR34, UR47, 0x1, URZ, 0x3c, !UPT ;  /* 0x000000012f227892 */ /* 0x000fe2000f8e3cff */
[----:B--2---:R-:W-:-:S05]  /*00a0*/  SHF.R.U32.HI R147, RZ, 0x5, R163 ;  /* 0x00000005ff937819 */ /* 0x004fca00000116a3 */
[----:B------:R-:W2:Y:S02]  /*00b0*/  SHFL.IDX PT, R0, R147, RZ, 0x1f ;  /* 0x00001fff93007589 */ /* 0x000ea400000e0000 */
[----:B--2---:R-:W-:Y:S01]  /*00c0*/  R2UR UR17, R0 ;  /* 0x00000000001172ca */ /* 0x004fe200000e0000 */
[----:B-1----:R-:W-:-:S14]  /*00d0*/  BRA.U UP0, `(.L_x_0) ;  /* 0x0000000100307547 */ /* 0x002fdc000b800000 */
[----:B------:R-:W1:Y:S02]  /*00e0*/  LDCU.64 UR4, c[0x0][0x888] ;  /* 0x00011100ff0477ac */ /* 0x000e640008000a00 */
[----:B-1----:R-:W-:-:S04]  /*00f0*/  UISETP.NE.U32.AND UP0, UPT, UR4, URZ, UPT ;  /* 0x000000ff0400728c */ /* 0x002fc8000bf05070 */
[----:B------:R-:W-:-:S09]  /*0100*/  UISETP.NE.AND.EX UP0, UPT, UR5, URZ, UPT, UP0 ;  /* 0x000000ff0500728c */ /* 0x000fd2000bf05300 */
[----:B------:R-:W-:Y:S05]  /*0110*/  BRA.U !UP0, `(.L_x_1) ;  /* 0x0000000108147547 */ /* 0x000fea000b800000 */
[----:B------:R-:W1:Y:S01]  /*0120*/  LDC.64 R2, c[0x0][0x888] ;  /* 0x00022200ff027b82 */ /* 0x000e620000000a00 */
[----:B------:R-:W1:Y:S02]  /*0130*/  LDCU.64 UR4, c[0x0][0x358] ;  /* 0x00006b00ff0477ac */ /* 0x000e640008000a00 */
[----:B-1----:R1:W5:Y:S01]  /*0140*/  LDG.E R73, desc[UR4][R2.64] ;  /* 0x0000000402497981 */ /* 0x002362000c1e1900 */
[----:B------:R-:W-:Y:S01]  /*0150*/  HFMA2 R146, -RZ, RZ, 0, 5.9604644775390625e-08 ;  /* 0x00000001ff927431 */ /* 0x000fe200000001ff */
[----:B------:R-:W-:Y:S05]  /*0160*/  BRA `(.L_x_0) ;  /* 0x00000000000c7947 */ /* 0x000fea0003800000 */
.L_x_1:
[----:B------:R-:W1:Y:S01]  /*0170*/  LDCU UR4, c[0x0][0x880] ;  /* 0x00011000ff0477ac */ /* 0x000e620008000800 */
[----:B------:R-:W-:Y:S01]  /*0180*/  HFMA2 R146, -RZ, RZ, 0, 5.9604644775390625e-08 ;  /* 0x00000001ff927431 */ /* 0x000fe200000001ff */
[----:B-1----:R-:W-:-:S07]  /*0190*/  MOV R73, UR4 ;  /* 0x0000000400497c02 */ /* 0x002fce0008000f00 */
.L_x_0:
[----:B------:R-:W2:Y:S02]  /*01a0*/  LDCU.64 UR4, c[0x0][0x8b0] ;  /* 0x00011600ff0477ac */ /* 0x000ea40008000a00 */
[----:B--2---:R-:W-:-:S04]  /*01b0*/  UISETP.NE.U32.AND UP0, UPT, UR4, URZ, UPT ;  /* 0x000000ff0400728c */ /* 0x004fc8000bf05070 */
[----:B------:R-:W-:-:S09]  /*01c0*/  UISETP.NE.AND.EX UP0, UPT, UR5, URZ, UPT, UP0 ;  /* 0x000000ff0500728c */ /* 0x000fd2000bf05300 */
[----:B------:R-:W-:Y:S05]  /*01d0*/  BRA.U UP0, `(.L_x_2) ;  /* 0x0000000100287547 */ /* 0x000fea000b800000 */
[----:B------:R-:W2:Y:S02]  /*01e0*/  LDCU.64 UR4, c[0x0][0x8a8] ;  /* 0x00011500ff0477ac */ /* 0x000ea40008000a00 */
[----:B--2---:R-:W-:-:S04]  /*01f0*/  UISETP.NE.U32.AND UP0, UPT, UR4, URZ, UPT ;  /* 0x000000ff0400728c */ /* 0x004fc8000bf05070 */
[----:B------:R-:W-:-:S09]  /*0200*/  UISETP.NE.AND.EX UP0, UPT, UR5, URZ, UPT, UP0 ;  /* 0x000000ff0500728c */ /* 0x000fd2000bf05300 */
[----:B------:R-:W-:Y:S05]  /*0210*/  BRA.U !UP0, `(.L_x_3) ;  /* 0x0000000108107547 */ /* 0x000fea000b800000 */
[----:B------:R-:W2:Y:S01]  /*0220*/  LDC.64 R70, c[0x0][0x8a8] ;  /* 0x00022a00ff467b82 */ /* 0x000ea20000000a00 */
[----:B------:R-:W2:Y:S02]  /*0230*/  LDCU.64 UR4, c[0x0][0x358] ;  /* 0x00006b00ff0477ac */ /* 0x000ea40008000a00 */
[----:B--2---:R2:W5:Y:S01]  /*0240*/  LDG.E R70, desc[UR4][R70.64] ;  /* 0x0000000446467981 */ /* 0x004562000c1e1900 */
[----:B------:R-:W-:Y:S05]  /*0250*/  BRA `(.L_x_2) ;  /* 0x0000000000087947 */ /* 0x000fea0003800000 */
.L_x_3:
[----:B------:R-:W2:Y:S02]  /*0260*/  LDCU UR4, c[0x0][0x8a0] ;  /* 0x00011400ff0477ac */ /* 0x000ea40008000800 */
[----:B--2---:R-:W-:Y:S02]  /*0270*/  MOV R70, UR4 ;  /* 0x0000000400467c02 */ /* 0x004fe40008000f00 */
.L_x_2:
[----:B------:R-:W-:Y:S01]  /*0280*/  IMAD.U32 R0, RZ, RZ, UR17 ;  /* 0x00000011ff007e24 */ /* 0x000fe2000f8e00ff */
[----:B------:R-:W-:Y:S04]  /*0290*/  BSSY.RECONVERGENT B0, `(.L_x_4) ;  /* 0x000000c000007945 */ /* 0x000fe80003800200 */
[C---:B------:R-:W-:Y:S02]  /*02a0*/  ISETP.NE.OR P2, PT, R0.reuse, 0x1, !P1 ;  /* 0x000000010000780c */ /* 0x040fe40004f45670 */
[----:B------:R-:W-:-:S11]  /*02b0*/  ISETP.NE.OR P0, PT, R0, 0x3, !P1 ;  /* 0x000000030000780c */ /* 0x000fd60004f05670 */
[----:B------:R-:W-:Y:S05]  /*02c0*/  @P2 BRA `(.L_x_5) ;  /* 0x0000000000202947 */ /* 0x000fea0003800000 */
[----:B------:R-:W3:Y:S02]  /*02d0*/  LDCU.64 UR4, c[0x0][0x348] ;  /* 0x00006900ff0477ac */ /* 0x000ee40008000a00 */
[----:B---3--:R-:W-:Y:S02]  /*02e0*/  UIADD3 UR6, UP1, UPT, UR4, 0x80, URZ ;  /* 0x0000008004067890 */ /* 0x008fe4000ff3e0ff */
[----:B------:R-:W-:Y:S02]  /*02f0*/  UIADD3 UR4, UP0, UPT, UR4, 0x180, URZ ;  /* 0x0000018004047890 */ /* 0x000fe4000ff1e0ff */
[----:B------:R-:W-:Y:S02]  /*0300*/  UIADD3.X UR7, UPT, UPT, URZ, UR5, URZ, UP1, !UPT ;  /* 0x00000005ff077290 */ /* 0x000fe40008ffe4ff */
[----:B------:R-:W-:-:S07]  /*0310*/  UIADD3.X UR5, UPT, UPT, URZ, UR5, URZ, UP0, !UPT ;  /* 0x00000005ff057290 */ /* 0x000fce00087fe4ff */
[----:B------:R3:W-:Y:S02]  /*0320*/  UTMACCTL.PF [UR6] ;  /* 0x00000000060079b9 */ /* 0x0007e40008040000 */
[----:B------:R3:W-:Y:S02]  /*0330*/  UTMACCTL.PF [UR4] ;  /* 0x00000000040079b9 */ /* 0x0007e40008040000 */
[----:B---3--:R-:W-:Y:S01]  /*0340*/  NOP ;  /* 0x0000000000007918 */ /* 0x008fe20000000000 */
.L_x_5:
[----:B------:R-:W-:Y:S05]  /*0350*/  BSYNC.RECONVERGENT B0 ;  /* 0x0000000000007941 */ /* 0x000fea0003800200 */
.L_x_4:
[----:B------:R-:W-:Y:S04]  /*0360*/  BSSY.RECONVERGENT B0, `(.L_x_6) ;  /* 0x000000a000007945 */ /* 0x000fe80003800200 */
        /* <DEDUP_REMOVED lines=9> */
.L_x_7:
[----:B------:R-:W-:Y:S05]  /*0400*/  BSYNC.RECONVERGENT B0 ;  /* 0x0000000000007941 */ /* 0x000fea0003800200 */
.L_x_6:
[----:B------:R-:W3:Y:S01]  /*0410*/  LDCU.64 UR4, c[0x0][0x888] ;  /* 0x00011100ff0477ac */ /* 0x000ee20008000a00 */
[----:B------:R-:W-:Y:S02]  /*0420*/  UISETP.EQ.U32.AND UP1, UPT, UR8, URZ, UPT ;  /* 0x000000ff0800728c */ /* 0x000fe4000bf22070 */
[----:B------:R-:W-:Y:S02]  /*0430*/  UPLOP3.LUT UP3, UPT, UPT, UPT, UPT, 0x80, 0x8 ;  /* 0x000000000008789c */ /* 0x000fe40003f6f070 */
[----:B---3--:R-:W-:-:S04]  /*0440*/  UISETP.NE.U32.AND UP0, UPT, UR4, URZ, UPT ;  /* 0x000000ff0400728c */ /* 0x008fc8000bf05070 */
[----:B------:R-:W-:-:S04]  /*0450*/  UISETP.NE.AND.EX UP0, UPT, UR5, URZ, UPT, UP0 ;  /* 0x000000ff0500728c */ /* 0x000fc8000bf05300 */
[----:B------:R-:W-:-:S04]  /*0460*/  UISETP.EQ.OR.EX UP2, UPT, UR9, URZ, !UP0, UP1 ;  /* 0x000000ff0900728c */ /* 0x000fc8000c742710 */
[----:B------:R-:W-:-:S06]  /*0470*/  UP2UR UR4, UPR, URZ, 0x4 ;  /* 0x00000004ff047883 */ /* 0x000fcc0008000000 */
[----:B------:R-:W-:Y:S01]  /*0480*/  MOV R149, UR4 ;  /* 0x0000000400957c02 */ /* 0x000fe20008000f00 */
[----:B------:R-:W-:Y:S06]  /*0490*/  BRA.U !UP2, `(.L_x_8) ;  /* 0x000000010a207547 */ /* 0x000fec000b800000 */
[----:B------:R-:W-:Y:S01]  /*04a0*/  UISETP.NE.U32.AND UP1, UPT, UR8, URZ, UPT ;  /* 0x000000ff0800728c */ /* 0x000fe2000bf25070 */
[----:B-----5:R-:W-:Y:S01]  /*04b0*/  FSETP.NEU.AND P0, PT, R73, RZ, PT ;  /* 0x000000ff4900720b */ /* 0x020fe20003f0d000 */
[----:B------:R-:W-:Y:S02]  /*04c0*/  USEL UR4, URZ, 0xffffffff, UP0 ;  /* 0xffffffffff047887 */ /* 0x000fe40008000000 */
[----:B------:R-:W-:-:S10]  /*04d0*/  UISETP.NE.AND.EX UP1, UPT, UR9, URZ, UPT, UP1 ;  /* 0x000000ff0900728c */ /* 0x000fd4000bf25310 */
[----:B------:R-:W-:Y:S01]  /*04e0*/  VOTEU.ANY UP0, P0 ;  /* 0x0000000000ff7886 */ /* 0x000fe20000000100 */
[----:B------:R-:W-:-:S04]  /*04f0*/  @!UP1 USEL UR4, URZ, 0xffffffff, UP0 ;  /* 0xffffffffff049887 */ /* 0x000fc80008000000 */
[----:B------:R-:W-:-:S04]  /*0500*/  ULOP3.LUT UR4, UR4, 0x1, URZ, 0xc0, !UPT ;  /* 0x0000000104047892 */ /* 0x000fc8000f8ec0ff */
[----:B------:R-:W-:-:S11]  /*0510*/  UISETP.NE.U32.AND UP3, UPT, UR4, 0x1, UPT ;  /* 0x000000010400788c */ /* 0x000fd6000bf65070 */
.L_x_8:
[----:B------:R-:W3:Y:S01]  /*0520*/  SHFL.IDX PT, R0, R147, RZ, 0x1f ;  /* 0x00001fff93007589 */ /* 0x000ee200000e0000 */
[----:B------:R-:W-:-:S04]  /*0530*/  UISETP.NE.AND UP0, UPT, UR17, 0x2, UPT ;  /* 0x000000021100788c */ /* 0x000fc8000bf05270 */
[----:B------:R-:W-:Y:S02]  /*0540*/  UISETP.EQ.AND UP1, UPT, UR33, URZ, !UP0 ;  /* 0x000000ff2100728c */ /* 0x000fe4000c722270 */
[----:B------:R-:W-:-:S04]  /*0550*/  USEL UR41, URZ, 0x1, UP0 ;  /* 0x00000001ff297887 */ /* 0x000fc80008000000 */
[----:B------:R-:W-:Y:S02]  /*0560*/  PLOP3.LUT P3, PT, P1, PT, UP1, 0x80, 0x8 ;  /* 0x000000000008781c */ /* 0x000fe40000f6f018 */
[----:B---3--:R-:W-:-:S13]  /*0570*/  ISETP.NE.AND P0, PT, R0, RZ, PT ;  /* 0x000000ff0000720c */ /* 0x008fda0003f05270 */
[----:B------:R-:W-:Y:S05]  /*0580*/  @P0 BRA `(.L_x_9) ;  /* 0x00000000004c0947 */ /* 0x000fea0003800000 */
[----:B------:R-:W-:Y:S01]  /*0590*/  UMOV UR4, 0x400 ;  /* 0x0000040000047882 */ /* 0x000fe20000000000 */
[----:B------:R-:W-:Y:S01]  /*05a0*/  UMOV UR8, 0x1 ;  /* 0x0000000100087882 */ /* 0x000fe20000000000 */
[----:B------:R-:W-:Y:S01]  /*05b0*/  UMOV UR6, 0x2 ;  /* 0x0000000200067882 */ /* 0x000fe20000000000 */
[----:B------:R-:W-:Y:S02]  /*05c0*/  ULEA UR4, UR47, UR4, 0x18 ;  /* 0x000000042f047291 */ /* 0x000fe4000f8ec0ff */
[----:B------:R-:W-:-:S04]  /*05d0*/  UIADD3 UR8, UPT, UPT, -UR8, 0x100000, URZ ;  /* 0x0010000008087890 */ /* 0x000fc8000fffe1ff */
[----:B------:R-:W-:Y:S02]  /*05e0*/  USHF.L.U32 UR9, UR8, 0xb, URZ ;  /* 0x0000000b08097899 */ /* 0x000fe400080006ff */
[----:B------:R-:W-:Y:S02]  /*05f0*/  USHF.L.U32 UR8, UR8, 0x1, URZ ;  /* 0x0000000108087899 */ /* 0x000fe400080006ff */
[----:B------:R-:W-:-:S04]  /*0600*/  UIADD3 UR6, UPT, UPT, -UR6, 0x100000, URZ ;  /* 0x0010000006067890 */ /* 0x000fc8000fffe1ff */
[----:B------:R-:W-:Y:S02]  /*0610*/  USHF.L.U32 UR7, UR6, 0xb, URZ ;  /* 0x0000000b06077899 */ /* 0x000fe400080006ff */
[----:B------:R-:W-:Y:S01]  /*0620*/  USHF.L.U32 UR6, UR6, 0x1, URZ ;  /* 0x0000000106067899 */ /* 0x000fe200080006ff */
[----:B------:R-:W-:Y:S01]  /*0630*/  ELECT P0, URZ, PT ;  /* 0x0000000000ff782f */ /* 0x000fe20003800000 */
[----:B------:R-:W3:Y:S02]  /*0640*/  FENCE.VIEW.ASYNC.S ;  /* 0x00000000000073c6 */ /* 0x000ee40000000000 */
[----:B---3--:R3:W4:Y:S08]  /*0650*/  SYNCS.EXCH.64 URZ, [UR4], UR8 ;  /* 0x0000000804ff75b2 */ /* 0x0087300008000100 */
[----:B------:R3:W1:Y:S01]  /*0660*/  SYNCS.EXCH.64 URZ, [UR4+0x18], UR6 ;  /* 0x0000180604ff75b2 */ /* 0x0006620008000100 */
[----:B------:R3:W1:Y:S01]  /*0670*/  SYNCS.EXCH.64 URZ, [UR4+0x8], UR8 ;  /* 0x0000080804ff75b2 */ /* 0x0006620008000100 */
[----:B------:R3:W1:Y:S01]  /*0680*/  SYNCS.EXCH.64 URZ, [UR4+0x20], UR6 ;  /* 0x0000200604ff75b2 */ /* 0x0006620008000100 */
[----:B------:R3:W1:Y:S01]  /*0690*/  SYNCS.EXCH.64 URZ, [UR4+0x10], UR8 ;  /* 0x0000100804ff75b2 */ /* 0x0006620008000100 */
[----:B------:R3:W1:Y:S01]  /*06a0*/  SYNCS.EXCH.64 URZ, [UR4+0x28], UR6 ;  /* 0x0000280604ff75b2 */ /* 0x0006620008000100 */
[----:B------:R-:W-:Y:S01]  /*06b0*/  NOP ;  /* 0x0000000000007918 */ /* 0x000fe20000000000 */
.L_x_9:
[----:B------:R-:W2:Y:S01]  /*06c0*/  SHFL.IDX PT, R0, R147, RZ, 0x1f ;  /* 0x00001fff93007589 */ /* 0x000ea200000e0000 */
[----:B------:R-:W-:Y:S01]  /*06d0*/  NOP ;  /* 0x0000000000007918 */ /* 0x000fe20000000000 */
[----:B--2---:R-:W-:-:S13]  /*06e0*/  ISETP.NE.AND P0, PT, R0, 0x1, PT ;  /* 0x000000010000780c */ /* 0x004fda0003f05270 */
[----:B------:R-:W-:Y:S05]  /*06f0*/  @P0 BRA `(.L_x_10) ;  /* 0x0000000000540947 */ /* 0x000fea0003800000 */
[----:B---3--:R-:W-:Y:S01]  /*0700*/  UMOV UR4, 0x400 ;  /* 0x0000040000047882 */ /* 0x008fe20000000000 */
        /* <DEDUP_REMOVED lines=10> */
[----:B------:R-:W2:Y:S02]  /*07b0*/  FENCE.VIEW.ASYNC.S ;  /* 0x00000000000073c6 */ /* 0x000ea40000000000 */
[----:B--2---:R2:W3:Y:S08]  /*07c0*/  SYNCS.EXCH.64 URZ, [UR4+0x30], UR8 ;  /* 0x0000300804ff75b2 */ /* 0x0044f00008000100 */
[----:B------:R2:W1:Y:S01]  /*07d0*/  SYNCS.EXCH.64 URZ, [UR4+0x50], UR6 ;  /* 0x0000500604ff75b2 */ /* 0x0004620008000100 */
[----:B------:R2:W1:Y:S01]  /*07e0*/  SYNCS.EXCH.64 URZ, [UR4+0x38], UR8 ;  /* 0x0000380804ff75b2 */ /* 0x0004620008000100 */
[----:B------:R2:W1:Y:S01]  /*07f0*/  SYNCS.EXCH.64 URZ, [UR4+0x58], UR6 ;  /* 0x0000580604ff75b2 */ /* 0x0004620008000100 */
[----:B------:R2:W1:Y:S01]  /*0800*/  SYNCS.EXCH.64 URZ, [UR4+0x40], UR8 ;  /* 0x0000400804ff75b2 */ /* 0x0004620008000100 */
[----:B------:R2:W1:Y:S01]  /*0810*/  SYNCS.EXCH.64 URZ, [UR4+0x60], UR6 ;  /* 0x0000600604ff75b2 */ /* 0x0004620008000100 */
[----:B------:R2:W1:Y:S01]  /*0820*/  SYNCS.EXCH.64 URZ, [UR4+0x48], UR8 ;  /* 0x0000480804ff75b2 */ /* 0x0004620008000100 */
[----:B------:R2:W1:Y:S01]  /*0830*/  SYNCS.EXCH.64 URZ, [UR4+0x68], UR6 ;  /* 0x0000680604ff75b2 */ /* 0x0004620008000100 */
[----:B------:R-:W-:Y:S01]  /*0840*/  NOP ;  /* 0x0000000000007918 */ /* 0x000fe20000000000 */
.L_x_10:
[----:B------:R-:W4:Y:S01]  /*0850*/  SHFL.IDX PT, R0, R147, RZ, 0x1f ;  /* 0x00001fff93007589 */ /* 0x000f2200000e0000 */
[----:B------:R-:W-:Y:S01]  /*0860*/  NOP ;  /* 0x0000000000007918 */ /* 0x000fe20000000000 */
[----:B----4-:R-:W-:-:S13]  /*0870*/  ISETP.NE.AND P0, PT, R0, 0x3, PT ;  /* 0x000000030000780c */ /* 0x010fda0003f05270 */
[----:B------:R-:W-:Y:S05]  /*0880*/  @P0 BRA `(.L_x_11) ;  /* 0x00000000002c0947 */ /* 0x000fea0003800000 */
[----:B--23--:R-:W-:Y:S01]  /*0890*/  UMOV UR6, 0x400 ;  /* 0x0000040000067882 */ /* 0x00cfe20000000000 */
[----:B------:R-:W-:Y:S01]  /*08a0*/  UMOV UR4, 0x20 ;  /* 0x0000002000047882 */ /* 0x000fe20000000000 */
[----:B------:R-:W-:Y:S02]  /*08b0*/  ULEA UR6, UR47, UR6, 0x18 ;  /* 0x000000062f067291 */ /* 0x000fe4000f8ec0ff */
[----:B------:R-:W-:-:S04]  /*08c0*/  UIADD3 UR4, UPT, UPT, -UR4, 0x100000, URZ ;  /* 0x0010000004047890 */ /* 0x000fc8000fffe1ff */
[----:B------:R-:W-:Y:S02]  /*08d0*/  USHF.L.U32 UR5, UR4, 0xb, URZ ;  /* 0x0000000b04057899 */ /* 0x000fe400080006ff */
[----:B------:R-:W-:Y:S01]  /*08e0*/  USHF.L.U32 UR4, UR4, 0x1, URZ ;  /* 0x0000000104047899 */ /* 0x000fe200080006ff */
[----:B------:R-:W-:Y:S01]  /*08f0*/  ELECT P0, URZ, PT ;  /* 0x0000000000ff782f */ /* 0x000fe20003800000 */
[----:B------:R-:W2:Y:S10]  /*0900*/  FENCE.VIEW.ASYNC.S ;  /* 0x00000000000073c6 */ /* 0x000eb40000000000 */
[----:B--2---:R4:W2:Y:S01]  /*0910*/  SYNCS.EXCH.64 URZ, [UR6+0x70], UR4 ;  /* 0x0000700406ff75b2 */ /* 0x0048a20008000100 */
[----:B------:R4:W3:Y:S02]  /*0920*/  SYNCS.EXCH.64 URZ, [UR6+0x78], UR4 ;  /* 0x0000780406ff75b2 */ /* 0x0008e40008000100 */
[----:B----4-:R-:W-:Y:S01]  /*0930*/  NOP ;  /* 0x0000000000007918 */ /* 0x010fe20000000000 */
.L_x_11:
[----:B------:R-:W4:Y:S01]  /*0940*/  SHFL.IDX PT, R0, R147, RZ, 0x1f ;  /* 0x00001fff93007589 */ /* 0x000f2200000e0000 */
[----:B------:R-:W-:Y:S01]  /*0950*/  NOP ;  /* 0x0000000000007918 */ /* 0x000fe20000000000 */
[----:B----4-:R-:W-:-:S13]  /*0960*/  ISETP.NE.AND P0, PT, R0, 0x4, PT ;  /* 0x000000040000780c */ /* 0x010fda0003f05270 */
[----:B------:R-:W-:Y:S05]  /*0970*/  @P0 BRA `(.L_x_12) ;  /* 0x0000000000480947 */ /* 0x000fea0003800000 */
[----:B--23--:R-:W-:Y:S01]  /*0980*/  UMOV UR4, 0x3a0 ;  /* 0x000003a000047882 */ /* 0x00cfe20000000000 */
[----:B------:R-:W-:Y:S01]  /*0990*/  UMOV UR6, 0x400 ;  /* 0x0000040000067882 */ /* 0x000fe20000000000 */
[----:B------:R-:W-:Y:S01]  /*09a0*/  USEL UR4, UR4, 0x320, UP3 ;  /* 0x0000032004047887 */ /* 0x000fe20009800000 */
        /* <DEDUP_REMOVED lines=10> */
[----:B--2---:R4:W2:Y:S08]  /*0a50*/  SYNCS.EXCH.64 URZ, [UR6+0x80], UR8 ;  /* 0x0000800806ff75b2 */ /* 0x0048b00008000100 */
[----:B------:R4:W3:Y:S01]  /*0a60*/  SYNCS.EXCH.64 URZ, [UR6+0x90], UR4 ;  /* 0x0000900406ff75b2 */ /* 0x0008e20008000100 */
[----:B------:R4:W1:Y:S01]  /*0a70*/  SYNCS.EXCH.64 URZ, [UR6+0x88], UR8 ;  /* 0x0000880806ff75b2 */ /* 0x0008620008000100 */
[----:B------:R4:W1:Y:S02]  /*0a80*/  SYNCS.EXCH.64 URZ, [UR6+0x98], UR4 ;  /* 0x0000980406ff75b2 */ /* 0x0008640008000100 */
[----:B----4-:R-:W-:Y:S01]  /*0a90*/  NOP ;  /* 0x0000000000007918 */ /* 0x010fe20000000000 */
.L_x_12:
[----:B------:R-:W4:Y:S01]  /*0aa0*/  SHFL.IDX PT, R0, R147, RZ, 0x1f ;  /* 0x00001fff93007589 */ /* 0x000f2200000e0000 */
[----:B------:R-:W-:Y:S01]  /*0ab0*/  NOP ;  /* 0x0000000000007918 */ /* 0x000fe20000000000 */
[----:B----4-:R-:W-:-:S13]  /*0ac0*/  ISETP.NE.AND P0, PT, R0, 0x5, PT ;  /* 0x000000050000780c */ /* 0x010fda0003f05270 */
[----:B------:R-:W-:Y:S05]  /*0ad0*/  @P0 BRA `(.L_x_13) ;  /* 0x0000000000440947 */ /* 0x000fea0003800000 */
[----:B--23--:R-:W-:Y:S01]  /*0ae0*/  UMOV UR4, 0x400 ;  /* 0x0000040000047882 */ /* 0x00cfe20000000000 */
        /* <DEDUP_REMOVED lines=16> */
.L_x_13:
[----:B------:R-:W4:Y:S01]  /*0bf0*/  SHFL.IDX PT, R0, R147, RZ, 0x1f ;  /* 0x00001fff93007589 */ /* 0x000f2200000e0000 */
[----:B------:R-:W-:Y:S01]  /*0c00*/  ISETP.NE.OR P1, PT, RZ, UR17, !P1 ;  /* 0x00000011ff007c0c */ /* 0x000fe2000cf25670 */
        /* <DEDUP_REMOVED lines=12> */
[----:B------:R4:W3:Y:S01]  /*0cd0*/  SYNCS.EXCH.64 URZ, [UR4+0xd0], UR6 ;  /* 0x0000d00604ff75b2 */ /* 0x0008e20008000100 */
[----:B------:R4:W1:Y:S01]  /*0ce0*/  SYNCS.EXCH.64 URZ, [UR4+0xc8], UR6 ;  /* 0x0000c80604ff75b2 */ /* 0x0008620008000100 */
[----:B------:R4:W1:Y:S02]  /*0cf0*/  SYNCS.EXCH.64 URZ, [UR4+0xd8], UR6 ;  /* 0x0000d80604ff75b2 */ /* 0x0008640008000100 */
[----:B----4-:R-:W-:Y:S01]  /*0d00*/  NOP ;  /* 0x0000000000007918 */ /* 0x010fe20000000000 */
.L_x_14:
[----:B------:R-:W-:Y:S01]  /*0d10*/  VOTEU.ALL UP0, P1 ;  /* 0x0000000000ff7886 */ /* 0x000fe20000800000 */
[----:B--23--:R-:W-:Y:S01]  /*0d20*/  UMOV UR4, 0x20 ;  /* 0x0000002000047882 */ /* 0x00cfe20000000000 */
[----:B------:R-:W2:Y:S01]  /*0d30*/  LDCU UR7, c[0x0][0x36c] ;  /* 0x00006d80ff0777ac */ /* 0x000ea20008000800 */
[----:B------:R-:W-:Y:S01]  /*0d40*/  NOP ;  /* 0x0000000000007918 */ /* 0x000fe20000000000 */
[----:B------:R-:W-:Y:S01]  /*0d50*/  LOP3.LUT R0, R163, 0x1f, RZ, 0xc0, !PT ;  /* 0x0000001fa3007812 */ /* 0x000fe200078ec0ff */
[----:B------:R-:W-:Y:S01]  /*0d60*/  @!UP0 UMOV UR6, 0x400 ;  /* 0x0000040000068882 */ /* 0x000fe20000000000 */
[----:B------:R-:W-:-:S04]  /*0d70*/  @!UP0 UIADD3 UR4, UPT, UPT, -UR4, 0x100000, URZ ;  /* 0x0010000004048890 */ /* 0x000fc8000fffe1ff */
[----:B------:R-:W-:Y:S02]  /*0d80*/  @!UP0 USHF.L.U32 UR5, UR4, 0xb, URZ ;  /* 0x0000000b04058899 */ /* 0x000fe400080006ff */
[----:B------:R-:W-:Y:S02]  /*0d90*/  @!UP0 USHF.L.U32 UR4, UR4, 0x1, URZ ;  /* 0x0000000104048899 */ /* 0x000fe400080006ff */
[----:B------:R-:W-:Y:S01]  /*0da0*/  @!UP0 ULEA UR6, UR47, UR6, 0x18 ;  /* 0x000000062f068291 */ /* 0x000fe2000f8ec0ff */
[----:B------:R-:W-:Y:S01]  /*0db0*/  VOTEU.ALL UP0, P1 ;  /* 0x0000000000ff7886 */ /* 0x000fe20000800000 */
[----:B------:R-:W-:Y:S02]  /*0dc0*/  UISETP.NE.AND UP4, UPT, UR17, URZ, UPT ;  /* 0x000000ff1100728c */ /* 0x000fe4000bf85270 */
[----:B--2---:R-:W-:Y:S01]  /*0dd0*/  UISETP.EQ.U32.AND UP5, UPT, UR7, 0x1, UPT ;  /* 0x000000010700788c */ /* 0x004fe2000bfa2070 */
[----:B------:R-:W2:Y:S07]  /*0de0*/  FENCE.VIEW.ASYNC.S ;  /* 0x00000000000073c6 */ /* 0x000eae0000000000 */
[----:B--2---:R2:W3:Y:S01]  /*0df0*/  @!UP0 SYNCS.EXCH.64 URZ, [UR6+0xe0], UR4 ;  /* 0x0000e00406ff85b2 */ /* 0x0044e20008000100 */
[----:B------:R-:W-:Y:S05]  /*0e00*/  BRA.U !UP5, `(.L_x_15) ;  /* 0x000000010d087547 */ /* 0x000fea000b800000 */
[----:B-1-3--:R-:W-:Y:S01]  /*0e10*/  UCGABAR_ARV ;  /* 0x00000000000079c7 */ /* 0x00afe20008000000 */
[----:B------:R-:W-:Y:S05]  /*0e20*/  BRA `(.L_x_16) ;  /* 0x0000000000047947 */ /* 0x000fea0003800000 */
.L_x_15:
[----:B-1-3--:R-:W-:Y:S01]  /*0e30*/  NOP ;  /* 0x0000000000007918 */ /* 0x00afe20000000000 */
.L_x_16:
[----:B------:R-:W1:Y:S01]  /*0e40*/  S2UR UR16, SR_CTAID.X ;  /* 0x00000000001079c3 */ /* 0x000e620000002500 */
[----:B------:R-:W-:-:S05]  /*0e50*/  CS2R.32 R148, SR_CgaSize ;  /* 0x0000000000947805 */ /* 0x000fca0000008a00 */
[----:B------:R-:W-:-:S05]  /*0e60*/  IMAD R148, R148, -0xa0, RZ ;  /* 0xffffff6094947824 */ /* 0x000fca00078e02ff */
[----:B--2---:R-:W-:-:S14]  /*0e70*/  R2UR UR5, R148 ;  /* 0x00000000940572ca */ /* 0x004fdc00000e0000 */
[----:B------:R-:W2:Y:S01]  /*0e80*/  LDCU UR5, c[0x0][UR5+0x2b0] ;  /* 0x00005600050577ac */ /* 0x000ea20008000800 */
[----:B------:R-:W-:-:S05]  /*0e90*/  CS2R.32 R148, SR_CgaSize ;  /* 0x0000000000947805 */ /* 0x000fca0000008a00 */
[----:B------:R-:W-:-:S05]  /*0ea0*/  IMAD R148, R148, -0xa0, RZ ;  /* 0xffffff6094947824 */ /* 0x000fca00078e02ff */
[----:B------:R-:W-:-:S14]  /*0eb0*/  R2UR UR4, R148 ;  /* 0x00000000940472ca */ /* 0x000fdc00000e0000 */
[----:B------:R-:W3:Y:S01]  /*0ec0*/  LDCU UR4, c[0x0][UR4+0x2b4] ;  /* 0x00005680040477ac */ /* 0x000ee20008000800 */
[----:B------:R-:W4:Y:S01]  /*0ed0*/  S2UR UR7, SR_CTAID.Y ;  /* 0x00000000000779c3 */ /* 0x000f220000002600 */
[----:B------:R-:W-:-:S05]  /*0ee0*/  CS2R.32 R148, SR_CgaSize ;  /* 0x0000000000947805 */ /* 0x000fca0000008a00 */
[----:B------:R-:W-:-:S05]  /*0ef0*/  IMAD R148, R148, -0xa0, RZ ;  /* 0xffffff6094947824 */ /* 0x000fca00078e02ff */
[----:B------:R-:W-:-:S14]  /*0f00*/  R2UR UR8, R148 ;  /* 0x00000000940872ca */ /* 0x000fdc00000e0000 */
[----:B------:R-:W3:Y:S01]  /*0f10*/  LDCU UR8, c[0x0][UR8+0x2a0] ;  /* 0x00005400080877ac */ /* 0x000ee20008000800 */
[----:B------:R-:W3:Y:S01]  /*0f20*/  LDCU UR21, c[0x0][0xb24] ;  /* 0x00016480ff1577ac */ /* 0x000ee20008000800 */
[----:B------:R-:W1:Y:S01]  /*0f30*/  S2UR UR36, SR_CTAID.Z ;  /* 0x00000000002479c3 */ /* 0x000e620000002700 */
[----:B------:R-:W-:-:S05]  /*0f40*/  CS2R.32 R148, SR_CgaSize ;  /* 0x0000000000947805 */ /* 0x000fca0000008a00 */
[----:B------:R-:W-:-:S05]  /*0f50*/  IMAD R148, R148, -0xa0, RZ ;  /* 0xffffff6094947824 */ /* 0x000fca00078e02ff */
[----:B------:R-:W-:-:S14]  /*0f60*/  R2UR UR63, R148 ;  /* 0x00000000943f72ca */ /* 0x000fdc00000e0000 */
[----:B------:R-:W3:Y:S01]  /*0f70*/  LDCU UR63, c[0x0][UR63+0x2a4] ;  /* 0x000054803f3f77ac */ /* 0x000ee20008000800 */
[----:B------:R-:W-:Y:S02]  /*0f80*/  UISETP.GT.U32.AND UP0, UPT, UR33, 0xffff, UPT ;  /* 0x0000ffff2100788c */ /* 0x000fe4000bf04070 */
[----:B------:R-:W-:Y:S01]  /*0f90*/  USHF.L.U32 UR27, UR47, 0xa, URZ ;  /* 0x0000000a2f1b7899 */ /* 0x000fe200080006ff */
[----:B-1----:R-:W-:Y:S01]  /*0fa0*/  I2FP.F32.U32 R3, UR16 ;  /* 0x0000001000037c45 */ /* 0x002fe20008201000 */
[----:B------:R-:W-:Y:S01]  /*0fb0*/  UMOV UR30, 0x5 ;  /* 0x00000005001e7882 */ /* 0x000fe20000000000 */
[----:B------:R-:W1:Y:S03]  /*0fc0*/  LDCU UR42, c[0x0][0xb24] ;  /* 0x00016480ff2a77ac */ /* 0x000e660008000800 */
[----:B--2---:R-:W-:Y:S01]  /*0fd0*/  FMUL R3, R3, UR5 ;  /* 0x0000000503037c20 */ /* 0x004fe20008400000 */
[----:B------:R-:W2:Y:S01]  /*0fe0*/  LDCU UR29, c[0x0][0xb30] ;  /* 0x00016600ff1d77ac */ /* 0x000ea20008000800 */
[----:B----4-:R-:W-:Y:S01]  /*0ff0*/  I2FP.F32.U32 R2, UR7 ;  /* 0x0000000700027c45 */ /* 0x010fe20008201000 */
[----:B------:R-:W-:-:S03]  /*1000*/  USHF.L.U32 UR45, UR16, 0x7, URZ ;  /* 0x00000007102d7899 */ /* 0x000fc600080006ff */
[----:B------:R-:W4:Y:S01]  /*1010*/  F2I.U32.TRUNC.NTZ R3, R3 ;  /* 0x0000000300037305 */ /* 0x000f22000020f000 */
[----:B------:R-:W-:Y:S01]  /*1020*/  USEL UR26, UR33, 0xffff, !UP0 ;  /* 0x0000ffff211a7887 */ /* 0x000fe2000c000000 */
[----:B---3--:R-:W-:Y:S01]  /*1030*/  FMUL R2, R2, UR4 ;  /* 0x0000000402027c20 */ /* 0x008fe20008400000 */
[----:B------:R-:W-:Y:S01]  /*1040*/  UISETP.GE.AND UP2, UPT, UR21, 0x1, UPT ;  /* 0x000000011500788c */ /* 0x000fe2000bf46270 */
[----:B------:R-:W-:-:S04]  /*1050*/  UMOV UR20, UR7 ;  /* 0x0000000700147c82 */ /* 0x000fc80008000000 */
[----:B------:R-:W3:Y:S01]  /*1060*/  F2I.U32.TRUNC.NTZ R2, R2 ;  /* 0x0000000200027305 */ /* 0x000ee2000020f000 */
[----:B----4-:R-:W-:Y:S02]  /*1070*/  R2UR UR4, R3 ;  /* 0x00000000030472ca */ /* 0x010fe400000e0000 */
[----:B------:R-:W-:Y:S02]  /*1080*/  PRMT R3, RZ, 0x7610, R3 ;  /* 0x00007610ff037816 */ /* 0x000fe40000000003 */
[----:B---3--:R-:W-:Y:S02]  /*1090*/  R2UR UR6, R2 ;  /* 0x00000000020672ca */ /* 0x008fe400000e0000 */
[----:B------:R-:W-:-:S07]  /*10a0*/  PRMT R2, RZ, 0x7610, R2 ;  /* 0x00007610ff027816 */ /* 0x000fce0000000002 */
[----:B------:R-:W-:-:S04]  /*10b0*/  UIADD3 UR5, UPT, UPT, -UR4, URZ, URZ ;  /* 0x000000ff04057290 */ /* 0x000fc8000fffe1ff */
[----:B------:R-:W-:Y:S02]  /*10c0*/  UIMAD UR5, UR8, UR5, UR16 ;  /* 0x00000005080572a4 */ /* 0x000fe4000f8e0210 */
[----:B------:R-:W-:-:S04]  /*10d0*/  UIADD3 UR4, UPT, UPT, -UR6, URZ, URZ ;  /* 0x000000ff06047290 */ /* 0x000fc8000fffe1ff */
[----:B------:R-:W-:Y:S01]  /*10e0*/  IMAD.U32 R148, RZ, RZ, UR5 ;  /* 0x00000005ff947e24 */ /* 0x000fe2000f8e00ff */
[----:B------:R-:W-:Y:S01]  /*10f0*/  UIMAD UR63, UR63, UR4, UR7 ;  /* 0x000000043f3f72a4 */ /* 0x000fe2000f8e0207 */
[----:B-12---:R-:W-:Y:S11]  /*1100*/  BRA.U UP4, `(.L_x_17) ;  /* 0x0000000104407547 */ /* 0x006ff6000b800000 */
[----:B------:R-:W-:-:S13]  /*1110*/  R2UR UR4, R148 ;  /* 0x00000000940472ca */ /* 0x000fda00000e0000 */
[----:B------:R-:W-:Y:S02]  /*1120*/  UISETP.GT.U32.AND UP0, UPT, UR4, 0x1, UPT ;  /* 0x000000010400788c */ /* 0x000fe4000bf04070 */
[----:B------:R-:W-:Y:S02]  /*1130*/  ULOP3.LUT UR4, UR4, 0xfffffffe, URZ, 0xc0, !UPT ;  /* 0xfffffffe04047892 */ /* 0x000fe4000f8ec0ff */
[----:B------:R-:W-:Y:S02]  /*1140*/  UISETP.NE.AND UP1, UPT, UR63, URZ, UP0 ;  /* 0x000000ff3f00728c */ /* 0x000fe40008725270 */
[----:B------:R-:W-:Y:S02]  /*1150*/  UISETP.NE.AND UP0, UPT, UR63, 0x1, UP0 ;  /* 0x000000013f00788c */ /* 0x000fe40008705270 */
[----:B------:R-:W-:Y:S02]  /*1160*/  USEL UR7, URZ, 0x1, UP1 ;  /* 0x00000001ff077887 */ /* 0x000fe40008800000 */
[----:B------:R-:W-:-:S02]  /*1170*/  USEL UR6, URZ, 0x4, UP0 ;  /* 0x00000004ff067887 */ /* 0x000fc40008000000 */
[----:B------:R-:W-:Y:S02]  /*1180*/  USEL UR5, URZ, 0x2, UP1 ;  /* 0x00000002ff057887 */ /* 0x000fe40008800000 */
[----:B------:R-:W-:Y:S02]  /*1190*/  ULEA UR4, UR63, UR4, 0x1 ;  /* 0x000000043f047291 */ /* 0x000fe4000f8e08ff */
[----:B------:R-:W-:Y:S02]  /*11a0*/  USEL UR8, URZ, 0x8, UP0 ;  /* 0x00000008ff087887 */ /* 0x000fe40008000000 */
[----:B------:R-:W-:-:S03]  /*11b0*/  UIADD3 UR5, UPT, UPT, UR5, UR6, UR7 ;  /* 0x0000000605057290 */ /* 0x000fc6000fffe007 */
[----:B------:R-:W-:Y:S01]  /*11c0*/  UMOV UR6, 0x3 ;  /* 0x0000000300067882 */ /* 0x000fe20000000000 */
[----:B------:R-:W-:Y:S02]  /*11d0*/  UIADD3 UR5, UPT, UPT, UR5, UR8, URZ ;  /* 0x0000000805057290 */ /* 0x000fe4000fffe0ff */
[----:B------:R-:W-:-:S04]  /*11e0*/  USHF.L.U32 UR4, UR6, UR4, URZ ;  /* 0x0000000406047299 */ /* 0x000fc800080006ff */
[----:B------:R-:W-:Y:S02]  /*11f0*/  MOV R3, UR5 ;  /* 0x0000000500037c02 */ /* 0x000fe40008000f00 */
[----:B------:R-:W-:Y:S02]  /*1200*/  IMAD.U32 R2, RZ, RZ, UR4 ;  /* 0x00000004ff027e24 */ /* 0x000fe4000f8e00ff */
.L_x_17:
[----:B------:R-:W-:Y:S05]  /*1210*/  BRA.U !UP2, `(.L_x_18) ;  /* 0x000000010ad47547 */ /* 0x000fea000b800000 */
[----:B------:R-:W1:Y:S01]  /*1220*/  LDCU.128 UR12, c[0x0][0xb10] ;  /* 0x00016200ff0c77ac */ /* 0x000e620008000c00 */
[----:B------:R-:W2:Y:S01]  /*1230*/  LDCU UR6, c[0x0][0x370] ;  /* 0x00006e00ff0677ac */ /* 0x000ea20008000800 */
[----:B------:R-:W3:Y:S01]  /*1240*/  LDCU UR5, c[0x0][0x374] ;  /* 0x00006e80ff0577ac */ /* 0x000ee20008000800 */
[----:B------:R-:W4:Y:S01]  /*1250*/  LDCU UR28, c[0x0][0xb0c] ;  /* 0x00016180ff1c77ac */ /* 0x000f220008000800 */
[----:B------:R-:W4:Y:S01]  /*1260*/  LDCU UR4, c[0x0][0xb20] ;  /* 0x00016400ff0477ac */ /* 0x000f220008000800 */
[----:B------:R-:W4:Y:S01]  /*1270*/  LDCU.64 UR8, c[0x0][0xb28] ;  /* 0x00016500ff0877ac */ /* 0x000f220008000a00 */
[----:B-1----:R-:W-:Y:S02]  /*1280*/  UISETP.NE.AND UP0, UPT, UR14, 0x1, UPT ;  /* 0x000000010e00788c */ /* 0x002fe4000bf05270 */
[----:B---3--:R-:W-:Y:S02]  /*1290*/  UIMAD.WIDE.U32 UR10, UR5, UR15, URZ ;  /* 0x0000000f050a72a5 */ /* 0x008fe4000f8e00ff */
[----:B--2---:R-:W-:-:S02]  /*12a0*/  UIMAD.WIDE.U32 UR22, UR6, UR12, URZ ;  /* 0x0000000c061672a5 */ /* 0x004fc4000f8e00ff */
[----:B----4-:R-:W-:Y:S02]  /*12b0*/  UISETP.NE.AND UP1, UPT, UR28, 0x1, UPT ;  /* 0x000000011c00788c */ /* 0x010fe4000bf25270 */
[----:B------:R-:W-:Y:S01]  /*12c0*/  UISETP.NE.AND UP2, UPT, UR21, 0x1, UPT ;  /* 0x000000011500788c */ /* 0x000fe2000bf45270 */
[----:B------:R-:W-:Y:S02]  /*12d0*/  UMOV UR10, UR11 ;  /* 0x0000000b000a7c82 */ /* 0x000fe40008000000 */
[----:B------:R-:W-:Y:S01]  /*12e0*/  UMOV UR22, UR23 ;  /* 0x0000001700167c82 */ /* 0x000fe20008000000 */
[----:B------:R-:W-:Y:S02]  /*12f0*/  @UP0 USHF.R.U32.HI UR5, URZ, UR4, UR10 ;  /* 0x00000004ff050299 */ /* 0x000fe4000801160a */
[----:B------:R-:W-:Y:S02]  /*1300*/  UIMAD.WIDE.U32 UR24, UR20, UR15, URZ ;  /* 0x0000000f141872a5 */ /* 0x000fe4000f8e00ff */
[----:B------:R-:W-:-:S02]  /*1310*/  UIMAD.WIDE.U32 UR10, UR5, UR8, URZ ;  /* 0x00000008050a72a5 */ /* 0x000fc4000f8e00ff */
[----:B------:R-:W-:Y:S02]  /*1320*/  @UP1 USHF.R.U32.HI UR6, URZ, UR13, UR22 ;  /* 0x0000000dff061299 */ /* 0x000fe40008011616 */
[----:B------:R-:W-:Y:S02]  /*1330*/  UIMAD.WIDE.U32 UR18, UR16, UR12, URZ ;  /* 0x0000000c101272a5 */ /* 0x000fe4000f8e00ff */
[----:B------:R-:W-:Y:S01]  /*1340*/  UIMAD.WIDE.U32 UR22, UR6, UR8, URZ ;  /* 0x00000008061672a5 */ /* 0x000fe2000f8e00ff */
[----:B------:R-:W-:Y:S01]  /*1350*/  UMOV UR24, UR25 ;  /* 0x0000001900187c82 */ /* 0x000fe20008000000 */
[----:B------:R-:W-:Y:S01]  /*1360*/  UMOV UR10, UR11 ;  /* 0x0000000b000a7c82 */ /* 0x000fe20008000000 */
[----:B------:R-:W-:Y:S02]  /*1370*/  USHF.R.U32.HI UR24, URZ, UR4, UR24 ;  /* 0x00000004ff187299 */ /* 0x000fe40008011618 */
[----:B------:R-:W-:Y:S02]  /*1380*/  @UP2 USHF.R.U32.HI UR5, URZ, UR9, UR10 ;  /* 0x00000009ff052299 */ /* 0x000fe4000801160a */
[----:B------:R-:W-:Y:S01]  /*1390*/  UMOV UR7, UR23 ;  /* 0x0000001700077c82 */ /* 0x000fe20008000000 */
[----:B------:R-:W-:Y:S01]  /*13a0*/  UMOV UR18, UR19 ;  /* 0x0000001300127c82 */ /* 0x000fe20008000000 */
[----:B------:R-:W-:-:S02]  /*13b0*/  @UP2 USHF.R.U32.HI UR6, URZ, UR9, UR7 ;  /* 0x00000009ff062299 */ /* 0x000fc40008011607 */
[----:B------:R-:W-:Y:S02]  /*13c0*/  USHF.R.U32.HI UR13, URZ, UR13, UR18 ;  /* 0x0000000dff0d7299 */ /* 0x000fe40008011612 */
[----:B------:R-:W-:Y:S02]  /*13d0*/  USEL UR4, UR20, UR24, !UP0 ;  /* 0x0000001814047287 */ /* 0x000fe4000c000000 */
[----:B------:R-:W-:Y:S02]  /*13e0*/  UIMAD UR7, UR5, UR21, URZ ;  /* 0x00000015050772a4 */ /* 0x000fe4000f8e02ff */
[----:B------:R-:W-:Y:S02]  /*13f0*/  USEL UR5, UR16, UR13, !UP1 ;  /* 0x0000000d10057287 */ /* 0x000fe4000c800000 */
[----:B------:R-:W-:Y:S02]  /*1400*/  UIMAD UR12, UR6, UR21, URZ ;  /* 0x00000015060c72a4 */ /* 0x000fe4000f8e02ff */
[----:B------:R-:W-:-:S02]  /*1410*/  UISETP.GE.AND UP0, UPT, UR4, UR7, UPT ;  /* 0x000000070400728c */ /* 0x000fc4000bf06270 */
[----:B------:R-:W-:Y:S02]  /*1420*/  UIMAD.WIDE.U32 UR10, UR4, UR8, URZ ;  /* 0x00000008040a72a5 */ /* 0x000fe4000f8e00ff */
[----:B------:R-:W-:Y:S02]  /*1430*/  UISETP.GE.OR UP0, UPT, UR5, UR12, UP0 ;  /* 0x0000000c0500728c */ /* 0x000fe40008706670 */
[----:B------:R-:W-:Y:S02]  /*1440*/  UIMAD.WIDE.U32 UR12, UR5, UR8, URZ ;  /* 0x00000008050c72a5 */ /* 0x000fe4000f8e00ff */
[----:B------:R-:W-:Y:S01]  /*1450*/  UIADD3 UR10, UPT, UPT, -UR4, URZ, URZ ;  /* 0x000000ff040a7290 */ /* 0x000fe2000fffe1ff */
[----:B------:R-:W-:Y:S01]  /*1460*/  UMOV UR8, UR11 ;  /* 0x0000000b00087c82 */ /* 0x000fe20008000000 */
[----:B------:R-:W-:Y:S02]  /*1470*/  UIADD3 UR11, UPT, UPT, -UR5, URZ, URZ ;  /* 0x000000ff050b7290 */ /* 0x000fe4000fffe1ff */
[----:B------:R-:W-:-:S03]  /*1480*/  USHF.R.U32.HI UR8, URZ, UR9, UR8 ;  /* 0x00000009ff087299 */ /* 0x000fc60008011608 */
[----:B------:R-:W-:Y:S01]  /*1490*/  @!UP0 UMOV UR7, UR13 ;  /* 0x0000000d00078c82 */ /* 0x000fe20008000000 */
[----:B------:R-:W-:Y:S02]  /*14a0*/  UIMAD UR20, UR14, UR10, UR20 ;  /* 0x0000000a0e1472a4 */ /* 0x000fe4000f8e0214 */
[----:B------:R-:W-:Y:S02]  /*14b0*/  USEL UR8, UR4, UR8, !UP2 ;  /* 0x0000000804087287 */ /* 0x000fe4000d000000 */
[----:B------:R-:W-:Y:S02]  /*14c0*/  @!UP0 USHF.R.U32.HI UR7, URZ, UR9, UR7 ;  /* 0x00000009ff078299 */ /* 0x000fe40008011607 */
[----:B------:R-:W-:Y:S02]  /*14d0*/  UIADD3 UR9, UPT, UPT, -UR8, URZ, URZ ;  /* 0x000000ff08097290 */ /* 0x000fe4000fffe1ff */
[----:B------:R-:W-:Y:S02]  /*14e0*/  @!UP0 USEL UR7, UR5, UR7, !UP2 ;  /* 0x0000000705078287 */ /* 0x000fe4000d000000 */
[----:B------:R-:W-:-:S02]  /*14f0*/  UIMAD UR9, UR21, UR9, UR4 ;  /* 0x00000009150972a4 */ /* 0x000fc4000f8e0204 */
[----:B------:R-:W-:Y:S02]  /*1500*/  @!UP0 UIADD3 UR8, UPT, UPT, UR8, -UR7, URZ ;  /* 0x8000000708088290 */ /* 0x000fe4000fffe0ff */
[----:B------:R-:W-:Y:S02]  /*1510*/  @!UP0 UIMAD UR6, UR9, UR6, UR7 ;  /* 0x00000006090682a4 */ /* 0x000fe4000f8e0207 */
[----:B------:R-:W-:Y:S02]  /*1520*/  @!UP0 UIMAD UR4, UR8, UR21, UR5 ;  /* 0x00000015080482a4 */ /* 0x000fe4000f8e0205 */
[----:B------:R-:W-:Y:S02]  /*1530*/  UIMAD UR16, UR28, UR11, UR16 ;  /* 0x0000000b1c1072a4 */ /* 0x000fe4000f8e0210 */
[----:B------:R-:W-:Y:S01]  /*1540*/  UIMAD UR20, UR4, UR14, UR20 ;  /* 0x0000000e041472a4 */ /* 0x000fe2000f8e0214 */
[----:B------:R-:W-:Y:S02]  /*1550*/  @!UP0 UMOV UR5, UR6 ;  /* 0x0000000600058c82 */ /* 0x000fe40008000000 */
[----:B------:R-:W-:-:S12]  /*1560*/  UIMAD UR16, UR5, UR28, UR16 ;  /* 0x0000001c051072a4 */ /* 0x000fd8000f8e0210 */
.L_x_18:
[----:B------:R-:W-:Y:S02]  /*1570*/  UISETP.NE.AND UP1, UPT, UR29, 0x1, UPT ;  /* 0x000000011d00788c */ /* 0x000fe4000bf25270 */
[----:B------:R-:W-:Y:S02]  /*1580*/  ULOP3.LUT UR21, UR26, 0xffff, URZ, 0xc0, !UPT ;  /* 0x0000ffff1a157892 */ /* 0x000fe4000f8ec0ff */
[----:B------:R-:W-:Y:S02]  /*1590*/  UISETP.NE.AND UP0, UPT, UR17, 0x2, UPT ;  /* 0x000000021100788c */ /* 0x000fe4000bf05270 */
[----:B------:R-:W-:Y:S02]  /*15a0*/  ULOP3.LUT UR22, UR27, 0x800, URZ, 0xc0, !UPT ;  /* 0x000008001b167892 */ /* 0x000fe4000f8ec0ff */
[----:B------:R-:W-:Y:S02]  /*15b0*/  ULOP3.LUT UR45, UR45, 0x80, URZ, 0xc0, !UPT ;  /* 0x000000802d2d7892 */ /* 0x000fe4000f8ec0ff */
[----:B------:R-:W-:Y:S01]  /*15c0*/  USHF.L.U32 UR21, UR30, UR21, URZ ;  /* 0x000000151e157299 */ /* 0x000fe200080006ff */
[----:B------:R-:W-:Y:S11]  /*15d0*/  BRA.U UP1, `(.L_x_19) ;  /* 0x0000000101447547 */ /* 0x000ff6000b800000 */
[----:B------:R-:W1:Y:S01]  /*15e0*/  LDCU.128 UR8, c[0x0][0xb10] ;  /* 0x00016200ff0877ac */ /* 0x000e620008000c00 */
[----:B------:R-:W2:Y:S01]  /*15f0*/  LDCU UR12, c[0x0][0xb0c] ;  /* 0x00016180ff0c77ac */ /* 0x000ea20008000800 */
[----:B------:R-:W3:Y:S01]  /*1600*/  LDCU UR13, c[0x0][0xb20] ;  /* 0x00016400ff0d77ac */ /* 0x000ee20008000800 */
[----:B-1----:R-:W-:Y:S02]  /*1610*/  UIMAD.WIDE.U32 UR6, UR16, UR8, URZ ;  /* 0x00000008100672a5 */ /* 0x002fe4000f8e00ff */
[----:B------:R-:W-:Y:S02]  /*1620*/  UIMAD.WIDE.U32 UR4, UR20, UR11, URZ ;  /* 0x0000000b140472a5 */ /* 0x000fe4000f8e00ff */
[----:B--2---:R-:W-:Y:S02]  /*1630*/  UISETP.NE.AND UP2, UPT, UR12, 0x1, UPT ;  /* 0x000000010c00788c */ /* 0x004fe4000bf45270 */
[----:B------:R-:W-:Y:S01]  /*1640*/  UISETP.NE.AND UP1, UPT, UR10, 0x1, UPT ;  /* 0x000000010a00788c */ /* 0x000fe2000bf25270 */
[----:B------:R-:W-:-:S02]  /*1650*/  UMOV UR6, UR7 ;  /* 0x0000000700067c82 */ /* 0x000fc40008000000 */
[----:B------:R-:W-:Y:S01]  /*1660*/  UMOV UR4, UR5 ;  /* 0x0000000500047c82 */ /* 0x000fe20008000000 */
[----:B------:R-:W-:Y:S02]  /*1670*/  USHF.R.U32.HI UR6, URZ, UR9, UR6 ;  /* 0x00000009ff067299 */ /* 0x000fe40008011606 */
[----:B---3--:R-:W-:Y:S02]  /*1680*/  USHF.R.U32.HI UR4, URZ, UR13, UR4 ;  /* 0x0000000dff047299 */ /* 0x008fe40008011604 */
[----:B------:R-:W-:Y:S02]  /*1690*/  USEL UR5, UR16, UR6, !UP2 ;  /* 0x0000000610057287 */ /* 0x000fe4000d000000 */
[----:B------:R-:W-:-:S04]  /*16a0*/  USEL UR4, UR20, UR4, !UP1 ;  /* 0x0000000414047287 */ /* 0x000fc8000c800000 */
[----:B------:R-:W-:Y:S02]  /*16b0*/  UIADD3 UR6, UPT, UPT, UR5, -UR4, URZ ;  /* 0x8000000405067290 */ /* 0x000fe4000fffe0ff */
[----:B------:R-:W-:Y:S02]  /*16c0*/  UIADD3 UR4, UPT, UPT, -UR5, UR4, URZ ;  /* 0x0000000405047290 */ /* 0x000fe4000fffe1ff */
[----:B------:R-:W-:Y:S02]  /*16d0*/  UIMAD UR20, UR6, UR10, UR20 ;  /* 0x0000000a061472a4 */ /* 0x000fe4000f8e0214 */
[----:B------:R-:W-:-:S12]  /*16e0*/  UIMAD UR16, UR4, UR12, UR16 ;  /* 0x0000000c041072a4 */ /* 0x000fd8000f8e0210 */
.L_x_19:
[----:B------:R-:W-:Y:S05]  /*16f0*/  BRA.U !UP5, `(.L_x_20) ;  /* 0x000000010d0c7547 */ /* 0x000fea000b800000 */
[----:B------:R-:W-:Y:S01]  /*1700*/  UCGABAR_WAIT ;  /* 0x0000000000007dc7 */ /* 0x000fe20008000000 */
[----:B------:R-:W-:Y:S01]  /*1710*/  CCTL.IVALL ;  /* 0x00000000ff00798f */ /* 0x000fe20002000000 */
[----:B------:R-:W-:Y:S05]  /*1720*/  BRA `(.L_x_21) ;  /* 0x0000000000047947 */ /* 0x000fea0003800000 */
.L_x_20:
[----:B------:R-:W-:Y:S06]  /*1730*/  BAR.SYNC.DEFER_BLOCKING 0x0 ;  /* 0x0000000000007b1d */ /* 0x000fec0000010000 */
.L_x_21:
[----:B------:R-:W-:Y:S05]  /*1740*/  BRA.U UP0, `(.L_x_22) ;  /* 0x0000001100b87547 */ /* 0x000fea000b800000 */
[----:B------:R-:W1:Y:S01]  /*1750*/  LDCU UR6, c[0x0][0x38c] ;  /* 0x00007180ff0677ac */ /* 0x000e620008000800 */
[----:B------:R-:W-:Y:S01]  /*1760*/  PLOP3.LUT P1, PT, PT, PT, UP3, 0x80, 0x8 ;  /* 0x000000000008781c */ /* 0x000fe20003f2f038 */
[----:B------:R-:W-:Y:S01]  /*1770*/  IMAD.MOV.U32 R12, RZ, RZ, 0x1 ;  /* 0x00000001ff0c7424 */ /* 0x000fe200078e00ff */
[----:B------:R-:W-:Y:S02]  /*1780*/  ISETP.NE.AND P2, PT, R0, RZ, P3 ;  /* 0x000000ff0000720c */ /* 0x000fe40001f45270 */
[----:B------:R-:W-:Y:S02]  /*1790*/  CS2R R10, SRZ ;  /* 0x00000000000a7805 */ /* 0x000fe4000001ff00 */
[----:B------:R-:W-:Y:S01]  /*17a0*/  PLOP3.LUT P1, PT, P1, PT, PT, 0x8, 0x80 ;  /* 0x000000000080781c */ /* 0x000fe20000f2e170 */
[----:B------:R-:W-:Y:S01]  /*17b0*/  IMAD.MOV.U32 R9, RZ, RZ, RZ ;  /* 0x000000ffff097224 */ /* 0x000fe200078e00ff */
[----:B------:R-:W2:Y:S01]  /*17c0*/  LDCU UR38, c[0x0][0x370] ;  /* 0x00006e00ff2677ac */ /* 0x000ea20008000800 */
[----:B------:R-:W-:Y:S01]  /*17d0*/  IMAD.MOV.U32 R8, RZ, RZ, 0x1 ;  /* 0x00000001ff087424 */ /* 0x000fe200078e00ff */
[----:B------:R-:W3:Y:S01]  /*17e0*/  LDCU.64 UR26, c[0x0][0x348] ;  /* 0x00006900ff1a77ac */ /* 0x000ee20008000a00 */
[----:B------:R-:W-:Y:S01]  /*17f0*/  ULEA.HI UR43, UR22, UR45, URZ, 0x1b ;  /* 0x0000002d162b7291 */ /* 0x000fe2000f8fd8ff */
[----:B------:R-:W4:Y:S01]  /*1800*/  LDCU UR37, c[0x0][0x374] ;  /* 0x00006e80ff2577ac */ /* 0x000f220008000800 */
[----:B-1----:R-:W-:-:S02]  /*1810*/  UIADD3 UR5, UPT, UPT, UR6, 0x1f, URZ ;  /* 0x0000001f06057890 */ /* 0x002fc4000fffe0ff */
[----:B------:R-:W-:Y:S02]  /*1820*/  UIADD3 UR46, UPT, UPT, UR6, 0x3e, URZ ;  /* 0x0000003e062e7890 */ /* 0x000fe4000fffe0ff */
[----:B------:R-:W-:Y:S01]  /*1830*/  USHF.R.S32.HI UR4, URZ, 0x1f, UR5 ;  /* 0x0000001fff047899 */ /* 0x000fe20008011405 */
[----:B------:R-:W-:-:S03]  /*1840*/  UMOV UR7, URZ ;  /* 0x000000ff00077c82 */ /* 0x000fc60008000000 */
[----:B------:R-:W-:Y:S02]  /*1850*/  ULEA.HI UR4, UR4, UR5, URZ, 0x5 ;  /* 0x0000000504047291 */ /* 0x000fe4000f8f28ff */
[----:B------:R-:W-:Y:S02]  /*1860*/  UIADD3 UR5, UPT, UPT, UR6, -0x1, URZ ;  /* 0xffffffff06057890 */ /* 0x000fe4000fffe0ff */
[----:B------:R-:W-:Y:S02]  /*1870*/  USHF.R.S32.HI UR40, URZ, 0x5, UR4 ;  /* 0x00000005ff287899 */ /* 0x000fe40008011404 */
[----:B------:R-:W-:Y:S02]  /*1880*/  UISETP.GE.U32.AND UP1, UPT, UR5, -0x3f, UPT ;  /* 0xffffffc10500788c */ /* 0x000fe4000bf26070 */
[----:B------:R-:W-:-:S04]  /*1890*/  UISETP.LT.U32.AND UP0, UPT, UR40, 0x3, UPT ;  /* 0x000000032800788c */ /* 0x000fc8000bf01070 */
[----:B------:R-:W-:Y:S02]  /*18a0*/  USEL UR39, UR40, 0x3, UP0 ;  /* 0x0000000328277887 */ /* 0x000fe40008000000 */
[----:B------:R-:W-:Y:S02]  /*18b0*/  UISETP.NE.AND UP0, UPT, UR17, URZ, UPT ;  /* 0x000000ff1100728c */ /* 0x000fe4000bf05270 */
[----:B------:R-:W-:Y:S02]  /*18c0*/  UIADD3 UR4, UPT, UPT, UR39, -0x1, URZ ;  /* 0xffffffff27047890 */ /* 0x000fe4000fffe0ff */
[----:B------:R-:W-:Y:S02]  /*18d0*/  @UP1 UIADD3 UR4, UPT, UPT, UR39, URZ, URZ ;  /* 0x000000ff27041290 */ /* 0x000fe4000fffe0ff */
[----:B------:R-:W-:Y:S02]  /*18e0*/  USEL UR23, UR41, 0x2, UP0 ;  /* 0x0000000229177887 */ /* 0x000fe40008000000 */
[----:B------:R-:W-:-:S02]  /*18f0*/  UIADD3 UR44, UPT, UPT, UR40, -UR39, URZ ;  /* 0x80000027282c7290 */ /* 0x000fc4000fffe0ff */
[----:B------:R-:W-:Y:S02]  /*1900*/  UIADD3 UR25, UPT, UPT, UR4, 0x1, URZ ;  /* 0x0000000104197890 */ /* 0x000fe4000fffe0ff */
[----:B--234-:R-:W-:-:S12]  /*1910*/  UIADD3 UR41, UPT, UPT, -UR4, URZ, URZ ;  /* 0x000000ff04297290 */ /* 0x01cfd8000fffe1ff */
.L_x_42:
[----:B------:R-:W-:Y:S01]  /*1920*/  UISETP.NE.AND UP0, UPT, UR47, URZ, UPT ;  /* 0x000000ff2f00728c */ /* 0x000fe2000bf05270 */
[----:B-1----:R-:W1:Y:S08]  /*1930*/  S2UR UR47, SR_CgaCtaId ;  /* 0x00000000002f79c3 */ /* 0x002e700000008800 */
[----:B------:R-:W-:Y:S05]  /*1940*/  BRA.U UP0, `(.L_x_23) ;  /* 0x0000000100347547 */ /* 0x000fea000b800000 */
[----:B------:R-:W2:Y:S01]  /*1950*/  S2R R0, SR_CgaCtaId ;  /* 0x0000000000007919 */ /* 0x000ea20000008800 */
[----:B------:R-:W-:Y:S02]  /*1960*/  MOV R3, 0x400 ;  /* 0x0000040000037802 */ /* 0x000fe40000000f00 */
[----:B------:R-:W-:Y:S02]  /*1970*/  SHF.L.U32 R2, R8, 0x1f, RZ ;  /* 0x0000001f08027819 */ /* 0x000fe400000006ff */
[----:B--2---:R-:W-:-:S05]  /*1980*/  LEA R0, R0, R3, 0x18 ;  /* 0x0000000300007211 */ /* 0x004fca00078ec0ff */
[----:B------:R-:W-:-:S04]  /*1990*/  IMAD R3, R9, 0x8, R0 ;  /* 0x0000000809037824 */ /* 0x000fc800078e0200 */
[----:B------:R-:W2:Y:S02]  /*19a0*/  SYNCS.PHASECHK.TRANS64.TRYWAIT P0, [R3+URZ+0xd0], R2 ;  /* 0x0000d002030075a7 */ /* 0x000ea400080011ff */
[----:B--2---:R-:W-:Y:S05]  /*19b0*/  @!P0 BRA `(.L_x_24) ;  /* 0x0000009c00908947 */ /* 0x004fea0003800000 */
.L_x_146:
[----:B------:R-:W-:Y:S01]  /*19c0*/  VIADD R9, R9, 0x1 ;  /* 0x0000000109097836 */ /* 0x000fe20000000000 */
[----:B------:R2:W-:Y:S04]  /*19d0*/  SYNCS.ARRIVE.TRANS64.A1T0 RZ, [R3+URZ+0xc0], RZ ;  /* 0x0000c0ff03ff79a7 */ /* 0x0005e800081000ff */
[----:B------:R-:W-:-:S04]  /*19e0*/  ISETP.NE.AND P0, PT, R9, 0x2, PT ;  /* 0x000000020900780c */ /* 0x000fc80003f05270 */
[----:B------:R-:W-:Y:S02]  /*19f0*/  SEL R9, R9, RZ, P0 ;  /* 0x000000ff09097207 */ /* 0x000fe40000000000 */
[----:B--2---:R-:W-:-:S04]  /*1a00*/  SEL R3, RZ, 0x1, P0 ;  /* 0x00000001ff037807 */ /* 0x004fc80000000000 */
[----:B------:R-:W-:-:S07]  /*1a10*/  LOP3.LUT R8, R8, R3, RZ, 0x3c, !PT ;  /* 0x0000000308087212 */ /* 0x000fce00078e3cff */
.L_x_23:
[----:B------:R-:W-:Y:S01]  /*1a20*/  UMOV UR6, 0x400 ;  /* 0x0000040000067882 */ /* 0x000fe20000000000 */
[----:B------:R-:W-:Y:S01]  /*1a30*/  SHF.L.U32 R0, R12, 0x1f, RZ ;  /* 0x0000001f0c007819 */ /* 0x000fe200000006ff */
[----:B-1----:R-:W-:Y:S02]  /*1a40*/  ULEA UR6, UR47, UR6, 0x18 ;  /* 0x000000062f067291 */ /* 0x002fe4000f8ec0ff */
[----:B------:R-:W-:Y:S02]  /*1a50*/  UISETP.GE.U32.AND UP0, UPT, UR46, 0x3f, UPT ;  /* 0x0000003f2e00788c */ /* 0x000fe4000bf06070 */
[----:B------:R-:W-:Y:S02]  /*1a60*/  ULEA UR4, UR7, UR6, 0x3 ;  /* 0x0000000607047291 */ /* 0x000fe4000f8e18ff */
[----:B------:R-:W-:Y:S01]  /*1a70*/  ULEA UR11, UR20, UR45, 0x8 ;  /* 0x0000002d140b7291 */ /* 0x000fe2000f8e40ff */
[----:B------:R-:W-:-:S06]  /*1a80*/  UMOV UR13, URZ ;  /* 0x000000ff000d7c82 */ /* 0x000fcc0008000000 */
[----:B------:R1:W2:Y:S01]  /*1a90*/  SYNCS.PHASECHK.TRANS64.TRYWAIT P0, [UR4+0x18], R0 ;  /* 0x00001800ff0075a7 */ /* 0x0002a20008001104 */
[----:B------:R-:W-:-:S04]  /*1aa0*/  ULEA.HI UR4, UR16, UR16, URZ, 0x1 ;  /* 0x0000001010047291 */ /* 0x000fc8000f8f08ff */
[----:B------:R-:W-:-:S04]  /*1ab0*/  USHF.L.U32 UR4, UR4, 0x7, URZ ;  /* 0x0000000704047899 */ /* 0x000fc800080006ff */
[----:B------:R-:W-:-:S04]  /*1ac0*/  ULOP3.LUT UR35, UR4, 0xffffff00, URZ, 0xc0, !UPT ;  /* 0xffffff0004237892 */ /* 0x000fc8000f8ec0ff */
[----:B------:R-:W-:Y:S01]  /*1ad0*/  UIADD3 UR35, UPT, UPT, UR43, UR35, URZ ;  /* 0x000000232b237290 */ /* 0x000fe2000fffe0ff */
[----:B------:R-:W-:Y:S11]  /*1ae0*/  BRA.U !UP0, `(.L_x_25) ;  /* 0x0000000108c47547 */ /* 0x000ff6000b800000 */
[----:B------:R-:W-:Y:S01]  /*1af0*/  UMOV UR16, UR41 ;  /* 0x0000002900107c82 */ /* 0x000fe20008000000 */
[----:B------:R-:W-:Y:S01]  /*1b00*/  UMOV UR4, UR7 ;  /* 0x0000000700047c82 */ /* 0x000fe20008000000 */
[----:B------:R-:W-:-:S05]  /*1b10*/  UMOV UR34, URZ ;  /* 0x000000ff00227c82 */ /* 0x000fca0008000000 */
.L_x_31:
[----:B------:R-:W-:Y:S01]  /*1b20*/  ULEA UR33, UR4, UR6, 0x3 ;  /* 0x0000000604217291 */ /* 0x000fe2000f8e18ff */
[----:B------:R-:W-:Y:S01]  /*1b30*/  @P3 MOV R2, 0x8000 ;  /* 0x0000800000023802 */ /* 0x000fe20000000f00 */
[----:B--234-:R-:W-:Y:S10]  /*1b40*/  @P0 BRA `(.L_x_26) ;  /* 0x00000000000c0947 */ /* 0x01cff40003800000 */
[----:B------:R-:W-:-:S04]  /*1b50*/  SHF.L.U32 R3, R12, 0x1f, RZ ;  /* 0x0000001f0c037819 */ /* 0x000fc800000006ff */
[----:B------:R-:W2:Y:S02]  /*1b60*/  SYNCS.PHASECHK.TRANS64.TRYWAIT P0, [UR33+0x18], R3 ;  /* 0x00001803ff0075a7 */ /* 0x000ea40008001121 */
[----:B--2---:R-:W-:Y:S05]  /*1b70*/  @!P0 BRA `(.L_x_27) ;  /* 0x0000009c00348947 */ /* 0x004fea0003800000 */
.L_x_26:
[----:B------:R2:W-:Y:S01]  /*1b80*/  @P3 SYNCS.ARRIVE.TRANS64 RZ, [UR33], R2 ;  /* 0x00000002ffff39a7 */ /* 0x0005e20008000021 */
[----:B------:R-:W-:Y:S02]  /*1b90*/  ULOP3.LUT UR5, UR23, 0x2, URZ, 0xfc, !UPT ;  /* 0x0000000217057892 */ /* 0x000fe4000f8efcff */
[----:B------:R-:W-:Y:S02]  /*1ba0*/  UIADD3 UR16, UPT, UPT, UR16, 0x1, URZ ;  /* 0x0000000110107890 */ /* 0x000fe4000fffe0ff */
[----:B------:R-:W-:Y:S02]  /*1bb0*/  UISETP.NE.AND UP0, UPT, UR5, 0x2, UPT ;  /* 0x000000020500788c */ /* 0x000fe4000bf05270 */
[----:B------:R-:W-:-:S07]  /*1bc0*/  UISETP.NE.AND UP2, UPT, UR16, 0x1, UPT ;  /* 0x000000011000788c */ /* 0x000fce000bf45270 */
[----:B------:R-:W-:Y:S05]  /*1bd0*/  BRA.U UP0, `(.L_x_28) ;  /* 0x0000000100047547 */ /* 0x000fea000b800000 */
[----:B------:R-:W-:Y:S05]  /*1be0*/  BPT.TRAP 0x1 ;  /* 0x000000040000795c */ /* 0x000fea0000300000 */
.L_x_28:
[----:B------:R-:W-:Y:S04]  /*1bf0*/  BSSY.RECONVERGENT B0, `(.L_x_29) ;  /* 0x0000003000007945 */ /* 0x000fe80003800200 */
[----:B------:R-:W-:Y:S05]  /*1c00*/  @!P2 BRA `(.L_x_30) ;  /* 0x000000000004a947 */ /* 0x000fea0003800000 */
[----:B------:R-:W-:Y:S05]  /*1c10*/  BPT.TRAP 0x1 ;  /* 0x000000040000795c */ /* 0x000fea0000300000 */
.L_x_30:
[----:B------:R-:W-:Y:S05]  /*1c20*/  BSYNC.RECONVERGENT B0 ;  /* 0x0000000000007941 */ /* 0x000fea0003800200 */
.L_x_29:
[----:B------:R-:W-:Y:S02]  /*1c30*/  UIADD3 UR5, UPT, UPT, UR4, 0x1, URZ ;  /* 0x0000000104057890 */ /* 0x000fe4000fffe0ff */
[----:B------:R-:W-:Y:S02]  /*1c40*/  UIADD3 UR14, UP1, UPT, UR26, 0x80, URZ ;  /* 0x000000801a0e7890 */ /* 0x000fe4000ff3e0ff */
[----:B------:R-:W-:Y:S02]  /*1c50*/  UISETP.NE.AND UP0, UPT, UR5, 0x3, UPT ;  /* 0x000000030500788c */ /* 0x000fe4000bf05270 */
[----:B------:R-:W-:Y:S02]  /*1c60*/  ULOP3.LUT UR33, UR33, 0xfefffff8, URZ, 0xc0, !UPT ;  /* 0xfefffff821217892 */ /* 0x000fe4000f8ec0ff */
[----:B------:R-:W-:Y:S02]  /*1c70*/  USEL UR8, URZ, 0x1, UP0 ;  /* 0x00000001ff087887 */ /* 0x000fe40008000000 */
[----:B------:R-:W-:-:S02]  /*1c80*/  USEL UR7, UR5, URZ, UP0 ;  /* 0x000000ff05077287 */ /* 0x000fc40008000000 */
[----:B------:R-:W-:Y:S02]  /*1c90*/  UIADD3.X UR15, UPT, UPT, URZ, UR27, URZ, UP1, !UPT ;  /* 0x0000001bff0f7290 */ /* 0x000fe40008ffe4ff */
[----:B------:R-:W-:Y:S01]  /*1ca0*/  ULEA UR5, UR7, UR6, 0x3 ;  /* 0x0000000607057291 */ /* 0x000fe2000f8e18ff */
[----:B------:R-:W-:Y:S01]  /*1cb0*/  LOP3.LUT R12, R12, UR8, RZ, 0x3c, !PT ;  /* 0x000000080c0c7c12 */ /* 0x000fe2000f8e3cff */
[----:B------:R-:W-:Y:S02]  /*1cc0*/  USHF.L.U32 UR8, UR4, 0xd, URZ ;  /* 0x0000000d04087899 */ /* 0x000fe400080006ff */
[----:B------:R-:W-:Y:S01]  /*1cd0*/  UIADD3 UR4, UP0, UPT, UR26, 0x180, URZ ;  /* 0x000001801a047890 */ /* 0x000fe2000ff1e0ff */
[----:B-1----:R-:W-:Y:S01]  /*1ce0*/  SHF.L.U32 R0, R12, 0x1f, RZ ;  /* 0x0000001f0c007819 */ /* 0x002fe200000006ff */
[----:B------:R-:W-:Y:S02]  /*1cf0*/  ULEA UR32, UR22, UR8, 0x1 ;  /* 0x0000000816207291 */ /* 0x000fe4000f8e08ff */
[----:B------:R-:W-:Y:S01]  /*1d00*/  UPRMT UR13, URZ, 0x5410, UR21 ;  /* 0x00005410ff0d7896 */ /* 0x000fe20008000015 */
[----:B------:R3:W4:Y:S01]  /*1d10*/  SYNCS.PHASECHK.TRANS64.TRYWAIT P0, [UR5+0x18], R0 ;  /* 0x00001800ff0075a7 */ /* 0x0007220008001105 */
[----:B------:R-:W-:-:S02]  /*1d20*/  UIADD3 UR32, UPT, UPT, UR6, 0x10800, UR32 ;  /* 0x0001080006207890 */ /* 0x000fc4000fffe020 */
[----:B------:R-:W-:Y:S02]  /*1d30*/  UIADD3 UR8, UPT, UPT, UR6, 0x16800, UR8 ;  /* 0x0001680006087890 */ /* 0x000fe4000fffe008 */
[----:B------:R-:W-:Y:S01]  /*1d40*/  UIADD3.X UR5, UPT, UPT, URZ, UR27, URZ, UP0, !UPT ;  /* 0x0000001bff057290 */ /* 0x000fe200087fe4ff */
[----:B------:R-:W-:Y:S01]  /*1d50*/  UMOV UR18, 0x0 ;  /* 0x0000000000127882 */ /* 0x000fe20000000000 */
[----:B------:R-:W-:Y:S01]  /*1d60*/  UMOV UR19, 0x10000000 ;  /* 0x1000000000137882 */ /* 0x000fe20000000000 */
[----:B------:R-:W-:Y:S01]  /*1d70*/  UMOV UR10, UR34 ;  /* 0x00000022000a7c82 */ /* 0x000fe20008000000 */
[----:B------:R-:W-:Y:S01]  /*1d80*/  UMOV UR12, UR36 ;  /* 0x00000024000c7c82 */ /* 0x000fe20008000000 */
[----:B------:R-:W-:Y:S01]  /*1d90*/  UMOV UR9, UR33 ;  /* 0x0000002100097c82 */ /* 0x000fe20008000000 */
[----:B------:R1:W-:Y:S03]  /*1da0*/  UTMALDG.3D.MULTICAST.2CTA [UR32], [UR14], UR13, desc[UR18] ;  /* 0x000012200e0073b4 */ /* 0x0003e6000821180d */
[----:B------:R2:W-:Y:S01]  /*1db0*/  UTMALDG.3D.2CTA [UR8], [UR4], desc[UR18] ;  /* 0x00001208040075b4 */ /* 0x0005e20008211000 */
[----:B-1----:R-:W-:Y:S01]  /*1dc0*/  UIADD3 UR34, UPT, UPT, UR34, 0x20, URZ ;  /* 0x0000002022227890 */ /* 0x002fe2000fffe0ff */
[----:B------:R-:W-:Y:S01]  /*1dd0*/  UMOV UR13, UR25 ;  /* 0x00000019000d7c82 */ /* 0x000fe20008000000 */
[----:B--2---:R-:W-:Y:S01]  /*1de0*/  UMOV UR4, UR7 ;  /* 0x0000000700047c82 */ /* 0x004fe20008000000 */
[----:B------:R-:W-:Y:S09]  /*1df0*/  BRA.U UP2, `(.L_x_31) ;  /* 0xfffffffd02487547 */ /* 0x000ff2000b83ffff */
.L_x_25:
[----:B------:R-:W-:Y:S01]  /*1e00*/  ULEA UR4, UR7, UR6, 0x3 ;  /* 0x0000000607047291 */ /* 0x000fe2000f8e18ff */
[----:B-1-3--:R-:W-:Y:S01]  /*1e10*/  SHF.L.U32 R0, R12, 0x1f, RZ ;  /* 0x0000001f0c007819 */ /* 0x00afe200000006ff */
[----:B------:R-:W-:Y:S01]  /*1e20*/  @!P1 SYNCS.ARRIVE.TRANS64.A1T0 RZ, [UR6+0x78], RZ ;  /* 0x000078ffffff99a7 */ /* 0x000fe20008100006 */
[----:B------:R-:W-:-:S06]  /*1e30*/  UISETP.GT.AND UP0, UPT, UR40, UR39, UPT ;  /* 0x000000272800728c */ /* 0x000fcc000bf04270 */
[----:B--2-4-:R1:W2:Y:S03]  /*1e40*/  SYNCS.PHASECHK.TRANS64.TRYWAIT P0, [UR4+0x18], R0 ;  /* 0x00001800ff0075a7 */ /* 0x0142a60008001104 */
[----:B------:R-:W-:Y:S05]  /*1e50*/  BRA.U !UP0, `(.L_x_32) ;  /* 0x0000000108c47547 */ /* 0x000fea000b800000 */
[----:B------:R-:W-:Y:S01]  /*1e60*/  UIADD3 UR24, UPT, UPT, UR44, UR13, URZ ;  /* 0x0000000d2c187290 */ /* 0x000fe2000fffe0ff */
[----:B------:R-:W-:-:S11]  /*1e70*/  UMOV UR4, UR7 ;  /* 0x0000000700047c82 */ /* 0x000fd60008000000 */
.L_x_38:
[----:B------:R-:W-:Y:S01]  /*1e80*/  ULEA UR17, UR4, UR6, 0x3 ;  /* 0x0000000604117291 */ /* 0x000fe2000f8e18ff */
[----:B--2---:R-:W-:Y:S01]  /*1e90*/  @P3 MOV R2, 0x8000 ;  /* 0x0000800000023802 */ /* 0x004fe20000000f00 */
[----:B--2-4-:R-:W-:Y:S10]  /*1ea0*/  @P0 BRA `(.L_x_33) ;  /* 0x00000000000c0947 */ /* 0x014ff40003800000 */
[----:B------:R-:W-:-:S04]  /*1eb0*/  SHF.L.U32 R3, R12, 0x1f, RZ ;  /* 0x0000001f0c037819 */ /* 0x000fc800000006ff */
[----:B------:R-:W2:Y:S02]  /*1ec0*/  SYNCS.PHASECHK.TRANS64.TRYWAIT P0, [UR17+0x18], R3 ;  /* 0x00001803ff0075a7 */ /* 0x000ea40008001111 */
[----:B--2---:R-:W-:Y:S05]  /*1ed0*/  @!P0 BRA `(.L_x_34) ;  /* 0x0000009800748947 */ /* 0x004fea0003800000 */
.L_x_33:
[----:B------:R2:W-:Y:S01]  /*1ee0*/  @P3 SYNCS.ARRIVE.TRANS64 RZ, [UR17], R2 ;  /* 0x00000002ffff39a7 */ /* 0x0005e20008000011 */
[----:B------:R-:W-:-:S04]  /*1ef0*/  ULOP3.LUT UR5, UR23, 0x2, URZ, 0xfc, !UPT ;  /* 0x0000000217057892 */ /* 0x000fc8000f8efcff */
[----:B------:R-:W-:-:S09]  /*1f00*/  UISETP.NE.AND UP0, UPT, UR5, 0x2, UPT ;  /* 0x000000020500788c */ /* 0x000fd2000bf05270 */
[----:B------:R-:W-:Y:S05]  /*1f10*/  BRA.U UP0, `(.L_x_35) ;  /* 0x0000000100047547 */ /* 0x000fea000b800000 */
[----:B------:R-:W-:Y:S05]  /*1f20*/  BPT.TRAP 0x1 ;  /* 0x000000040000795c */ /* 0x000fea0000300000 */
.L_x_35:
[----:B------:R-:W-:Y:S04]  /*1f30*/  BSSY.RECONVERGENT B0, `(.L_x_36) ;  /* 0x0000003000007945 */ /* 0x000fe80003800200 */
[----:B------:R-:W-:Y:S05]  /*1f40*/  @!P2 BRA `(.L_x_37) ;  /* 0x000000000004a947 */ /* 0x000fea0003800000 */
[----:B------:R-:W-:Y:S05]  /*1f50*/  BPT.TRAP 0x1 ;  /* 0x000000040000795c */ /* 0x000fea0000300000 */
.L_x_37:
[----:B------:R-:W-:Y:S05]  /*1f60*/  BSYNC.RECONVERGENT B0 ;  /* 0x0000000000007941 */ /* 0x000fea0003800200 */
.L_x_36:
[----:B------:R-:W-:Y:S02]  /*1f70*/  UIADD3 UR5, UPT, UPT, UR4, 0x1, URZ ;  /* 0x0000000104057890 */ /* 0x000fe4000fffe0ff */
[----:B------:R-:W-:Y:S02]  /*1f80*/  USHF.L.U32 UR18, UR13, 0x5, URZ ;  /* 0x000000050d127899 */ /* 0x000fe400080006ff */
[----:B------:R-:W-:Y:S02]  /*1f90*/  UISETP.NE.AND UP0, UPT, UR5, 0x3, UPT ;  /* 0x000000030500788c */ /* 0x000fe4000bf05270 */
[----:B------:R-:W-:Y:S02]  /*1fa0*/  ULOP3.LUT UR17, UR17, 0xfefffff8, URZ, 0xc0, !UPT ;  /* 0xfefffff811117892 */ /* 0x000fe4000f8ec0ff */
[----:B------:R-:W-:Y:S02]  /*1fb0*/  USEL UR8, URZ, 0x1, UP0 ;  /* 0x00000001ff087887 */ /* 0x000fe40008000000 */
[----:B------:R-:W-:-:S02]  /*1fc0*/  USEL UR7, UR5, URZ, UP0 ;  /* 0x000000ff05077287 */ /* 0x000fc40008000000 */
[----:B------:R-:W-:Y:S02]  /*1fd0*/  UIADD3 UR14, UP0, UPT, UR26, 0x180, URZ ;  /* 0x000001801a0e7890 */ /* 0x000fe4000ff1e0ff */
        /* <DEDUP_REMOVED lines=9> */
[----:B------:R-:W-:Y:S02]  /*2070*/  UIADD3.X UR5, UPT, UPT, URZ, UR27, URZ, UP1, !UPT ;  /* 0x0000001bff057290 */ /* 0x000fe40008ffe4ff */
[----:B------:R-:W-:Y:S02]  /*2080*/  UIADD3 UR8, UPT, UPT, UR6, 0x16800, UR8 ;  /* 0x0001680006087890 */ /* 0x000fe4000fffe008 */
[----:B------:R-:W-:Y:S01]  /*2090*/  UIADD3.X UR15, UPT, UPT, URZ, UR27, URZ, UP0, !UPT ;  /* 0x0000001bff0f7290 */ /* 0x000fe200087fe4ff */
[----:B------:R-:W-:Y:S01]  /*20a0*/  UMOV UR28, 0x0 ;  /* 0x00000000001c7882 */ /* 0x000fe20000000000 */
[----:B------:R-:W-:Y:S01]  /*20b0*/  UMOV UR29, 0x10000000 ;  /* 0x10000000001d7882 */ /* 0x000fe20000000000 */
[----:B------:R-:W-:Y:S01]  /*20c0*/  UMOV UR19, UR35 ;  /* 0x0000002300137c82 */ /* 0x000fe20008000000 */
[----:B------:R-:W-:Y:S01]  /*20d0*/  UMOV UR20, UR36 ;  /* 0x0000002400147c82 */ /* 0x000fe20008000000 */
[----:B------:R-:W-:Y:S01]  /*20e0*/  UMOV UR12, UR36 ;  /* 0x00000024000c7c82 */ /* 0x000fe20008000000 */
[----:B------:R1:W-:Y:S01]  /*20f0*/  UTMALDG.3D.MULTICAST.2CTA [UR16], [UR4], UR10, desc[UR28] ;  /* 0x00001c10040073b4 */ /* 0x0003e2000821180a */
[----:B------:R-:W-:Y:S01]  /*2100*/  UMOV UR9, UR17 ;  /* 0x0000001100097c82 */ /* 0x000fe20008000000 */
[----:B------:R-:W-:-:S04]  /*2110*/  UIADD3 UR13, UPT, UPT, UR13, 0x1, URZ ;  /* 0x000000010d0d7890 */ /* 0x000fc8000fffe0ff */
[----:B------:R-:W-:Y:S01]  /*2120*/  UISETP.NE.AND UP0, UPT, UR13, UR24, UPT ;  /* 0x000000180d00728c */ /* 0x000fe2000bf05270 */
[----:B-1----:R-:W-:Y:S01]  /*2130*/  UMOV UR10, UR18 ;  /* 0x00000012000a7c82 */ /* 0x002fe20008000000 */
[----:B------:R-:W-:Y:S01]  /*2140*/  UMOV UR4, UR7 ;  /* 0x0000000700047c82 */ /* 0x000fe20008000000 */
[----:B------:R3:W-:Y:S06]  /*2150*/  UTMALDG.3D.2CTA [UR8], [UR14], desc[UR28] ;  /* 0x00001c080e0075b4 */ /* 0x0007ec0008211000 */
[----:B---3--:R-:W-:Y:S05]  /*2160*/  BRA.U UP0, `(.L_x_38) ;  /* 0xfffffffd00447547 */ /* 0x008fea000b83ffff */
.L_x_32:
[C---:B------:R-:W-:Y:S01]  /*2170*/  LEA R3, R11.reuse, UR6, 0x3 ;  /* 0x000000060b037c11 */ /* 0x040fe2000f8e18ff */
[----:B------:R-:W-:Y:S01]  /*2180*/  NOP ;  /* 0x0000000000007918 */ /* 0x000fe20000000000 */
[----:B-1----:R-:W-:Y:S02]  /*2190*/  SHF.L.U32 R0, R10, 0x1f, RZ ;  /* 0x0000001f0a007819 */ /* 0x002fe400000006ff */
[----:B------:R-:W-:Y:S02]  /*21a0*/  LEA R5, R11, UR6, 0x4 ;  /* 0x000000060b057c11 */ /* 0x000fe4000f8e20ff */
[----:B--2-4-:R-:W1:Y:S02]  /*21b0*/  SYNCS.PHASECHK.TRANS64.TRYWAIT P0, [R3+URZ+0x80], R0 ;  /* 0x00008000030075a7 */ /* 0x014e6400080011ff */
[----:B-1----:R-:W-:Y:S05]  /*21c0*/  @!P0 BRA `(.L_x_39) ;  /* 0x0000009400d08947 */ /* 0x002fea0003800000 */
.L_x_149:
[----:B------:R-:W2:Y:S01]  /*21d0*/  LDS.128 R4, [R5+0xf0] ;  /* 0x0000f00005047984 */ /* 0x000ea20000000c00 */
[----:B------:R-:W-:Y:S01]  /*21e0*/  UISETP.GE.AND UP0, UPT, UR42, 0x1, UPT ;  /* 0x000000012a00788c */ /* 0x000fe2000bf06270 */
[----:B------:R-:W-:Y:S01]  /*21f0*/  @!PT LDS RZ, [RZ] ;  /* 0x00000000fffff984 */ /* 0x000fe20000000800 */
[----:B------:R-:W-:Y:S01]  /*2200*/  @!PT LDS RZ, [RZ] ;  /* 0x00000000fffff984 */ /* 0x000fe20000000800 */
[----:B------:R-:W-:Y:S01]  /*2210*/  @!PT LDS RZ, [RZ] ;  /* 0x00000000fffff984 */ /* 0x000fe20000000800 */
[----:B------:R-:W-:Y:S01]  /*2220*/  @!PT LDS RZ, [RZ] ;  /* 0x00000000fffff984 */ /* 0x000fe20000000800 */
[----:B------:R3:W-:Y:S06]  /*2230*/  MEMBAR.ALL.CTA ;  /* 0x0000000000007992 */ /* 0x0007ec0000008000 */
[----:B---3--:R-:W3:Y:S01]  /*2240*/  FENCE.VIEW.ASYNC.S ;  /* 0x00000000000073c6 */ /* 0x008ee20000000000 */
[----:B--2---:R-:W-:-:S13]  /*2250*/  LOP3.LUT P0, RZ, R6, 0x1, RZ, 0xc0, !PT ;  /* 0x0000000106ff7812 */ /* 0x004fda000780c0ff */
[----:B---3--:R-:W-:Y:S01]  /*2260*/  VOTEU.ANY UP1, P0 ;  /* 0x0000000000ff7886 */ /* 0x008fe20000020100 */
[----:B------:R-:W-:-:S13]  /*2270*/  PLOP3.LUT P0, PT, PT, PT, UP1, 0x80, 0x8 ;  /* 0x000000000008781c */ /* 0x000fda0003f0f018 */
[----:B-1----:R-:W-:Y:S02]  /*2280*/  @P0 LOP3.LUT R0, R5, 0xffff, RZ, 0xc0, !PT ;  /* 0x0000ffff05000812 */ /* 0x002fe400078ec0ff */
[----:B------:R-:W-:Y:S02]  /*2290*/  @P0 MOV R2, R4 ;  /* 0x0000000400020202 */ /* 0x000fe40000000f00 */
[----:B------:R-:W-:Y:S01]  /*22a0*/  @P0 R2UR UR5, R0 ;  /* 0x00000000000502ca */ /* 0x000fe200000e0000 */
[----:B------:R-:W-:Y:S01]  /*22b0*/  VIADD R0, R3, 0x90 ;  /* 0x0000009003007836 */ /* 0x000fe20000000000 */
[----:B------:R-:W-:Y:S02]  /*22c0*/  @P0 SHF.R.U32.HI R4, RZ, 0x10, R5 ;  /* 0x00000010ff040819 */ /* 0x000fe40000011605 */
[----:B------:R-:W-:Y:S02]  /*22d0*/  @P0 R2UR UR8, R2 ;  /* 0x00000000020802ca */ /* 0x000fe400000e0000 */
[----:B------:R-:W-:-:S02]  /*22e0*/  PRMT R0, RZ, 0x654, R0 ;  /* 0x00000654ff007816 */ /* 0x000fc40000000000 */
[----:B------:R-:W-:Y:S02]  /*22f0*/  @P0 R2UR UR4, R4 ;  /* 0x00000000040402ca */ /* 0x000fe400000e0000 */
[----:B------:R1:W-:Y:S03]  /*2300*/  SYNCS.ARRIVE.TRANS64.RED.A1T0 RZ, [R0+URZ], RZ ;  /* 0x000000ff00ff79a7 */ /* 0x0003e600081004ff */
[----:B------:R-:W-:-:S04]  /*2310*/  @UP1 UMOV UR30, UR5 ;  /* 0x00000005001e1c82 */ /* 0x000fc80008000000 */
[----:B------:R-:W-:-:S04]  /*2320*/  @UP1 UMOV UR31, UR8 ;  /* 0x00000008001f1c82 */ /* 0x000fc80008000000 */
[----:B------:R-:W-:Y:S01]  /*2330*/  @UP1 UMOV UR36, UR4 ;  /* 0x0000000400241c82 */ /* 0x000fe20008000000 */
[----:B------:R-:W-:Y:S05]  /*2340*/  BRA.U !UP0, `(.L_x_40) ;  /* 0x0000000108d47547 */ /* 0x000fea000b800000 */
[----:B------:R-:W2:Y:S01]  /*2350*/  LDCU.128 UR12, c[0x0][0xb10] ;  /* 0x00016200ff0c77ac */ /* 0x000ea20008000c00 */
[----:B------:R-:W3:Y:S01]  /*2360*/  LDCU UR24, c[0x0][0xb20] ;  /* 0x00016400ff1877ac */ /* 0x000ee20008000800 */
[----:B------:R-:W4:Y:S01]  /*2370*/  LDCU UR20, c[0x0][0xb0c] ;  /* 0x00016180ff1477ac */ /* 0x000f220008000800 */
[----:B------:R-:W1:Y:S01]  /*2380*/  LDCU.64 UR10, c[0x0][0xb28] ;  /* 0x00016500ff0a77ac */ /* 0x000e620008000a00 */
[----:B------:R-:W-:Y:S02]  /*2390*/  UISETP.NE.AND UP3, UPT, UR42, 0x1, UPT ;  /* 0x000000012a00788c */ /* 0x000fe4000bf65270 */
[----:B--2---:R-:W-:Y:S02]  /*23a0*/  UIMAD.WIDE.U32 UR8, UR37, UR15, URZ ;  /* 0x0000000f250872a5 */ /* 0x004fe4000f8e00ff */
[----:B------:R-:W-:Y:S02]  /*23b0*/  UIMAD.WIDE.U32 UR4, UR38, UR12, URZ ;  /* 0x0000000c260472a5 */ /* 0x000fe4000f8e00ff */
[----:B------:R-:W-:-:S02]  /*23c0*/  UISETP.NE.AND UP0, UPT, UR14, 0x1, UPT ;  /* 0x000000010e00788c */ /* 0x000fc4000bf05270 */
[----:B------:R-:W-:Y:S01]  /*23d0*/  UIMAD.WIDE.U32 UR28, UR30, UR15, URZ ;  /* 0x0000000f1e1c72a5 */ /* 0x000fe2000f8e00ff */
[----:B------:R-:W-:Y:S02]  /*23e0*/  UMOV UR8, UR9 ;  /* 0x0000000900087c82 */ /* 0x000fe40008000000 */
[----:B------:R-:W-:Y:S01]  /*23f0*/  UMOV UR4, UR5 ;  /* 0x0000000500047c82 */ /* 0x000fe20008000000 */
[----:B---3--:R-:W-:Y:S02]  /*2400*/  USHF.R.U32.HI UR8, URZ, UR24, UR8 ;  /* 0x00000018ff087299 */ /* 0x008fe40008011608 */
[----:B----4-:R-:W-:Y:S02]  /*2410*/  UISETP.NE.AND UP2, UPT, UR20, 0x1, UPT ;  /* 0x000000011400788c */ /* 0x010fe4000bf45270 */
[----:B------:R-:W-:Y:S02]  /*2420*/  USHF.R.U32.HI UR4, URZ, UR13, UR4 ;  /* 0x0000000dff047299 */ /* 0x000fe40008011604 */
[----:B------:R-:W-:-:S02]  /*2430*/  USEL UR5, UR37, UR8, !UP0 ;  /* 0x0000000825057287 */ /* 0x000fc4000c000000 */
[----:B------:R-:W-:Y:S02]  /*2440*/  USEL UR8, UR38, UR4, !UP2 ;  /* 0x0000000426087287 */ /* 0x000fe4000d000000 */
[----:B-1----:R-:W-:Y:S01]  /*2450*/  UIMAD.WIDE.U32 UR16, UR5, UR10, URZ ;  /* 0x0000000a051072a5 */ /* 0x002fe2000f8e00ff */
[----:B------:R-:W-:Y:S01]  /*2460*/  UMOV UR4, UR29 ;  /* 0x0000001d00047c82 */ /* 0x000fe20008000000 */
[----:B------:R-:W-:Y:S02]  /*2470*/  UIMAD.WIDE.U32 UR18, UR31, UR12, URZ ;  /* 0x0000000c1f1272a5 */ /* 0x000fe4000f8e00ff */
[----:B------:R-:W-:-:S03]  /*2480*/  UIMAD.WIDE.U32 UR28, UR8, UR10, URZ ;  /* 0x0000000a081c72a5 */ /* 0x000fc6000f8e00ff */
[----:B------:R-:W-:Y:S01]  /*2490*/  UMOV UR16, UR17 ;  /* 0x0000001100107c82 */ /* 0x000fe20008000000 */
[----:B------:R-:W-:Y:S02]  /*24a0*/  USHF.R.U32.HI UR4, URZ, UR24, UR4 ;  /* 0x00000018ff047299 */ /* 0x000fe40008011604 */
[----:B------:R-:W-:Y:S01]  /*24b0*/  @UP3 USHF.R.U32.HI UR5, URZ, UR11, UR16 ;  /* 0x0000000bff053299 */ /* 0x000fe20008011610 */
[----:B------:R-:W-:Y:S01]  /*24c0*/  UMOV UR18, UR19 ;  /* 0x0000001300127c82 */ /* 0x000fe20008000000 */
[----:B------:R-:W-:Y:S01]  /*24d0*/  UMOV UR28, UR29 ;  /* 0x0000001d001c7c82 */ /* 0x000fe20008000000 */
[----:B------:R-:W-:Y:S02]  /*24e0*/  USHF.R.U32.HI UR13, URZ, UR13, UR18 ;  /* 0x0000000dff0d7299 */ /* 0x000fe40008011612 */
[----:B------:R-:W-:Y:S02]  /*24f0*/  USEL UR4, UR30, UR4, !UP0 ;  /* 0x000000041e047287 */ /* 0x000fe4000c000000 */
[----:B------:R-:W-:-:S02]  /*2500*/  @UP3 USHF.R.U32.HI UR8, URZ, UR11, UR28 ;  /* 0x0000000bff083299 */ /* 0x000fc4000801161c */
[----:B------:R-:W-:Y:S02]  /*2510*/  UIMAD UR9, UR42, UR5, URZ ;  /* 0x000000052a0972a4 */ /* 0x000fe4000f8e02ff */
[----:B------:R-:W-:Y:S02]  /*2520*/  USEL UR5, UR31, UR13, !UP2 ;  /* 0x0000000d1f057287 */ /* 0x000fe4000d000000 */
[----:B------:R-:W-:Y:S02]  /*2530*/  UIMAD UR12, UR42, UR8, URZ ;  /* 0x000000082a0c72a4 */ /* 0x000fe4000f8e02ff */
[----:B------:R-:W-:Y:S02]  /*2540*/  UISETP.GE.AND UP0, UPT, UR4, UR9, UPT ;  /* 0x000000090400728c */ /* 0x000fe4000bf06270 */
[----:B------:R-:W-:Y:S02]  /*2550*/  UIMAD.WIDE.U32 UR16, UR4, UR10, URZ ;  /* 0x0000000a041072a5 */ /* 0x000fe4000f8e00ff */
[----:B------:R-:W-:-:S02]  /*2560*/  UISETP.GE.OR UP0, UPT, UR5, UR12, UP0 ;  /* 0x0000000c0500728c */ /* 0x000fc40008706670 */
        /* <DEDUP_REMOVED lines=19> */
.L_x_40:
[----:B------:R-:W2:Y:S02]  /*26a0*/  LDCU UR4, c[0x0][0xb30] ;  /* 0x00016600ff0477ac */ /* 0x000ea40008000800 */
[----:B--2---:R-:W-:-:S09]  /*26b0*/  UISETP.NE.AND UP0, UPT, UR4, 0x1, UPT ;  /* 0x000000010400788c */ /* 0x004fd2000bf05270 */
[----:B------:R-:W-:Y:S05]  /*26c0*/  BRA.U UP0, `(.L_x_41) ;  /* 0x0000000100447547 */ /* 0x000fea000b800000 */
[----:B------:R-:W2:Y:S01]  /*26d0*/  LDCU.128 UR12, c[0x0][0xb10] ;  /* 0x00016200ff0c77ac */ /* 0x000ea20008000c00 */
[----:B------:R-:W3:Y:S01]  /*26e0*/  LDCU UR10, c[0x0][0xb0c] ;  /* 0x00016180ff0a77ac */ /* 0x000ee20008000800 */
[----:B------:R-:W4:Y:S01]  /*26f0*/  LDCU UR11, c[0x0][0xb20] ;  /* 0x00016400ff0b77ac */ /* 0x000f220008000800 */
[----:B--2---:R-:W-:Y:S02]  /*2700*/  UIMAD.WIDE.U32 UR8, UR31, UR12, URZ ;  /* 0x0000000c1f0872a5 */ /* 0x004fe4000f8e00ff */
[----:B------:R-:W-:Y:S02]  /*2710*/  UIMAD.WIDE.U32 UR4, UR30, UR15, URZ ;  /* 0x0000000f1e0472a5 */ /* 0x000fe4000f8e00ff */
[----:B---3--:R-:W-:Y:S02]  /*2720*/  UISETP.NE.AND UP2, UPT, UR10, 0x1, UPT ;  /* 0x000000010a00788c */ /* 0x008fe4000bf45270 */
[----:B------:R-:W-:Y:S01]  /*2730*/  UISETP.NE.AND UP0, UPT, UR14, 0x1, UPT ;  /* 0x000000010e00788c */ /* 0x000fe2000bf05270 */
[----:B------:R-:W-:-:S02]  /*2740*/  UMOV UR8, UR9 ;  /* 0x0000000900087c82 */ /* 0x000fc40008000000 */
[----:B------:R-:W-:Y:S01]  /*2750*/  UMOV UR4, UR5 ;  /* 0x0000000500047c82 */ /* 0x000fe20008000000 */
[----:B------:R-:W-:Y:S02]  /*2760*/  USHF.R.U32.HI UR13, URZ, UR13, UR8 ;  /* 0x0000000dff0d7299 */ /* 0x000fe40008011608 */
[----:B----4-:R-:W-:Y:S02]  /*2770*/  USHF.R.U32.HI UR4, URZ, UR11, UR4 ;  /* 0x0000000bff047299 */ /* 0x010fe40008011604 */
[----:B------:R-:W-:Y:S02]  /*2780*/  USEL UR5, UR31, UR13, !UP2 ;  /* 0x0000000d1f057287 */ /* 0x000fe4000d000000 */
[----:B------:R-:W-:-:S04]  /*2790*/  USEL UR4, UR30, UR4, !UP0 ;  /* 0x000000041e047287 */ /* 0x000fc8000c000000 */
[----:B------:R-:W-:Y:S02]  /*27a0*/  UIADD3 UR8, UPT, UPT, UR5, -UR4, URZ ;  /* 0x8000000405087290 */ /* 0x000fe4000fffe0ff */
[----:B------:R-:W-:Y:S02]  /*27b0*/  UIADD3 UR4, UPT, UPT, -UR5, UR4, URZ ;  /* 0x0000000405047290 */ /* 0x000fe4000fffe1ff */
[----:B------:R-:W-:Y:S02]  /*27c0*/  UIMAD UR30, UR8, UR14, UR30 ;  /* 0x0000000e081e72a4 */ /* 0x000fe4000f8e021e */
[----:B------:R-:W-:-:S12]  /*27d0*/  UIMAD UR31, UR4, UR10, UR31 ;  /* 0x0000000a041f72a4 */ /* 0x000fd8000f8e021f */
.L_x_41:
[----:B------:R-:W-:Y:S01]  /*27e0*/  VIADD R11, R11, 0x1 ;  /* 0x000000010b0b7836 */ /* 0x000fe20000000000 */
[----:B------:R-:W-:Y:S01]  /*27f0*/  R2UR UR4, R148 ;  /* 0x00000000940472ca */ /* 0x000fe200000e0000 */
[----:B------:R-:W-:Y:S01]  /*2800*/  UIADD3 UR20, UPT, UPT, UR30, UR63, URZ ;  /* 0x0000003f1e147290 */ /* 0x000fe2000fffe0ff */
[----:B------:R-:W-:Y:S02]  /*2810*/  PLOP3.LUT P1, PT, PT, PT, PT, 0x80, 0x8 ;  /* 0x000000000008781c */ /* 0x000fe40003f2f070 */
[----:B------:R-:W-:-:S04]  /*2820*/  ISETP.NE.AND P0, PT, R11, 0x2, PT ;  /* 0x000000020b00780c */ /* 0x000fc80003f05270 */
[----:B------:R-:W-:Y:S02]  /*2830*/  SEL R3, RZ, 0x1, P0 ;  /* 0x00000001ff037807 */ /* 0x000fe40000000000 */
[----:B------:R-:W-:Y:S02]  /*2840*/  SEL R11, R11, RZ, P0 ;  /* 0x000000ff0b0b7207 */ /* 0x000fe40000000000 */
[----:B------:R-:W-:Y:S01]  /*2850*/  LOP3.LUT R10, R10, R3, RZ, 0x3c, !PT ;  /* 0x000000030a0a7212 */ /* 0x000fe200078e3cff */
[----:B------:R-:W-:Y:S01]  /*2860*/  UIADD3 UR16, UPT, UPT, UR31, UR4, URZ ;  /* 0x000000041f107290 */ /* 0x000fe2000fffe0ff */
[----:B------:R-:W-:Y:S11]  /*2870*/  BRA.U UP1, `(.L_x_42) ;  /* 0xfffffff101287547 */ /* 0x000ff6000b83ffff */
[----:B------:R-:W-:Y:S01]  /*2880*/  UIADD3 UR6, UPT, UPT, UR6, 0x18, URZ ;  /* 0x0000001806067890 */ /* 0x000fe2000fffe0ff */
[----:B------:R-:W-:-:S03]  /*2890*/  SHF.L.U32 R3, R12, 0x1f, RZ ;  /* 0x0000001f0c037819 */ /* 0x000fc600000006ff */
[----:B------:R-:W-:-:S09]  /*28a0*/  ULEA UR4, UR7, UR6, 0x3 ;  /* 0x0000000607047291 */ /* 0x000fd2000f8e18ff */
[----:B------:R-:W2:Y:S02]  /*28b0*/  SYNCS.PHASECHK.TRANS64.TRYWAIT P0, [UR4], R3 ;  /* 0x00000003ff0075a7 */ /* 0x000ea40008001104 */
[----:B--2---:R-:W-:Y:S05]  /*28c0*/  @!P0 BRA `(.L_x_43) ;  /* 0x0000009000248947 */ /* 0x004fea0003800000 */
.L_x_151:
[----:B------:R-:W-:-:S04]  /*28d0*/  UIADD3 UR4, UPT, UPT, UR7, 0x1, URZ ;  /* 0x0000000107047890 */ /* 0x000fc8000fffe0ff */
[----:B------:R-:W-:-:S04]  /*28e0*/  UISETP.NE.AND UP0, UPT, UR4, 0x3, UPT ;  /* 0x000000030400788c */ /* 0x000fc8000bf05270 */
[----:B------:R-:W-:Y:S02]  /*28f0*/  USEL UR7, URZ, 0x1, UP0 ;  /* 0x00000001ff077887 */ /* 0x000fe40008000000 */
[----:B------:R-:W-:-:S04]  /*2900*/  USEL UR4, UR4, URZ, UP0 ;  /* 0x000000ff04047287 */ /* 0x000fc80008000000 */
[----:B------:R-:W-:Y:S01]  /*2910*/  ULEA UR5, UR4, UR6, 0x3 ;  /* 0x0000000604057291 */ /* 0x000fe2000f8e18ff */
[----:B------:R-:W-:-:S04]  /*2920*/  LOP3.LUT R12, R12, UR7, RZ, 0x3c, !PT ;  /* 0x000000070c0c7c12 */ /* 0x000fc8000f8e3cff */
[----:B-1----:R-:W-:-:S04]  /*2930*/  SHF.L.U32 R3, R12, 0x1f, RZ ;  /* 0x0000001f0c037819 */ /* 0x002fc800000006ff */
[----:B------:R-:W1:Y:S02]  /*2940*/  SYNCS.PHASECHK.TRANS64.TRYWAIT P0, [UR5], R3 ;  /* 0x00000003ff0075a7 */ /* 0x000e640008001105 */
[----:B-1----:R-:W-:Y:S05]  /*2950*/  @!P0 BRA `(.L_x_44) ;  /* 0x0000009000188947 */ /* 0x002fea0003800000 */
.L_x_153:
[----:B------:R-:W-:-:S04]  /*2960*/  UIADD3 UR4, UPT, UPT, UR4, 0x1, URZ ;  /* 0x0000000104047890 */ /* 0x000fc8000fffe0ff */
[----:B------:R-:W-:-:S04]  /*2970*/  UISETP.NE.AND UP0, UPT, UR4, 0x3, UPT ;  /* 0x000000030400788c */ /* 0x000fc8000bf05270 */
[----:B------:R-:W-:Y:S02]  /*2980*/  USEL UR5, URZ, 0x1, UP0 ;  /* 0x00000001ff057887 */ /* 0x000fe40008000000 */
[----:B------:R-:W-:-:S04]  /*2990*/  USEL UR4, UR4, URZ, UP0 ;  /* 0x000000ff04047287 */ /* 0x000fc80008000000 */
[----:B------:R-:W-:Y:S01]  /*29a0*/  ULEA UR4, UR4, UR6, 0x3 ;  /* 0x0000000604047291 */ /* 0x000fe2000f8e18ff */
[----:B-1----:R-:W-:-:S04]  /*29b0*/  LOP3.LUT R3, R12, UR5, RZ, 0x3c, !PT ;  /* 0x000000050c037c12 */ /* 0x002fc8000f8e3cff */
[----:B------:R-:W-:Y:S01]  /*29c0*/  SHF.L.U32 R3, R3, 0x1f, RZ ;  /* 0x0000001f03037819 */ /* 0x000fe200000006ff */
[----:B------:R-:W-:-:S07]  /*29d0*/  IMAD.U32 R0, RZ, RZ, UR4 ;  /* 0x00000004ff007e24 */ /* 0x000fce000f8e00ff */
.L_x_45:
[----:B-1----:R1:W2:Y:S02]  /*29e0*/  SYNCS.PHASECHK.TRANS64.TRYWAIT P0, [R0+URZ], R3 ;  /* 0x00000003000075a7 */ /* 0x0022a400080011ff */
[----:B--2---:R-:W-:Y:S05]  /*29f0*/  @!P0 NANOSLEEP.SYNCS 0x989680 ;  /* 0x009896800000895d */ /* 0x004fea0003900000 */
[----:B------:R-:W2:Y:S02]  /*2a00*/  @!P0 SYNCS.PHASECHK.TRANS64 P0, [R0+URZ], R3 ;  /* 0x00000003000085a7 */ /* 0x000ea400080010ff */
[----:B--2---:R-:W-:Y:S05]  /*2a10*/  @P0 EXIT ;  /* 0x000000000000094d */ /* 0x004fea0003800000 */
[----:B------:R-:W-:Y:S05]  /*2a20*/  BRA `(.L_x_45) ;  /* 0xfffffffc00ec7947 */ /* 0x000fea000383ffff */
.L_x_22:
[----:B------:R-:W-:-:S04]  /*2a30*/  UISETP.NE.AND UP0, UPT, UR47, URZ, UPT ;  /* 0x000000ff2f00728c */ /* 0x000fc8000bf05270 */
[----:B------:R-:W-:-:S09]  /*2a40*/  UISETP.NE.OR UP0, UPT, UR17, 0x1, UP0 ;  /* 0x000000011100788c */ /* 0x000fd20008705670 */
[----:B------:R-:W-:Y:S05]  /*2a50*/  BRA.U UP0, `(.L_x_46) ;  /* 0x0000000500487547 */ /* 0x000fea000b800000 */
[----:B------:R-:W-:Y:S01]  /*2a60*/  ISETP.GE.U32.AND P2, PT, R0, 0x4, PT ;  /* 0x000000040000780c */ /* 0x000fe20003f46070 */
[----:B------:R-:W-:Y:S01]  /*2a70*/  IMAD.MOV.U32 R12, RZ, RZ, 0x1 ;  /* 0x00000001ff0c7424 */ /* 0x000fe200078e00ff */
[----:B------:R-:W-:Y:S02]  /*2a80*/  CS2R R10, SRZ ;  /* 0x00000000000a7805 */ /* 0x000fe4000001ff00 */
[----:B------:R-:W-:Y:S01]  /*2a90*/  CS2R R8, SRZ ;  /* 0x0000000000087805 */ /* 0x000fe2000001ff00 */
[----:B------:R-:W-:Y:S01]  /*2aa0*/  UMOV UR6, 0x400 ;  /* 0x0000040000067882 */ /* 0x000fe20000000000 */
[----:B------:R-:W-:Y:S01]  /*2ab0*/  UMOV UR5, URZ ;  /* 0x000000ff00057c82 */ /* 0x000fe20008000000 */
[----:B------:R-:W-:-:S12]  /*2ac0*/  ULEA UR6, UR47, UR6, 0x18 ;  /* 0x000000062f067291 */ /* 0x000fd8000f8ec0ff */
.L_x_50:
[----:B------:R-:W-:Y:S02]  /*2ad0*/  LEA R2, R8, UR6, 0x3 ;  /* 0x0000000608027c11 */ /* 0x000fe4000f8e18ff */
[----:B------:R-:W-:-:S03]  /*2ae0*/  SHF.L.U32 R5, R9, 0x1f, RZ ;  /* 0x0000001f09057819 */ /* 0x000fc600000006ff */
[----:B------:R-:W-:Y:S01]  /*2af0*/  VIADD R4, R2, 0xd0 ;  /* 0x000000d002047836 */ /* 0x000fe20000000000 */
[----:B------:R-:W1:Y:S02]  /*2b00*/  SYNCS.PHASECHK.TRANS64.TRYWAIT P0, [R2+URZ+0xc0], R5 ;  /* 0x0000c005020075a7 */ /* 0x000e6400080011ff */
[----:B-1----:R-:W-:Y:S05]  /*2b10*/  @!P0 BRA `(.L_x_47) ;  /* 0x0000008c00c08947 */ /* 0x002fea0003800000 */
.L_x_154:
[----:B------:R-:W-:Y:S01]  /*2b20*/  ULEA UR4, UR5, UR6, 0x3 ;  /* 0x0000000605047291 */ /* 0x000fe2000f8e18ff */
[----:B------:R-:W-:Y:S02]  /*2b30*/  PRMT R4, RZ, 0x654, R4 ;  /* 0x00000654ff047816 */ /* 0x000fe40000000004 */
[----:B-1----:R-:W-:Y:S01]  /*2b40*/  SHF.L.U32 R5, R12, 0x1f, RZ ;  /* 0x0000001f0c057819 */ /* 0x002fe200000006ff */
[----:B------:R-:W-:Y:S01]  /*2b50*/  UIADD3 UR7, UPT, UPT, UR4, 0x80, URZ ;  /* 0x0000008004077890 */ /* 0x000fe2000fffe0ff */
[----:B------:R1:W-:Y:S05]  /*2b60*/  SYNCS.ARRIVE.TRANS64.RED.A1T0 RZ, [R4+URZ], RZ ;  /* 0x000000ff04ff79a7 */ /* 0x0003ea00081004ff */
[----:B------:R-:W-:Y:S01]  /*2b70*/  IMAD.U32 R7, RZ, RZ, UR7 ;  /* 0x00000007ff077e24 */ /* 0x000fe2000f8e00ff */
[----:B------:R-:W2:Y:S04]  /*2b80*/  SYNCS.PHASECHK.TRANS64.TRYWAIT P0, [UR4+0x90], R5 ;  /* 0x00009005ff0075a7 */ /* 0x000ea80008001104 */
[----:B------:R-:W-:Y:S01]  /*2b90*/  PRMT R6, R0, 0x654, R7 ;  /* 0x0000065400067816 */ /* 0x000fe20000000007 */
[----:B-1----:R-:W-:Y:S01]  /*2ba0*/  @!P2 IMAD.MOV.U32 R4, RZ, RZ, 0x10 ;  /* 0x00000010ff04a424 */ /* 0x002fe200078e00ff */
[----:B--2---:R-:W-:Y:S06]  /*2bb0*/  @!P0 BRA `(.L_x_48) ;  /* 0x0000008c00ac8947 */ /* 0x004fec0003800000 */
.L_x_156:
[----:B------:R-:W-:Y:S01]  /*2bc0*/  ULEA UR8, UR5, UR6, 0x4 ;  /* 0x0000000605087291 */ /* 0x000fe2000f8e20ff */
[----:B------:R-:W-:Y:S01]  /*2bd0*/  SEL R3, R6, R3, !P2 ;  /* 0x0000000306037207 */ /* 0x000fe20005000000 */
[----:B------:R-:W-:Y:S01]  /*2be0*/  UIADD3 UR9, UPT, UPT, UR4, 0x80, URZ ;  /* 0x0000008004097890 */ /* 0x000fe2000fffe0ff */
[----:B-1----:R-:W-:Y:S01]  /*2bf0*/  LEA R2, R11, UR6, 0x3 ;  /* 0x000000060b027c11 */ /* 0x002fe2000f8e18ff */
[----:B------:R-:W-:Y:S01]  /*2c00*/  UIADD3 UR8, UPT, UPT, UR8, 0xf0, URZ ;  /* 0x000000f008087890 */ /* 0x000fe2000fffe0ff */
[----:B------:R-:W-:Y:S01]  /*2c10*/  SHF.L.U32 R5, R10, 0x1f, RZ ;  /* 0x0000001f0a057819 */ /* 0x000fe200000006ff */
[----:B------:R1:W-:Y:S01]  /*2c20*/  @!P2 SYNCS.ARRIVE.TRANS64.RED RZ, [R3+URZ], R4 ;  /* 0x0000000403ffa9a7 */ /* 0x0003e200080004ff */
[----:B------:R-:W-:Y:S01]  /*2c30*/  UIADD3 UR4, UPT, UPT, UR5, 0x1, URZ ;  /* 0x0000000105047890 */ /* 0x000fe2000fffe0ff */
[----:B------:R-:W-:-:S03]  /*2c40*/  VIADD R8, R8, 0x1 ;  /* 0x0000000108087836 */ /* 0x000fc60000000000 */
[----:B------:R-:W-:Y:S02]  /*2c50*/  UISETP.NE.AND UP0, UPT, UR4, 0x2, UPT ;  /* 0x000000020400788c */ /* 0x000fe4000bf05270 */
[----:B------:R-:W-:Y:S06]  /*2c60*/  UGETNEXTWORKID.BROADCAST [UR8], [UR9] ;  /* 0x00000000080073ca */ /* 0x000fec0008000100 */
[----:B------:R-:W-:Y:S01]  /*2c70*/  USEL UR7, URZ, 0x1, UP0 ;  /* 0x00000001ff077887 */ /* 0x000fe20008000000 */
[----:B------:R-:W-:Y:S01]  /*2c80*/  ISETP.NE.AND P0, PT, R8, 0x2, PT ;  /* 0x000000020800780c */ /* 0x000fe20003f05270 */
[----:B------:R-:W-:Y:S01]  /*2c90*/  USEL UR5, UR4, URZ, UP0 ;  /* 0x000000ff04057287 */ /* 0x000fe20008000000 */
[----:B------:R-:W2:Y:S03]  /*2ca0*/  SYNCS.PHASECHK.TRANS64.TRYWAIT P1, [R2+URZ+0x80], R5 ;  /* 0x00008005020075a7 */ /* 0x000ea600080211ff */
[----:B------:R-:W-:Y:S01]  /*2cb0*/  LOP3.LUT R12, R12, UR7, RZ, 0x3c, !PT ;  /* 0x000000070c0c7c12 */ /* 0x000fe2000f8e3cff */
[----:B-12---:R-:W-:Y:S07]  /*2cc0*/  @!P1 BRA `(.L_x_49) ;  /* 0x0000008c00809947 */ /* 0x006fee0003800000 */
.L_x_157:
[C---:B------:R-:W-:Y:S01]  /*2cd0*/  LEA R4, R11.reuse, UR6, 0x4 ;  /* 0x000000060b047c11 */ /* 0x040fe2000f8e20ff */
[----:B-1----:R-:W-:Y:S01]  /*2ce0*/  VIADD R2, R2, 0x90 ;  /* 0x0000009002027836 */ /* 0x002fe20000000000 */
[----:B------:R-:W-:Y:S01]  /*2cf0*/  SEL R8, R8, RZ, P0 ;  /* 0x000000ff08087207 */ /* 0x000fe20000000000 */
[----:B------:R-:W-:-:S03]  /*2d00*/  VIADD R11, R11, 0x1 ;  /* 0x000000010b0b7836 */ /* 0x000fc60000000000 */
[----:B------:R-:W1:Y:S01]  /*2d10*/  LDS.128 R4, [R4+0xf0] ;  /* 0x0000f00004047984 */ /* 0x000e620000000c00 */
[----:B------:R-:W-:Y:S02]  /*2d20*/  PRMT R2, RZ, 0x654, R2 ;  /* 0x00000654ff027816 */ /* 0x000fe40000000002 */
[C---:B------:R-:W-:Y:S01]  /*2d30*/  ISETP.NE.AND P1, PT, R11.reuse, 0x2, PT ;  /* 0x000000020b00780c */ /* 0x040fe20003f25270 */
[----:B------:R-:W-:Y:S01]  /*2d40*/  @!PT LDS RZ, [RZ] ;  /* 0x00000000fffff984 */ /* 0x000fe20000000800 */
[----:B------:R-:W-:Y:S01]  /*2d50*/  @!PT LDS RZ, [RZ] ;  /* 0x00000000fffff984 */ /* 0x000fe20000000800 */
[----:B------:R-:W-:Y:S01]  /*2d60*/  @!PT LDS RZ, [RZ] ;  /* 0x00000000fffff984 */ /* 0x000fe20000000800 */
[----:B------:R-:W-:Y:S01]  /*2d70*/  @!PT LDS RZ, [RZ] ;  /* 0x00000000fffff984 */ /* 0x000fe20000000800 */
[----:B------:R2:W-:Y:S06]  /*2d80*/  MEMBAR.ALL.CTA ;  /* 0x0000000000007992 */ /* 0x0005ec0000008000 */
[----:B--2---:R-:W2:Y:S01]  /*2d90*/  FENCE.VIEW.ASYNC.S ;  /* 0x00000000000073c6 */ /* 0x004ea20000000000 */
[----:B------:R-:W-:Y:S01]  /*2da0*/  SEL R11, R11, RZ, P1 ;  /* 0x000000ff0b0b7207 */ /* 0x000fe20000800000 */
[----:B--2---:R2:W-:Y:S01]  /*2db0*/  SYNCS.ARRIVE.TRANS64.RED.A1T0 RZ, [R2+URZ], RZ ;  /* 0x000000ff02ff79a7 */ /* 0x0045e200081004ff */
[----:B-1----:R-:W-:-:S02]  /*2dc0*/  LOP3.LUT P3, RZ, R6, 0x1, RZ, 0xc0, !PT ;  /* 0x0000000106ff7812 */ /* 0x002fc4000786c0ff */
[----:B------:R-:W-:-:S04]  /*2dd0*/  SEL R5, RZ, 0x1, P1 ;  /* 0x00000001ff057807 */ /* 0x000fc80000800000 */
[----:B------:R-:W-:Y:S02]  /*2de0*/  LOP3.LUT R10, R10, R5, RZ, 0x3c, !PT ;  /* 0x000000050a0a7212 */ /* 0x000fe400078e3cff */
[----:B--2---:R-:W-:-:S04]  /*2df0*/  SEL R2, RZ, 0x1, P0 ;  /* 0x00000001ff027807 */ /* 0x004fc80000000000 */
[----:B------:R-:W-:Y:S01]  /*2e00*/  LOP3.LUT R9, R9, R2, RZ, 0x3c, !PT ;  /* 0x0000000209097212 */ /* 0x000fe200078e3cff */
[----:B------:R-:W-:Y:S06]  /*2e10*/  @P3 BRA `(.L_x_50) ;  /* 0xfffffffc002c3947 */ /* 0x000fec000383ffff */
[----:B------:R-:W-:Y:S01]  /*2e20*/  ULEA UR4, UR5, UR6, 0x3 ;  /* 0x0000000605047291 */ /* 0x000fe2000f8e18ff */
[----:B------:R-:W-:-:S08]  /*2e30*/  SHF.L.U32 R3, R12, 0x1f, RZ ;  /* 0x0000001f0c037819 */ /* 0x000fd000000006ff */
[----:B------:R-:W1:Y:S02]  /*2e40*/  SYNCS.PHASECHK.TRANS64 P0, [UR4+0x90], R3 ;  /* 0x00009003ff0075a7 */ /* 0x000e640008001004 */
[----:B-1----:R-:W-:Y:S05]  /*2e50*/  @P0 BRA `(.L_x_51) ;  /* 0x0000000000080947 */ /* 0x002fea0003800000 */
[----:B------:R-:W1:Y:S02]  /*2e60*/  SYNCS.PHASECHK.TRANS64.TRYWAIT P0, [UR4+0x90], R3 ;  /* 0x00009003ff0075a7 */ /* 0x000e640008001104 */
[----:B-1----:R-:W-:Y:S05]  /*2e70*/  @!P0 BRA `(.L_x_52) ;  /* 0x0000008c00288947 */ /* 0x002fea0003800000 */
.L_x_51:
[----:B------:R-:W-:-:S04]  /*2e80*/  UIADD3 UR7, UPT, UPT, UR5, 0x1, URZ ;  /* 0x0000000105077890 */ /* 0x000fc8000fffe0ff */
[----:B------:R-:W-:-:S04]  /*2e90*/  UISETP.NE.AND UP0, UPT, UR7, 0x2, UPT ;  /* 0x000000020700788c */ /* 0x000fc8000bf05270 */
[----:B------:R-:W-:Y:S02]  /*2ea0*/  USEL UR8, URZ, 0x1, UP0 ;  /* 0x00000001ff087887 */ /* 0x000fe40008000000 */
[----:B------:R-:W-:-:S04]  /*2eb0*/  USEL UR7, UR7, URZ, UP0 ;  /* 0x000000ff07077287 */ /* 0x000fc80008000000 */
[----:B------:R-:W-:Y:S01]  /*2ec0*/  ULEA UR7, UR7, UR6, 0x3 ;  /* 0x0000000607077291 */ /* 0x000fe2000f8e18ff */
[----:B-1----:R-:W-:-:S04]  /*2ed0*/  LOP3.LUT R3, R12, UR8, RZ, 0x3c, !PT ;  /* 0x000000080c037c12 */ /* 0x002fc8000f8e3cff */
[----:B------:R-:W-:-:S04]  /*2ee0*/  SHF.L.U32 R0, R3, 0x1f, RZ ;  /* 0x0000001f03007819 */ /* 0x000fc800000006ff */
[----:B------:R-:W1:Y:S02]  /*2ef0*/  SYNCS.PHASECHK.TRANS64 P0, [UR7+0x90], R0 ;  /* 0x00009000ff0075a7 */ /* 0x000e640008001007 */
[----:B-1----:R-:W-:Y:S05]  /*2f00*/  @P0 EXIT ;  /* 0x000000000000094d */ /* 0x002fea0003800000 */
[----:B------:R-:W-:Y:S02]  /*2f10*/  SHF.L.U32 R3, R3, 0x1f, RZ ;  /* 0x0000001f03037819 */ /* 0x000fe400000006ff */
[----:B------:R-:W-:-:S07]  /*2f20*/  MOV R0, UR7 ;  /* 0x0000000700007c02 */ /* 0x000fce0008000f00 */
.L_x_53:
[----:B-1----:R1:W2:Y:S02]  /*2f30*/  SYNCS.PHASECHK.TRANS64.TRYWAIT P0, [R0+URZ+0x90], R3 ;  /* 0x00009003000075a7 */ /* 0x0022a400080011ff */
[----:B--2---:R-:W-:Y:S05]  /*2f40*/  @!P0 NANOSLEEP.SYNCS 0x989680 ;  /* 0x009896800000895d */ /* 0x004fea0003900000 */
[----:B------:R-:W2:Y:S02]  /*2f50*/  @!P0 SYNCS.PHASECHK.TRANS64 P0, [R0+URZ+0x90], R3 ;  /* 0x00009003000085a7 */ /* 0x000ea400080010ff */
[----:B--2---:R-:W-:Y:S05]  /*2f60*/  @P0 EXIT ;  /* 0x000000000000094d */ /* 0x004fea0003800000 */
[----:B------:R-:W-:Y:S05]  /*2f70*/  BRA `(.L_x_53) ;  /* 0xfffffffc00ec7947 */ /* 0x000fea000383ffff */
.L_x_46:
[----:B------:R-:W-:Y:S05]  /*2f80*/  BRA.U UP4, `(.L_x_54) ;  /* 0x0000001104587547 */ /* 0x000fea000b800000 */
[----:B------:R-:W-:Y:S01]  /*2f90*/  UMOV UR4, 0x40 ;  /* 0x0000004000047882 */ /* 0x000fe20000000000 */
[----:B------:R-:W-:Y:S01]  /*2fa0*/  NOP ;  /* 0x0000000000007918 */ /* 0x000fe20000000000 */
[----:B------:R-:W-:Y:S01]  /*2fb0*/  ULEA UR5, UR47, UR4, 0x18 ;  /* 0x000000042f057291 */ /* 0x000fe2000f8ec0ff */
[----:B------:R-:W-:Y:S02]  /*2fc0*/  UMOV UR6, 0x400 ;  /* 0x0000040000067882 */ /* 0x000fe40000000000 */
[----:B------:R-:W-:-:S06]  /*2fd0*/  ULEA UR6, UR47, UR6, 0x18 ;  /* 0x000000062f067291 */ /* 0x000fcc000f8ec0ff */
[----:B------:R-:W1:Y:S02]  /*2fe0*/  LDS.U8 R0, [UR5+0x1c] ;  /* 0x00001c05ff007984 */ /* 0x000e640008000000 */
[----:B-1----:R-:W-:-:S13]  /*2ff0*/  ISETP.NE.AND P0, PT, R0, RZ, PT ;  /* 0x000000ff0000720c */ /* 0x002fda0003f05270 */
[----:B------:R-:W-:Y:S05]  /*3000*/  @P0 BRA `(.L_x_55) ;  /* 0x0000000400080947 */ /* 0x000fea0003800000 */
[----:B------:R-:W-:Y:S02]  /*3010*/  UISETP.NE.U32.AND UP1, UPT, UR33, 0x1, UPT ;  /* 0x000000012100788c */ /* 0x000fe4000bf25070 */
[----:B------:R-:W-:-:S07]  /*3020*/  UIADD3 UR7, UPT, UPT, UR5, 0x8, URZ ;  /* 0x0000000805077890 */ /* 0x000fce000fffe0ff */
[----:B------:R-:W-:Y:S05]  /*3030*/  BRA.U !UP1, `(.L_x_56) ;  /* 0x00000001099c7547 */ /* 0x000fea000b800000 */
[----:B------:R-:W-:Y:S01]  /*3040*/  ELECT P0, URZ, PT ;  /* 0x0000000000ff782f */ /* 0x000fe20003800000 */
[----:B------:R-:W-:-:S12]  /*3050*/  BSSY B0, `(.L_x_56) ;  /* 0x0000025000007945 */ /* 0x000fd80003800000 */
[----:B------:R-:W-:Y:S05]  /*3060*/  @!P0 BRA `(.L_x_57) ;  /* 0x00000000008c8947 */ /* 0x000fea0003800000 */
[----:B------:R-:W-:-:S05]  /*3070*/  UMOV UR4, 0x10 ;  /* 0x0000001000047882 */ /* 0x000fca0000000000 */
[----:B------:R-:W-:Y:S04]  /*3080*/  DEPBAR.LE SB1, 0x36 ;  /* 0x00009d800000791a */ /* 0x000fe80000000000 */
[----:B------:R-:W1:Y:S02]  /*3090*/  UTCATOMSWS.2CTA.FIND_AND_SET.ALIGN UP0, UR4, UR4 ;  /* 0x00000004000475e3 */ /* 0x000e640008200800 */
[----:B-1----:R-:W-:Y:S01]  /*30a0*/  MOV R11, UR4 ;  /* 0x00000004000b7c02 */ /* 0x002fe20008000f00 */
[----:B------:R-:W-:Y:S06]  /*30b0*/  BRA.U UP0, `(.L_x_58) ;  /* 0x0000000100187547 */ /* 0x000fec000b800000 */
.L_x_59:
[----:B------:R-:W-:Y:S05]  /*30c0*/  NANOSLEEP 0x64 ;  /* 0x000000640000795d */ /* 0x000fea0003800000 */
[----:B------:R-:W-:-:S05]  /*30d0*/  UMOV UR4, 0x10 ;  /* 0x0000001000047882 */ /* 0x000fca0000000000 */
[----:B------:R-:W-:Y:S04]  /*30e0*/  DEPBAR.LE SB1, 0x36 ;  /* 0x00009d800000791a */ /* 0x000fe80000000000 */
[----:B------:R-:W1:Y:S02]  /*30f0*/  UTCATOMSWS.2CTA.FIND_AND_SET.ALIGN UP0, UR4, UR4 ;  /* 0x00000004000475e3 */ /* 0x000e640008200800 */
[----:B-1----:R-:W-:Y:S01]  /*3100*/  MOV R11, UR4 ;  /* 0x00000004000b7c02 */ /* 0x002fe20008000f00 */
[----:B------:R-:W-:Y:S05]  /*3110*/  BRA.U !UP0, `(.L_x_59) ;  /* 0xfffffffd08e87547 */ /* 0x000fea000b83ffff */
.L_x_58:
[----:B------:R-:W1:Y:S01]  /*3120*/  LDS R7, [UR5+0x10] ;  /* 0x00001005ff077984 */ /* 0x000e620008000800 */
[----:B------:R-:W-:Y:S01]  /*3130*/  IMAD.U32 R5, RZ, RZ, UR6 ;  /* 0x00000006ff057e24 */ /* 0x000fe2000f8e00ff */
[----:B------:R-:W-:-:S03]  /*3140*/  MOV R4, UR34 ;  /* 0x0000002200047c02 */ /* 0x000fc60008000f00 */
[----:B------:R-:W-:Y:S01]  /*3150*/  VIADD R5, R5, 0x110 ;  /* 0x0000011005057836 */ /* 0x000fe20000000000 */
[----:B-1----:R-:W-:-:S04]  /*3160*/  SHF.L.U32 R7, R7, 0x1f, RZ ;  /* 0x0000001f07077819 */ /* 0x002fc800000006ff */
[----:B------:R-:W1:Y:S02]  /*3170*/  SYNCS.PHASECHK.TRANS64.TRYWAIT P0, [UR5+0x8], R7 ;  /* 0x00000807ff0075a7 */ /* 0x000e640008001105 */
[----:B-1----:R-:W-:Y:S05]  /*3180*/  @P0 BRA `(.L_x_60) ;  /* 0x0000000000080947 */ /* 0x002fea0003800000 */
[----:B------:R-:W1:Y:S02]  /*3190*/  SYNCS.PHASECHK.TRANS64.TRYWAIT P0, [UR5+0x8], R7 ;  /* 0x00000807ff0075a7 */ /* 0x000e640008001105 */
[----:B-1----:R-:W-:Y:S05]  /*31a0*/  @!P0 BRA `(.L_x_61) ;  /* 0x0000008800748947 */ /* 0x002fea0003800000 */
.L_x_60:
[----:B-1----:R-:W-:Y:S01]  /*31b0*/  HFMA2 R0, -RZ, RZ, 0, 5.9604644775390625e-08 ;  /* 0x00000001ff007431 */ /* 0x002fe200000001ff */
[----:B------:R-:W-:Y:S01]  /*31c0*/  UPRMT UR4, UR34, 0x654, UR7 ;  /* 0x0000065422047896 */ /* 0x000fe20008000007 */
[----:B------:R-:W-:Y:S01]  /*31d0*/  IMAD.MOV.U32 R8, RZ, RZ, 0xffff ;  /* 0x0000ffffff087424 */ /* 0x000fe200078e00ff */
[----:B------:R-:W-:Y:S01]  /*31e0*/  PRMT R4, R4, 0x654, R5 ;  /* 0x0000065404047816 */ /* 0x000fe20000000005 */
[----:B------:R-:W-:Y:S02]  /*31f0*/  IMAD.MOV.U32 R6, RZ, RZ, 0x4 ;  /* 0x00000004ff067424 */ /* 0x000fe400078e00ff */
[----:B------:R-:W-:Y:S01]  /*3200*/  IMAD.SHL.U32 R9, R11, 0x20, RZ ;  /* 0x000000200b097824 */ /* 0x000fe200078e00ff */
[----:B------:R-:W-:Y:S02]  /*3210*/  MOV R5, UR4 ;  /* 0x0000000400057c02 */ /* 0x000fe40008000f00 */
[-C--:B------:R-:W-:Y:S01]  /*3220*/  SHF.L.U32 R8, R8, R11.reuse, RZ ;  /* 0x0000000b08087219 */ /* 0x080fe200000006ff */
[----:B------:R1:W-:Y:S01]  /*3230*/  SYNCS.ARRIVE.TRANS64.RED RZ, [UR4], R6 ;  /* 0x00000006ffff79a7 */ /* 0x0003e20008000404 */
[----:B------:R-:W-:Y:S01]  /*3240*/  SHF.L.U32 R7, R0, R11, RZ ;  /* 0x0000000b00077219 */ /* 0x000fe200000006ff */
[----:B------:R1:W-:Y:S04]  /*3250*/  STS [UR6+0x110], R9 ;  /* 0x00011009ff007988 */ /* 0x0003e80008000806 */
[----:B------:R1:W-:Y:S04]  /*3260*/  STAS [R4.64], R11 ;  /* 0x0000000b04007dbd */ /* 0x0003e8000c0008ff */
[----:B------:R1:W-:Y:S04]  /*3270*/  ATOMS.OR RZ, [UR5+0x14], R8 ;  /* 0x00001408ffff798c */ /* 0x0003e8000b000005 */
[----:B------:R1:W-:Y:S04]  /*3280*/  ATOMS.OR RZ, [UR5+0x18], R7 ;  /* 0x00001807ffff798c */ /* 0x0003e8000b000005 */
[----:B------:R1:W-:Y:S02]  /*3290*/  ATOMS.XOR RZ, [UR5+0x10], R0 ;  /* 0x00001000ffff798c */ /* 0x0003e4000b800005 */
.L_x_57:
[----:B------:R-:W-:Y:S05]  /*32a0*/  BSYNC B0 ;  /* 0x0000000000007941 */ /* 0x000fea0003800000 */
.L_x_56:
[----:B------:R-:W-:Y:S05]  /*32b0*/  BRA.U UP1, `(.L_x_62) ;  /* 0x00000001016c7547 */ /* 0x000fea000b800000 */
[----:B------:R-:W-:-:S03]  /*32c0*/  UMOV UR4, 0xffffffff ;  /* 0xffffffff00047882 */ /* 0x000fc60000000000 */
[----:B------:R-:W-:Y:S05]  /*32d0*/  BRA.DIV UR4, `(.L_x_63) ;  /* 0x0000008a04407947 */ /* 0x000fea000b800000 */
[----:B------:R-:W-:-:S13]  /*32e0*/  ELECT P6, URZ, PT ;  /* 0x0000000000ff782f */ /* 0x000fda00038c0000 */
.L_x_161:
[----:B------:R-:W-:Y:S05]  /*32f0*/  @!P6 BRA `(.L_x_62) ;  /* 0x00000000005ce947 */ /* 0x000fea0003800000 */
[----:B-1----:R-:W1:Y:S02]  /*3300*/  LDS R5, [UR5+0x10] ;  /* 0x00001005ff057984 */ /* 0x002e640008000800 */
[----:B-1----:R-:W-:-:S04]  /*3310*/  SHF.L.U32 R5, R5, 0x1f, RZ ;  /* 0x0000001f05057819 */ /* 0x002fc800000006ff */
[----:B------:R-:W1:Y:S02]  /*3320*/  SYNCS.PHASECHK.TRANS64.TRYWAIT P0, [UR5+0x8], R5 ;  /* 0x00000805ff0075a7 */ /* 0x000e640008001105 */
[----:B-1----:R-:W-:Y:S05]  /*3330*/  @P0 BRA `(.L_x_64) ;  /* 0x0000000000080947 */ /* 0x002fea0003800000 */
[----:B------:R-:W1:Y:S02]  /*3340*/  SYNCS.PHASECHK.TRANS64.TRYWAIT P0, [UR5+0x8], R5 ;  /* 0x00000805ff0075a7 */ /* 0x000e640008001105 */
[----:B-1----:R-:W-:Y:S05]  /*3350*/  @!P0 BRA `(.L_x_65) ;  /* 0x0000008800408947 */ /* 0x002fea0003800000 */
.L_x_64:
[----:B------:R-:W2:Y:S01]  /*3360*/  LDS R7, [UR6+0x110] ;  /* 0x00011006ff077984 */ /* 0x000ea20008000800 */
[----:B-1----:R-:W-:Y:S02]  /*3370*/  HFMA2 R0, -RZ, RZ, 0, 5.9604644775390625e-08 ;  /* 0x00000001ff007431 */ /* 0x002fe400000001ff */
[----:B------:R-:W-:Y:S01]  /*3380*/  IMAD.MOV.U32 R4, RZ, RZ, 0xffff ;  /* 0x0000ffffff047424 */ /* 0x000fe200078e00ff */
[----:B------:R-:W-:Y:S01]  /*3390*/  UPRMT UR4, UR34, 0x654, UR7 ;  /* 0x0000065422047896 */ /* 0x000fe20008000007 */
[----:B--2---:R-:W-:-:S03]  /*33a0*/  IMAD.SHL.U32 R5, R7, 0x20, RZ ;  /* 0x0000002007057824 */ /* 0x004fc600078e00ff */
[-C--:B------:R-:W-:Y:S02]  /*33b0*/  SHF.L.U32 R4, R4, R7.reuse, RZ ;  /* 0x0000000704047219 */ /* 0x080fe400000006ff */
[----:B------:R-:W-:Y:S01]  /*33c0*/  SHF.L.U32 R7, R0, R7, RZ ;  /* 0x0000000700077219 */ /* 0x000fe200000006ff */
[----:B------:R2:W-:Y:S04]  /*33d0*/  STS [UR6+0x110], R5 ;  /* 0x00011005ff007988 */ /* 0x0005e80008000806 */
[----:B------:R2:W-:Y:S04]  /*33e0*/  ATOMS.OR RZ, [UR5+0x14], R4 ;  /* 0x00001404ffff798c */ /* 0x0005e8000b000005 */
[----:B------:R2:W-:Y:S01]  /*33f0*/  ATOMS.OR RZ, [UR5+0x18], R7 ;  /* 0x00001807ffff798c */ /* 0x0005e2000b000005 */
[----:B------:R-:W-:Y:S03]  /*3400*/  SYNCS.ARRIVE.TRANS64.RED.A1T0 RZ, [UR4], RZ ;  /* 0x000000ffffff79a7 */ /* 0x000fe60008100404 */
[----:B------:R2:W-:Y:S01]  /*3410*/  ATOMS.XOR RZ, [UR5+0x10], R0 ;  /* 0x00001000ffff798c */ /* 0x0005e2000b800005 */
[----:B------:R-:W-:Y:S05]  /*3420*/  BRA `(.L_x_62) ;  /* 0x0000000000107947 */ /* 0x000fea0003800000 */
.L_x_55:
[----:B------:R-:W-:Y:S02]  /*3430*/  MOV R0, 0xffffffff ;  /* 0xffffffff00007802 */ /* 0x000fe40000000f00 */
[----:B------:R-:W-:-:S03]  /*3440*/  MOV R4, 0x3470 ;  /* 0x0000347000047802 */ /* 0x000fc60000000f00 */
[----:B------:R1:W-:Y:S04]  /*3450*/  STS [UR6+0x110], R0 ;  /* 0x00011000ff007988 */ /* 0x0003e80008000806 */
[----:B-1---5:R-:W-:Y:S05]  /*3460*/  CALL.REL.NOINC `($__internal_1_$__cuda_sm10x_tcgen05_guardrail_trap_phase_invalid_during_alloc) ;  /* 0x0000008c00e47944 */ /* 0x022fea0003c00000 */
.L_x_62:
[----:B------:R-:W-:Y:S05]  /*3470*/  WARPSYNC.ALL ;  /* 0x0000000000007948 */ /* 0x000fea0003800000 */
[----:B------:R-:W3:Y:S01]  /*3480*/  S2UR UR4, SR_CgaCtaId ;  /* 0x00000000000479c3 */ /* 0x000ee20000008800 */
[----:B------:R-:W-:Y:S01]  /*3490*/  UMOV UR17, 0x400 ;  /* 0x0000040000117882 */ /* 0x000fe20000000000 */
[----:B------:R-:W-:-:S06]  /*34a0*/  NOP ;  /* 0x0000000000007918 */ /* 0x000fcc0000000000 */
[----:B------:R-:W-:Y:S06]  /*34b0*/  BAR.ARV 0x6, 0xa0 ;  /* 0x0182800000007b1d */ /* 0x000fec0000002000 */
[----:B------:R-:W4:Y:S01]  /*34c0*/  LDCU UR6, c[0x0][0x38c] ;  /* 0x00007180ff0677ac */ /* 0x000f220008000800 */
[----:B------:R-:W-:Y:S01]  /*34d0*/  LOP3.LUT R3, R3, 0xffff, RZ, 0xc0, !PT ;  /* 0x0000ffff03037812 */ /* 0x000fe200078ec0ff */
[----:B-1----:R-:W-:Y:S01]  /*34e0*/  IMAD.MOV.U32 R9, RZ, RZ, 0x1 ;  /* 0x00000001ff097424 */ /* 0x002fe200078e00ff */
[----:B------:R-:W-:Y:S01]  /*34f0*/  LOP3.LUT R2, R2, 0xffff, RZ, 0xc0, !PT ;  /* 0x0000ffff02027812 */ /* 0x000fe200078ec0ff */
[----:B------:R-:W-:Y:S01]  /*3500*/  IMAD.MOV.U32 R8, RZ, RZ, RZ ;  /* 0x000000ffff087224 */ /* 0x000fe200078e00ff */
[----:B------:R-:W-:Y:S01]  /*3510*/  R2UR UR20, R3 ;  /* 0x00000000031472ca */ /* 0x000fe200000e0000 */
[----:B------:R-:W-:Y:S01]  /*3520*/  UMOV UR24, URZ ;  /* 0x000000ff00187c82 */ /* 0x000fe20008000000 */
[----:B------:R-:W-:-:S02]  /*3530*/  R2UR UR30, R2 ;  /* 0x00000000021e72ca */ /* 0x000fc400000e0000 */
[----:B------:R-:W-:Y:S01]  /*3540*/  CS2R R2, SRZ ;  /* 0x0000000000027805 */ /* 0x000fe2000001ff00 */
[----:B------:R-:W-:Y:S01]  /*3550*/  UMOV UR15, URZ ;  /* 0x000000ff000f7c82 */ /* 0x000fe20008000000 */
[----:B---3--:R-:W-:Y:S01]  /*3560*/  ULEA UR17, UR4, UR17, 0x18 ;  /* 0x0000001104117291 */ /* 0x008fe2000f8ec0ff */
[----:B------:R-:W-:Y:S01]  /*3570*/  UMOV UR14, URZ ;  /* 0x000000ff000e7c82 */ /* 0x000fe20008000000 */
[----:B------:R-:W-:Y:S02]  /*3580*/  UISETP.NE.AND UP3, UPT, UR33, URZ, UPT ;  /* 0x000000ff2100728c */ /* 0x000fe4000bf65270 */
[----:B------:R-:W-:Y:S02]  /*3590*/  UIADD3 UR5, UPT, UPT, UR17, 0x10800, URZ ;  /* 0x0001080011057890 */ /* 0x000fe4000fffe0ff */
[----:B------:R-:W-:-:S03]  /*35a0*/  UIADD3 UR4, UPT, UPT, UR17, 0x16800, URZ ;  /* 0x0001680011047890 */ /* 0x000fc6000fffe0ff */
[----:B--2---:R-:W1:Y:S01]  /*35b0*/  LDS R0, [UR17+0x110] ;  /* 0x00011011ff007984 */ /* 0x004e620008000800 */
[----:B----4-:R-:W-:Y:S02]  /*35c0*/  UIADD3 UR6, UPT, UPT, UR6, 0x1f, URZ ;  /* 0x0000001f06067890 */ /* 0x010fe4000fffe0ff */
[----:B------:R-:W-:Y:S02]  /*35d0*/  USHF.R.U32.HI UR5, URZ, 0x4, UR5 ;  /* 0x00000004ff057899 */ /* 0x000fe40008011605 */
[----:B------:R-:W-:Y:S02]  /*35e0*/  USHF.R.S32.HI UR25, URZ, 0x1f, UR6 ;  /* 0x0000001fff197899 */ /* 0x000fe40008011406 */
[----:B------:R-:W-:Y:S02]  /*35f0*/  USHF.R.U32.HI UR4, URZ, 0x4, UR4 ;  /* 0x00000004ff047899 */ /* 0x000fe40008011604 */
[----:B------:R-:W-:Y:S02]  /*3600*/  ULEA.HI UR25, UR25, UR6, URZ, 0x5 ;  /* 0x0000000619197291 */ /* 0x000fe4000f8f28ff */
[----:B------:R-:W-:-:S02]  /*3610*/  ULOP3.LUT UR5, UR5, 0x3fff, URZ, 0xc0, !UPT ;  /* 0x00003fff05057892 */ /* 0x000fc4000f8ec0ff */
[----:B------:R-:W-:Y:S02]  /*3620*/  USHF.R.S32.HI UR25, URZ, 0x5, UR25 ;  /* 0x00000005ff197899 */ /* 0x000fe40008011419 */
[----:B------:R-:W-:Y:S02]  /*3630*/  ULOP3.LUT UR22, UR4, 0x3fff, URZ, 0xc0, !UPT ;  /* 0x00003fff04167892 */ /* 0x000fe4000f8ec0ff */
[----:B------:R-:W-:Y:S02]  /*3640*/  UISETP.LT.AND UP0, UPT, UR25, 0x1, UPT ;  /* 0x000000011900788c */ /* 0x000fe4000bf01270 */
[----:B------:R-:W-:Y:S02]  /*3650*/  ULOP3.LUT UR21, UR5, 0x10000, URZ, 0xfc, !UPT ;  /* 0x0001000005157892 */ /* 0x000fe4000f8efcff */
[----:B------:R-:W-:Y:S02]  /*3660*/  ULOP3.LUT UR22, UR22, 0x10000, URZ, 0xfc, !UPT ;  /* 0x0001000016167892 */ /* 0x000fe4000f8efcff */
[----:B------:R-:W-:Y:S01]  /*3670*/  USEL UR31, UR25, 0x1, !UP0 ;  /* 0x00000001191f7887 */ /* 0x000fe2000c000000 */
[----:B------:R-:W-:Y:S01]  /*3680*/  UMOV UR28, 0x0 ;  /* 0x00000000001c7882 */ /* 0x000fe20000000000 */
[----:B------:R-:W-:Y:S01]  /*3690*/  UMOV UR29, 0x10400490 ;  /* 0x10400490001d7882 */ /* 0x000fe20000000000 */
[----:B------:R-:W-:Y:S01]  /*36a0*/  UMOV UR26, 0x0 ;  /* 0x00000000001a7882 */ /* 0x000fe20000000000 */
[----:B------:R-:W-:Y:S01]  /*36b0*/  UMOV UR27, 0x10400490 ;  /* 0x10400490001b7882 */ /* 0x000fe20000000000 */
[----:B-1----:R-:W-:-:S15]  /*36c0*/  R2UR UR32, R0 ;  /* 0x00000000002072ca */ /* 0x002fde00000e0000 */
.L_x_73:
[C---:B------:R-:W-:Y:S02]  /*36d0*/  LEA R0, R8.reuse, UR17, 0x3 ;  /* 0x0000001108007c11 */ /* 0x040fe4000f8e18ff */
[----:B------:R-:W-:Y:S02]  /*36e0*/  SHF.L.U32 R5, R3, 0x1f, RZ ;  /* 0x0000001f03057819 */ /* 0x000fe400000006ff */
[----:B------:R-:W-:Y:S02]  /*36f0*/  LEA R4, R8, UR17, 0x4 ;  /* 0x0000001108047c11 */ /* 0x000fe4000f8e20ff */
[----:B------:R-:W1:Y:S02]  /*3700*/  SYNCS.PHASECHK.TRANS64.TRYWAIT P0, [R0+URZ+0x80], R5 ;  /* 0x00008005000075a7 */ /* 0x000e6400080011ff */
[----:B-1-3--:R-:W-:Y:S05]  /*3710*/  @!P0 BRA `(.L_x_66) ;  /* 0x0000008400688947 */ /* 0x00afea0003800000 */
.L_x_162:
[----:B-1----:R-:W1:Y:S01]  /*3720*/  LDS.128 R4, [R4+0xf0] ;  /* 0x0000f00004047984 */ /* 0x002e620000000c00 */
[----:B------:R-:W-:Y:S02]  /*3730*/  VIADD R0, R0, 0x90 ;  /* 0x0000009000007836 */ /* 0x000fe40000000000 */
[----:B------:R-:W-:Y:S01]  /*3740*/  VIADD R8, R8, 0x1 ;  /* 0x0000000108087836 */ /* 0x000fe20000000000 */
[----:B------:R-:W-:Y:S01]  /*3750*/  @!PT LDS RZ, [RZ] ;  /* 0x00000000fffff984 */ /* 0x000fe20000000800 */
[----:B------:R-:W-:Y:S01]  /*3760*/  @!PT LDS RZ, [RZ] ;  /* 0x00000000fffff984 */ /* 0x000fe20000000800 */
[----:B------:R-:W-:Y:S01]  /*3770*/  @!PT LDS RZ, [RZ] ;  /* 0x00000000fffff984 */ /* 0x000fe20000000800 */
[----:B------:R-:W-:Y:S01]  /*3780*/  @!PT LDS RZ, [RZ] ;  /* 0x00000000fffff984 */ /* 0x000fe20000000800 */
[----:B------:R2:W-:Y:S06]  /*3790*/  MEMBAR.ALL.CTA ;  /* 0x0000000000007992 */ /* 0x0005ec0000008000 */
[----:B--2---:R-:W2:Y:S01]  /*37a0*/  FENCE.VIEW.ASYNC.S ;  /* 0x00000000000073c6 */ /* 0x004ea20000000000 */
[----:B------:R-:W-:-:S04]  /*37b0*/  PRMT R0, RZ, 0x654, R0 ;  /* 0x00000654ff007816 */ /* 0x000fc80000000000 */
[----:B--2---:R2:W-:Y:S01]  /*37c0*/  SYNCS.ARRIVE.TRANS64.RED.A1T0 RZ, [R0+URZ], RZ ;  /* 0x000000ff00ff79a7 */ /* 0x0045e200081004ff */
[----:B-1----:R-:W-:Y:S01]  /*37d0*/  LOP3.LUT P1, RZ, R6, 0x1, RZ, 0xc0, !PT ;  /* 0x0000000106ff7812 */ /* 0x002fe2000782c0ff */
[----:B--2---:R-:W-:-:S12]  /*37e0*/  BRA.U UP3, `(.L_x_67) ;  /* 0x0000000103e07547 */ /* 0x004fd8000b800000 */
[----:B------:R-:W1:Y:S01]  /*37f0*/  LDCU UR4, c[0x0][0x38c] ;  /* 0x00007180ff0477ac */ /* 0x000e620008000800 */
[----:B------:R-:W-:Y:S02]  /*3800*/  PLOP3.LUT P2, PT, PT, PT, PT, 0x80, 0x8 ;  /* 0x000000000008781c */ /* 0x000fe40003f4f070 */
[----:B------:R-:W-:Y:S01]  /*3810*/  SHF.L.U32 R5, R9, 0x1f, RZ ;  /* 0x0000001f09057819 */ /* 0x000fe200000006ff */
[----:B------:R-:W-:Y:S02]  /*3820*/  ULEA UR23, UR24, UR17, 0x3 ;  /* 0x0000001118177291 */ /* 0x000fe4000f8e18ff */
[----:B------:R-:W-:Y:S02]  /*3830*/  ULEA UR18, UR24, UR32, 0x8 ;  /* 0x0000002018127291 */ /* 0x000fe4000f8e40ff */
[----:B-1----:R-:W-:-:S06]  /*3840*/  UISETP.GE.AND UP0, UPT, UR4, 0x1, UPT ;  /* 0x000000010400788c */ /* 0x002fcc000bf06270 */
[----:B------:R-:W-:-:S05]  /*3850*/  PLOP3.LUT P0, PT, PT, PT, UP0, 0x80, 0x8 ;  /* 0x000000000008781c */ /* 0x000fca0003f0f008 */
[----:B------:R-:W-:-:S08]  /*3860*/  @UP0 ULEA UR4, UR15, UR17, 0x3 ;  /* 0x000000110f040291 */ /* 0x000fd0000f8e18ff */
[----:B------:R-:W-:-:S04]  /*3870*/  @P0 SHF.L.U32 R0, R2, 0x1f, RZ ;  /* 0x0000001f02000819 */ /* 0x000fc800000006ff */
[----:B------:R1:W2:Y:S01]  /*3880*/  @P0 SYNCS.PHASECHK.TRANS64.TRYWAIT P2, [UR4], R0 ;  /* 0x00000000ff0005a7 */ /* 0x0002a20008041104 */
[----:B------:R-:W3:Y:S02]  /*3890*/  SYNCS.PHASECHK.TRANS64.TRYWAIT P0, [UR23+0xb0], R5 ;  /* 0x0000b005ff0075a7 */ /* 0x000ee40008001117 */
[----:B-123--:R-:W-:Y:S05]  /*38a0*/  @!P0 BRA `(.L_x_68) ;  /* 0x0000008400188947 */ /* 0x00efea0003800000 */
.L_x_164:
[----:B------:R-:W-:Y:S01]  /*38b0*/  UMOV UR19, UR14 ;  /* 0x0000000e00137c82 */ /* 0x000fe20008000000 */
[----:B------:R-:W-:Y:S05]  /*38c0*/  BRA.U !UP0, `(.L_x_69) ;  /* 0x0000000108987547 */ /* 0x000fea000b800000 */
[----:B------:R-:W-:Y:S02]  /*38d0*/  UIADD3 UR19, UPT, UPT, UR31, UR14, URZ ;  /* 0x0000000e1f137290 */ /* 0x000fe4000fffe0ff */
[----:B------:R-:W-:Y:S01]  /*38e0*/  UPLOP3.LUT UP2, UPT, UPT, UPT, UPT, 0x40, 0x4 ;  /* 0x000000000004789c */ /* 0x000fe20003f4e870 */
[----:B------:R-:W-:Y:S01]  /*38f0*/  UMOV UR16, UR25 ;  /* 0x0000001900107c82 */ /* 0x000fe20008000000 */
[----:B------:R-:W-:-:S09]  /*3900*/  UMOV UR6, UR15 ;  /* 0x0000000f00067c82 */ /* 0x000fd20008000000 */
.L_x_72:
[----:B--2---:R-:W-:Y:S01]  /*3910*/  ULEA UR5, UR6, UR17, 0x3 ;  /* 0x0000001106057291 */ /* 0x004fe2000f8e18ff */
[----:B---3--:R-:W-:Y:S11]  /*3920*/  @P2 BRA `(.L_x_70) ;  /* 0x00000000000c2947 */ /* 0x008ff60003800000 */
[----:B-1----:R-:W-:Y:S04]  /*3930*/  SHF.L.U32 R5, R2, 0x1f, RZ ;  /* 0x0000001f02057819 */ /* 0x002fe800000006ff */
[----:B------:R-:W1:Y:S02]  /*3940*/  SYNCS.PHASECHK.TRANS64.TRYWAIT P0, [UR5], R5 ;  /* 0x00000005ff0075a7 */ /* 0x000e640008001105 */
[----:B-1----:R-:W-:Y:S05]  /*3950*/  @!P0 BRA `(.L_x_71) ;  /* 0x0000008400048947 */ /* 0x002fea0003800000 */
.L_x_70:
[----:B------:R-:W-:Y:S01]  /*3960*/  UISETP.NE.AND UP0, UPT, UR16, 0x1, UPT ;  /* 0x000000011000788c */ /* 0x000fe2000bf05270 */
[----:B------:R-:W-:Y:S01]  /*3970*/  PLOP3.LUT P2, PT, PT, PT, PT, 0x80, 0x8 ;  /* 0x000000000008781c */ /* 0x000fe20003f4f070 */
[----:B------:R-:W-:Y:S02]  /*3980*/  UIADD3 UR4, UPT, UPT, UR6, 0x1, URZ ;  /* 0x0000000106047890 */ /* 0x000fe4000fffe0ff */
[----:B------:R-:W-:Y:S02]  /*3990*/  ULEA UR12, UR6, UR22, 0x9 ;  /* 0x00000016060c7291 */ /* 0x000fe4000f8e48ff */
[----:B------:R-:W-:Y:S01]  /*39a0*/  UISETP.NE.AND UP1, UPT, UR4, 0x3, UPT ;  /* 0x000000030400788c */ /* 0x000fe2000bf25270 */
[----:B------:R-:W-:Y:S01]  /*39b0*/  PLOP3.LUT P0, PT, PT, PT, UP0, 0x80, 0x8 ;  /* 0x000000000008781c */ /* 0x000fe20003f0f008 */
[----:B------:R-:W-:Y:S02]  /*39c0*/  UIADD3 UR10, UPT, UPT, UR12, 0x2, URZ ;  /* 0x000000020c0a7890 */ /* 0x000fe4000fffe0ff */
[----:B------:R-:W-:Y:S02]  /*39d0*/  USEL UR7, URZ, 0x1, UP1 ;  /* 0x00000001ff077887 */ /* 0x000fe40008800000 */
[----:B------:R-:W-:Y:S02]  /*39e0*/  USEL UR15, UR4, URZ, UP1 ;  /* 0x000000ff040f7287 */ /* 0x000fe40008800000 */
[----:B------:R-:W-:Y:S02]  /*39f0*/  UIADD3 UR14, UPT, UPT, UR14, 0x1, URZ ;  /* 0x000000010e0e7890 */ /* 0x000fe4000fffe0ff */
[----:B------:R-:W-:Y:S01]  /*3a00*/  @UP0 ULEA UR4, UR15, UR17, 0x3 ;  /* 0x000000110f040291 */ /* 0x000fe2000f8e18ff */
[----:B------:R-:W-:Y:S01]  /*3a10*/  LOP3.LUT R2, R2, UR7, RZ, 0x3c, !PT ;  /* 0x0000000702027c12 */ /* 0x000fe2000f8e3cff */
[----:B------:R-:W-:Y:S01]  /*3a20*/  UIADD3 UR7, UPT, UPT, UR5, 0x18, URZ ;  /* 0x0000001805077890 */ /* 0x000fe2000fffe0ff */
[----:B------:R-:W-:Y:S02]  /*3a30*/  UMOV UR13, 0x80004020 ;  /* 0x80004020000d7882 */ /* 0x000fe40000000000 */
[----:B-1----:R-:W-:Y:S01]  /*3a40*/  @P0 SHF.L.U32 R0, R2, 0x1f, RZ ;  /* 0x0000001f02000819 */ /* 0x002fe200000006ff */
[----:B------:R-:W-:Y:S01]  /*3a50*/  UMOV UR5, 0x80004020 ;  /* 0x8000402000057882 */ /* 0x000fe20000000000 */
[----:B------:R-:W-:Y:S01]  /*3a60*/  UMOV UR11, 0x80004020 ;  /* 0x80004020000b7882 */ /* 0x000fe20000000000 */
[----:B------:R-:W-:Y:S01]  /*3a70*/  UMOV UR9, 0x80004020 ;  /* 0x8000402000097882 */ /* 0x000fe20000000000 */
[----:B------:R2:W3:Y:S01]  /*3a80*/  @P0 SYNCS.PHASECHK.TRANS64.TRYWAIT P2, [UR4], R0 ;  /* 0x00000000ff0005a7 */ /* 0x0004e20008041104 */
[----:B------:R-:W-:Y:S02]  /*3a90*/  ULEA UR4, UR6, UR21, 0x9 ;  /* 0x0000001506047291 */ /* 0x000fe4000f8e48ff */
[----:B------:R-:W-:Y:S02]  /*3aa0*/  UISETP.NE.AND UP0, UPT, UR14, UR19, UPT ;  /* 0x000000130e00728c */ /* 0x000fe4000bf05270 */
[----:B------:R-:W-:Y:S02]  /*3ab0*/  UIADD3 UR8, UPT, UPT, UR4, 0x2, URZ ;  /* 0x0000000204087890 */ /* 0x000fe4000fffe0ff */
[----:B------:R-:W-:Y:S01]  /*3ac0*/  UIADD3 UR16, UPT, UPT, UR16, -0x1, URZ ;  /* 0xffffffff10107890 */ /* 0x000fe2000fffe0ff */
[----:B------:R-:W-:Y:S02]  /*3ad0*/  UMOV UR6, UR15 ;  /* 0x0000000f00067c82 */ /* 0x000fe40008000000 */
[----:B------:R2:W-:Y:S01]  /*3ae0*/  UTCHMMA.2CTA gdesc[UR4], gdesc[UR12], tmem[UR18], tmem[UR28], idesc[UR29], UP2 ;  /* 0x00ff1c0c040075ea */ /* 0x0005e20009200012 */
[----:B------:R-:W-:Y:S03]  /*3af0*/  UPLOP3.LUT UP2, UPT, UPT, UPT, UPT, 0x80, 0x8 ;  /* 0x000000000008789c */ /* 0x000fe60003f4f070 */
[----:B------:R2:W-:Y:S01]  /*3b00*/  UTCHMMA.2CTA gdesc[UR8], gdesc[UR10], tmem[UR18], tmem[UR26], idesc[UR27], UPT ;  /* 0x00ff1a0a080075ea */ /* 0x0005e2000ba00012 */
[----:B------:R2:W-:Y:S01]  /*3b10*/  UTCBAR.2CTA.MULTICAST [UR7], URZ, UR20 ;  /* 0x000000ff070073e9 */ /* 0x0005e20008200814 */
[----:B------:R-:W-:Y:S06]  /*3b20*/  BRA.U UP0, `(.L_x_72) ;  /* 0xfffffffd00787547 */ /* 0x000fec000b83ffff */
.L_x_69:
[----:B--2---:R-:W-:Y:S01]  /*3b30*/  UIADD3 UR4, UPT, UPT, UR23, 0xa0, URZ ;  /* 0x000000a017047890 */ /* 0x004fe2000fffe0ff */
[----:B------:R-:W-:-:S08]  /*3b40*/  UMOV UR14, UR19 ;  /* 0x00000013000e7c82 */ /* 0x000fd00008000000 */
[----:B------:R2:W-:Y:S01]  /*3b50*/  UTCBAR.2CTA.MULTICAST [UR4], URZ, UR30 ;  /* 0x000000ff040073e9 */ /* 0x0005e2000820081e */
[----:B------:R-:W-:Y:S02]  /*3b60*/  NOP ;  /* 0x0000000000007918 */ /* 0x000fe40000000000 */
.L_x_67:
[----:B--2---:R-:W-:Y:S01]  /*3b70*/  UIADD3 UR4, UPT, UPT, UR24, 0x1, URZ ;  /* 0x0000000118047890 */ /* 0x004fe2000fffe0ff */
[----:B------:R-:W-:-:S03]  /*3b80*/  ISETP.NE.AND P0, PT, R8, 0x2, PT ;  /* 0x000000020800780c */ /* 0x000fc60003f05270 */
[----:B------:R-:W-:Y:S01]  /*3b90*/  UISETP.NE.AND UP0, UPT, UR4, 0x2, UPT ;  /* 0x000000020400788c */ /* 0x000fe2000bf05270 */
[----:B-1----:R-:W-:Y:S02]  /*3ba0*/  SEL R0, RZ, 0x1, P0 ;  /* 0x00000001ff007807 */ /* 0x002fe40000000000 */
[----:B------:R-:W-:Y:S01]  /*3bb0*/  SEL R8, R8, RZ, P0 ;  /* 0x000000ff08087207 */ /* 0x000fe20000000000 */
[----:B------:R-:W-:Y:S01]  /*3bc0*/  USEL UR5, URZ, 0x1, UP0 ;  /* 0x00000001ff057887 */ /* 0x000fe20008000000 */
[----:B------:R-:W-:Y:S01]  /*3bd0*/  LOP3.LUT R3, R3, R0, RZ, 0x3c, !PT ;  /* 0x0000000003037212 */ /* 0x000fe200078e3cff */
[----:B------:R-:W-:-:S04]  /*3be0*/  USEL UR24, UR4, URZ, UP0 ;  /* 0x000000ff04187287 */ /* 0x000fc80008000000 */
[----:B------:R-:W-:Y:S01]  /*3bf0*/  LOP3.LUT R9, R9, UR5, RZ, 0x3c, !PT ;  /* 0x0000000509097c12 */ /* 0x000fe2000f8e3cff */
[----:B------:R-:W-:Y:S07]  /*3c00*/  @P1 BRA `(.L_x_73) ;  /* 0xfffffff800b01947 */ /* 0x000fee000383ffff */
[----:B------:R-:W1:Y:S01]  /*3c10*/  S2UR UR8, SR_CgaCtaId ;  /* 0x00000000000879c3 */ /* 0x000e620000008800 */
[----:B------:R-:W-:Y:S01]  /*3c20*/  ELECT P0, URZ, PT ;  /* 0x0000000000ff782f */ /* 0x000fe20003800000 */
[----:B------:R-:W-:Y:S01]  /*3c30*/  HFMA2 R0, -RZ, RZ, 0, 5.9604644775390625e-08 ;  /* 0x00000001ff007431 */ /* 0x000fe200000001ff */
[----:B------:R-:W-:-:S05]  /*3c40*/  UMOV UR4, 0x40 ;  /* 0x0000004000047882 */ /* 0x000fca0000000000 */
[----:B------:R-:W-:Y:S01]  /*3c50*/  UVIRTCOUNT.DEALLOC.SMPOOL 0x80 ;  /* 0x000000800000784c */ /* 0x000fe20000000000 */
[----:B------:R-:W-:Y:S02]  /*3c60*/  UISETP.NE.AND UP0, UPT, UR33, URZ, UPT ;  /* 0x000000ff2100728c */ /* 0x000fe4000bf05270 */
[----:B-1----:R-:W-:-:S09]  /*3c70*/  ULEA UR8, UR8, UR4, 0x18 ;  /* 0x0000000408087291 */ /* 0x002fd2000f8ec0ff */
[----:B------:R1:W-:Y:S01]  /*3c80*/  @P0 STS.U8 [UR8+0x1c], R0 ;  /* 0x00001c00ff000988 */ /* 0x0003e20008000008 */
[----:B------:R-:W-:Y:S05]  /*3c90*/  BRA.U UP0, `(.L_x_74) ;  /* 0x0000000100587547 */ /* 0x000fea000b800000 */
[----:B------:R-:W-:Y:S01]  /*3ca0*/  UIADD3 UR5, UPT, UPT, UR17, 0xb0, URZ ;  /* 0x000000b011057890 */ /* 0x000fe2000fffe0ff */
[----:B------:R-:W-:-:S03]  /*3cb0*/  SHF.L.U32 R3, R9, 0x1f, RZ ;  /* 0x0000001f09037819 */ /* 0x000fc600000006ff */
[----:B------:R-:W-:-:S09]  /*3cc0*/  ULEA UR4, UR24, UR5, 0x3 ;  /* 0x0000000518047291 */ /* 0x000fd2000f8e18ff */
[----:B------:R-:W2:Y:S02]  /*3cd0*/  SYNCS.PHASECHK.TRANS64.TRYWAIT P0, [UR4], R3 ;  /* 0x00000003ff0075a7 */ /* 0x000ea40008001104 */
[----:B--2---:R-:W-:Y:S05]  /*3ce0*/  @!P0 BRA `(.L_x_75) ;  /* 0x0000008000388947 */ /* 0x004fea0003800000 */
.L_x_167:
[----:B------:R-:W-:-:S04]  /*3cf0*/  UIADD3 UR4, UPT, UPT, UR24, 0x1, URZ ;  /* 0x0000000118047890 */ /* 0x000fc8000fffe0ff */
[----:B------:R-:W-:-:S04]  /*3d00*/  UISETP.NE.AND UP1, UPT, UR4, 0x2, UPT ;  /* 0x000000020400788c */ /* 0x000fc8000bf25270 */
[----:B------:R-:W-:Y:S02]  /*3d10*/  USEL UR6, URZ, 0x1, UP1 ;  /* 0x00000001ff067887 */ /* 0x000fe40008800000 */
[----:B------:R-:W-:-:S04]  /*3d20*/  USEL UR4, UR4, URZ, UP1 ;  /* 0x000000ff04047287 */ /* 0x000fc80008800000 */
[----:B------:R-:W-:Y:S01]  /*3d30*/  ULEA UR4, UR4, UR5, 0x3 ;  /* 0x0000000504047291 */ /* 0x000fe2000f8e18ff */
[----:B-1----:R-:W-:-:S04]  /*3d40*/  LOP3.LUT R3, R9, UR6, RZ, 0x3c, !PT ;  /* 0x0000000609037c12 */ /* 0x002fc8000f8e3cff */
[----:B------:R-:W-:Y:S01]  /*3d50*/  SHF.L.U32 R3, R3, 0x1f, RZ ;  /* 0x0000001f03037819 */ /* 0x000fe200000006ff */
[----:B------:R-:W-:-:S04]  /*3d60*/  IMAD.U32 R0, RZ, RZ, UR4 ;  /* 0x00000004ff007e24 */ /* 0x000fc8000f8e00ff */
[----:B------:R1:W2:Y:S03]  /*3d70*/  SYNCS.PHASECHK.TRANS64.TRYWAIT P0, [R0+URZ], R3 ;  /* 0x00000003000075a7 */ /* 0x0002a600080011ff */
[----:B--2---:R-:W-:Y:S05]  /*3d80*/  @!P0 NANOSLEEP.SYNCS 0x989680 ;  /* 0x009896800000895d */ /* 0x004fea0003900000 */
[----:B------:R-:W2:Y:S02]  /*3d90*/  @!P0 SYNCS.PHASECHK.TRANS64 P0, [R0+URZ], R3 ;  /* 0x00000003000085a7 */ /* 0x000ea400080010ff */
[----:B--2---:R-:W-:Y:S05]  /*3da0*/  @P0 BRA `(.L_x_76) ;  /* 0x0000000000200947 */ /* 0x004fea0003800000 */
.L_x_77:
[----:B--2---:R2:W4:Y:S02]  /*3db0*/  SYNCS.PHASECHK.TRANS64.TRYWAIT P0, [R0+URZ], R3 ;  /* 0x00000003000075a7 */ /* 0x00452400080011ff */
[----:B----4-:R-:W-:Y:S05]  /*3dc0*/  @!P0 NANOSLEEP.SYNCS 0x989680 ;  /* 0x009896800000895d */ /* 0x010fea0003900000 */
[----:B------:R-:W4:Y:S02]  /*3dd0*/  @!P0 SYNCS.PHASECHK.TRANS64 P0, [R0+URZ], R3 ;  /* 0x00000003000085a7 */ /* 0x000f2400080010ff */
[----:B----4-:R-:W-:Y:S05]  /*3de0*/  @!P0 BRA `(.L_x_77) ;  /* 0xfffffffc00f08947 */ /* 0x010fea000383ffff */
[----:B------:R-:W-:Y:S05]  /*3df0*/  BRA `(.L_x_76) ;  /* 0x00000000000c7947 */ /* 0x000fea0003800000 */
.L_x_74:
[----:B------:R-:W-:-:S04]  /*3e00*/  UIADD3 UR4, UPT, UPT, UR17, 0xe0, URZ ;  /* 0x000000e011047890 */ /* 0x000fc8000fffe0ff */
[----:B------:R-:W-:-:S09]  /*3e10*/  UPRMT UR4, UR34, 0x654, UR4 ;  /* 0x0000065422047896 */ /* 0x000fd20008000004 */
[----:B------:R-:W-:Y:S03]  /*3e20*/  SYNCS.ARRIVE.TRANS64.RED.A1T0 RZ, [UR4], RZ ;  /* 0x000000ffffff79a7 */ /* 0x000fe60008100404 */
.L_x_76:
[----:B-12---:R-:W-:Y:S01]  /*3e30*/  SHF.L.U32 R3, RZ, 0x1f, RZ ;  /* 0x0000001fff037819 */ /* 0x006fe200000006ff */
[----:B------:R-:W-:Y:S01]  /*3e40*/  UIADD3 UR4, UPT, UPT, UR17, 0xe0, URZ ;  /* 0x000000e011047890 */ /* 0x000fe2000fffe0ff */
[----:B------:R-:W-:Y:S02]  /*3e50*/  PLOP3.LUT P0, PT, PT, PT, UP0, 0x80, 0x8 ;  /* 0x000000000008781c */ /* 0x000fe40003f0f008 */
[----:B------:R-:W1:Y:S02]  /*3e60*/  SYNCS.PHASECHK.TRANS64.TRYWAIT P1, [UR17+0xe0], R3 ;  /* 0x0000e003ff0075a7 */ /* 0x000e640008021111 */
[----:B-1----:R-:W-:Y:S09]  /*3e70*/  @!P1 BRA `(.L_x_78) ;  /* 0x0000007c00ec9947 */ /* 0x002ff20003800000 */
.L_x_169:
[----:B------:R-:W-:Y:S01]  /*3e80*/  @!UP0 UPRMT UR4, UR34, 0x654, UR4 ;  /* 0x0000065422048896 */ /* 0x000fe20008000004 */
[----:B------:R-:W-:Y:S01]  /*3e90*/  UMOV UR5, 0xffff ;  /* 0x0000ffff00057882 */ /* 0x000fe20000000000 */
[----:B------:R-:W-:-:S07]  /*3ea0*/  UMOV UR6, 0x1 ;  /* 0x0000000100067882 */ /* 0x000fce0000000000 */
[----:B------:R-:W-:Y:S01]  /*3eb0*/  @!P0 SYNCS.ARRIVE.TRANS64.RED.A1T0 RZ, [UR4], RZ ;  /* 0x000000ffffff89a7 */ /* 0x000fe20008100404 */
[----:B------:R-:W-:Y:S01]  /*3ec0*/  NOP ;  /* 0x0000000000007918 */ /* 0x000fe20000000000 */
[----:B-1----:R-:W1:Y:S01]  /*3ed0*/  LDS R0, [UR8+0x14] ;  /* 0x00001408ff007984 */ /* 0x002e620008000800 */
[----:B------:R-:W-:-:S04]  /*3ee0*/  ULOP3.LUT UR4, UR32, 0xffff, URZ, 0xc0, !UPT ;  /* 0x0000ffff20047892 */ /* 0x000fc8000f8ec0ff */
[----:B------:R-:W-:-:S04]  /*3ef0*/  USHF.R.U32.HI UR4, URZ, 0x5, UR4 ;  /* 0x00000005ff047899 */ /* 0x000fc80008011604 */
[----:B------:R-:W-:Y:S02]  /*3f00*/  USHF.L.U32 UR5, UR5, UR4, URZ ;  /* 0x0000000405057299 */ /* 0x000fe400080006ff */
[----:B------:R-:W-:-:S04]  /*3f10*/  USHF.L.U32 UR4, UR6, UR4, URZ ;  /* 0x0000000406047299 */ /* 0x000fc800080006ff */
[----:B-1----:R-:W-:-:S04]  /*3f20*/  LOP3.LUT R0, R0, UR5, RZ, 0xc0, !PT ;  /* 0x0000000500007c12 */ /* 0x002fc8000f8ec0ff */
[----:B------:R-:W-:-:S13]  /*3f30*/  ISETP.NE.AND P0, PT, R0, UR5, PT ;  /* 0x0000000500007c0c */ /* 0x000fda000bf05270 */
[----:B------:R-:W-:Y:S05]  /*3f40*/  @P0 BRA `(.L_x_79) ;  /* 0x0000000000580947 */ /* 0x000fea0003800000 */
[----:B------:R-:W1:Y:S02]  /*3f50*/  LDS R0, [UR8+0x18] ;  /* 0x00001808ff007984 */ /* 0x000e640008000800 */
[----:B-1----:R-:W-:-:S04]  /*3f60*/  LOP3.LUT R0, R0, UR4, RZ, 0xc0, !PT ;  /* 0x0000000400007c12 */ /* 0x002fc8000f8ec0ff */
[----:B------:R-:W-:-:S13]  /*3f70*/  ISETP.NE.AND P0, PT, R0, UR4, PT ;  /* 0x0000000400007c0c */ /* 0x000fda000bf05270 */
[----:B------:R-:W-:Y:S05]  /*3f80*/  @P0 BRA `(.L_x_80) ;  /* 0x00000000003c0947 */ /* 0x000fea0003800000 */
[----:B------:R-:W1:Y:S01]  /*3f90*/  S2R R2, SR_LANEID ;  /* 0x0000000000027919 */ /* 0x000e620000000000 */
[----:B------:R-:W-:Y:S01]  /*3fa0*/  ULOP3.LUT UR5, URZ, UR5, URZ, 0x33, !UPT ;  /* 0x00000005ff057292 */ /* 0x000fe2000f8e33ff */
[----:B------:R-:W-:Y:S01]  /*3fb0*/  LOP3.LUT R4, RZ, UR4, RZ, 0x33, !PT ;  /* 0x00000004ff047c12 */ /* 0x000fe2000f8e33ff */
[----:B------:R-:W-:Y:S02]  /*3fc0*/  VOTEU.ANY UR4, UPT, PT ;  /* 0x0000000000047886 */ /* 0x000fe400038e0100 */
[----:B------:R-:W-:Y:S01]  /*3fd0*/  UFLO.U32 UR4, UR4 ;  /* 0x00000004000472bd */ /* 0x000fe200080e0000 */
[----:B------:R-:W2:Y:S01]  /*3fe0*/  REDUX UR6, R4 ;  /* 0x00000000040673c4 */ /* 0x000ea20000000000 */
[----:B------:R-:W-:-:S06]  /*3ff0*/  IMAD.U32 R0, RZ, RZ, UR5 ;  /* 0x00000005ff007e24 */ /* 0x000fcc000f8e00ff */
[----:B------:R4:W-:Y:S01]  /*4000*/  UTCATOMSWS.AND URZ, UR5 ;  /* 0x0000000500ff79e3 */ /* 0x0009e20008000000 */
[----:B------:R-:W3:Y:S01]  /*4010*/  REDUX UR7, R0 ;  /* 0x00000000000773c4 */ /* 0x000ee20000000000 */
[----:B-1----:R-:W-:Y:S01]  /*4020*/  ISETP.EQ.U32.AND P0, PT, R2, UR4, PT ;  /* 0x0000000402007c0c */ /* 0x002fe2000bf02070 */
[----:B--2---:R-:W-:Y:S01]  /*4030*/  IMAD.U32 R2, RZ, RZ, UR6 ;  /* 0x00000006ff027e24 */ /* 0x004fe2000f8e00ff */
[----:B---3--:R-:W-:-:S11]  /*4040*/  MOV R3, UR7 ;  /* 0x0000000700037c02 */ /* 0x008fd60008000f00 */
[----:B------:R4:W-:Y:S04]  /*4050*/  @P0 ATOMS.AND RZ, [UR8+0x14], R3 ;  /* 0x00001403ffff098c */ /* 0x0009e8000a800008 */
[----:B------:R4:W-:Y:S01]  /*4060*/  @P0 ATOMS.AND RZ, [UR8+0x18], R2 ;  /* 0x00001802ffff098c */ /* 0x0009e2000a800008 */
[----:B------:R-:W-:Y:S05]  /*4070*/  BRA `(.L_x_81) ;  /* 0x0000000000147947 */ /* 0x000fea0003800000 */
.L_x_80:
[----:B------:R-:W-:Y:S02]  /*4080*/  MOV R2, 0x40a0 ;  /* 0x000040a000027802 */ /* 0x000fe40000000f00 */
[----:B---3-5:R-:W-:Y:S05]  /*4090*/  CALL.REL.NOINC `($__internal_0_$__cuda_sm10x_tcgen05_guardrail_trap_col_being_dealloced_not_returned_by_alloc) ;  /* 0x0000008000cc7944 */ /* 0x028fea0003c00000 */
[----:B------:R-:W-:Y:S05]  /*40a0*/  BRA `(.L_x_81) ;  /* 0x0000000000087947 */ /* 0x000fea0003800000 */
.L_x_79:
[----:B------:R-:W-:Y:S02]  /*40b0*/  MOV R2, 0x40d0 ;  /* 0x000040d000027802 */ /* 0x000fe40000000f00 */
[----:B---3-5:R-:W-:Y:S05]  /*40c0*/  CALL.REL.NOINC `($__internal_2_$__cuda_sm10x_tcgen05_guardrail_trap_unallocated_columns_being_dealloced) ;  /* 0x0000008000d87944 */ /* 0x028fea0003c00000 */
.L_x_81:
[----:B------:R-:W-:Y:S01]  /*40d0*/  NOP ;  /* 0x0000000000007918 */ /* 0x000fe20000000000 */
[----:B----4-:R-:W-:Y:S05]  /*40e0*/  EXIT ;  /* 0x000000000000794d */ /* 0x010fea0003800000 */
.L_x_54:
[----:B------:R-:W-:-:S09]  /*40f0*/  UISETP.NE.OR UP0, UPT, UR17, 0x3, !UP3 ;  /* 0x000000031100788c */ /* 0x000fd2000df05670 */
[----:B------:R-:W-:Y:S05]  /*4100*/  BRA.U UP0, `(.L_x_82) ;  /* 0x0000001100547547 */ /* 0x000fea000b800000 */
[----:B------:R-:W1:Y:S01]  /*4110*/  LDCU UR31, c[0x0][0x370] ;  /* 0x00006e00ff1f77ac */ /* 0x000e620008000800 */
[----:B------:R-:W2:Y:S01]  /*4120*/  LDC.64 R16, c[0x0][0x348] ;  /* 0x0000d200ff107b82 */ /* 0x000ea20000000a00 */
[----:B------:R-:W-:Y:S02]  /*4130*/  HFMA2 R13, -RZ, RZ, 0, 0 ;  /* 0x00000000ff0d7431 */ /* 0x000fe400000001ff */
[----:B------:R-:W-:Y:S01]  /*4140*/  IMAD.MOV.U32 R15, RZ, RZ, 0x1 ;  /* 0x00000001ff0f7424 */ /* 0x000fe200078e00ff */
[----:B------:R-:W1:Y:S01]  /*4150*/  LDCU.128 UR48, c[0x0][0xb10] ;  /* 0x00016200ff3077ac */ /* 0x000e620008000c00 */
[----:B------:R-:W-:Y:S01]  /*4160*/  IMAD.MOV.U32 R14, RZ, RZ, RZ ;  /* 0x000000ffff0e7224 */ /* 0x000fe200078e00ff */
[----:B------:R-:W-:Y:S01]  /*4170*/  MOV R7, 0x4000 ;  /* 0x0000400000077802 */ /* 0x000fe20000000f00 */
[----:B------:R-:W3:Y:S01]  /*4180*/  LDCU UR30, c[0x0][0x374] ;  /* 0x00006e80ff1e77ac */ /* 0x000ee20008000800 */
[----:B------:R-:W4:Y:S01]  /*4190*/  LDC.64 R2, c[0x0][0x888] ;  /* 0x00022200ff027b82 */ /* 0x000f220000000a00 */
[----:B------:R-:W3:Y:S01]  /*41a0*/  LDCU UR15, c[0x0][0xb0c] ;  /* 0x00016180ff0f77ac */ /* 0x000ee20008000800 */
[----:B------:R-:W2:Y:S06]  /*41b0*/  LDCU UR40, c[0x0][0xb20] ;  /* 0x00016400ff2877ac */ /* 0x000eac0008000800 */
[----:B------:R-:W4:Y:S01]  /*41c0*/  LDC.64 R4, c[0x0][0x890] ;  /* 0x00022400ff047b82 */ /* 0x000f220000000a00 */
[----:B------:R-:W2:Y:S01]  /*41d0*/  LDCU UR4, c[0x0][0xb30] ;  /* 0x00016600ff0477ac */ /* 0x000ea20008000800 */
[----:B------:R-:W-:Y:S01]  /*41e0*/  UMOV UR21, 0x400 ;  /* 0x0000040000157882 */ /* 0x000fe20000000000 */
[----:B-1----:R-:W-:-:S02]  /*41f0*/  UIMAD.WIDE.U32 UR6, UR31, UR48, URZ ;  /* 0x000000301f0672a5 */ /* 0x002fc4000f8e00ff */
[----:B---3--:R-:W-:Y:S02]  /*4200*/  UIMAD.WIDE.U32 UR8, UR30, UR51, URZ ;  /* 0x000000331e0872a5 */ /* 0x008fe4000f8e00ff */
[----:B------:R-:W-:Y:S02]  /*4210*/  ULEA UR21, UR47, UR21, 0x18 ;  /* 0x000000152f157291 */ /* 0x000fe4000f8ec0ff */
[----:B------:R-:W-:Y:S02]  /*4220*/  UPLOP3.LUT UP3, UPT, UPT, UPT, UPT, 0x40, 0x4 ;  /* 0x000000000004789c */ /* 0x000fe40003f6e870 */
[----:B------:R-:W-:Y:S01]  /*4230*/  UIADD3 UR37, UPT, UPT, UR21, 0x48, URZ ;  /* 0x0000004815257890 */ /* 0x000fe2000fffe0ff */
[----:B------:R-:W-:Y:S01]  /*4240*/  UMOV UR6, UR7 ;  /* 0x0000000700067c82 */ /* 0x000fe20008000000 */
[----:B------:R-:W-:Y:S01]  /*4250*/  UMOV UR38, UR9 ;  /* 0x0000000900267c82 */ /* 0x000fe20008000000 */
[----:B------:R-:W-:Y:S02]  /*4260*/  UISETP.GE.AND UP0, UPT, UR42, 0x1, UPT ;  /* 0x000000012a00788c */ /* 0x000fe4000bf06270 */
[----:B------:R-:W-:Y:S01]  /*4270*/  UISETP.NE.AND UP4, UPT, UR42, 0x1, UPT ;  /* 0x000000012a00788c */ /* 0x000fe2000bf85270 */
[----:B------:R-:W1:Y:S01]  /*4280*/  LDCU.64 UR22, c[0x0][0xb28] ;  /* 0x00016500ff1677ac */ /* 0x000e620008000a00 */
[----:B------:R-:W-:-:S02]  /*4290*/  UISETP.NE.AND UP6, UPT, UR15, 0x1, UPT ;  /* 0x000000010f00788c */ /* 0x000fc4000bfc5270 */
[----:B------:R-:W-:Y:S02]  /*42a0*/  UISETP.NE.AND UP5, UPT, UR50, 0x1, UPT ;  /* 0x000000013200788c */ /* 0x000fe4000bfa5270 */
[----:B------:R-:W-:Y:S02]  /*42b0*/  UIADD3 UR33, UPT, UPT, UR21, 0x30, URZ ;  /* 0x0000003015217890 */ /* 0x000fe4000fffe0ff */
[----:B------:R-:W-:Y:S02]  /*42c0*/  UIADD3 UR25, UPT, UPT, UR21, 0x38, URZ ;  /* 0x0000003815197890 */ /* 0x000fe4000fffe0ff */
[----:B------:R-:W-:Y:S02]  /*42d0*/  UIADD3 UR17, UPT, UPT, UR21, 0x40, URZ ;  /* 0x0000004015117890 */ /* 0x000fe4000fffe0ff */
[----:B------:R-:W-:Y:S02]  /*42e0*/  UPRMT UR37, UR47, 0x654, UR37 ;  /* 0x000006542f257896 */ /* 0x000fe40008000025 */
[----:B------:R-:W-:-:S02]  /*42f0*/  USHF.R.U32.HI UR39, URZ, UR49, UR6 ;  /* 0x00000031ff277299 */ /* 0x000fc40008011606 */
[----:B--2---:R-:W-:Y:S02]  /*4300*/  USHF.R.U32.HI UR38, URZ, UR40, UR38 ;  /* 0x00000028ff267299 */ /* 0x004fe40008011626 */
[----:B------:R-:W-:-:S11]  /*4310*/  UISETP.NE.AND UP2, UPT, UR4, 0x1, UPT ;  /* 0x000000010400788c */ /* 0x000fd6000bf45270 */
.L_x_93:
[C---:B------:R-:W-:Y:S02]  /*4320*/  LEA R12, R14.reuse, UR21, 0x3 ;  /* 0x000000150e0c7c11 */ /* 0x040fe4000f8e18ff */
[----:B------:R-:W-:Y:S02]  /*4330*/  SHF.L.U32 R9, R13, 0x1f, RZ ;  /* 0x0000001f0d097819 */ /* 0x000fe400000006ff */
[----:B------:R-:W-:Y:S02]  /*4340*/  LEA R10, R14, UR21, 0x4 ;  /* 0x000000150e0a7c11 */ /* 0x000fe4000f8e20ff */
[----:B--2---:R-:W2:Y:S02]  /*4350*/  SYNCS.PHASECHK.TRANS64.TRYWAIT P0, [R12+URZ+0x80], R9 ;  /* 0x000080090c0075a7 */ /* 0x004ea400080011ff */
[----:B--2---:R-:W-:Y:S05]  /*4360*/  @!P0 BRA `(.L_x_83) ;  /* 0x0000007800c88947 */ /* 0x004fea0003800000 */
.L_x_170:
[----:B--2---:R-:W2:Y:S01]  /*4370*/  LDS.128 R8, [R10+0xf0] ;  /* 0x0000f0000a087984 */ /* 0x004ea20000000c00 */
[----:B------:R-:W-:Y:S01]  /*4380*/  UISETP.GE.AND UP0, UPT, UR42, 0x1, UPT ;  /* 0x000000012a00788c */ /* 0x000fe2000bf06270 */
[----:B------:R-:W-:Y:S01]  /*4390*/  @!PT LDS RZ, [RZ] ;  /* 0x00000000fffff984 */ /* 0x000fe20000000800 */
[----:B------:R-:W-:Y:S01]  /*43a0*/  @!PT LDS RZ, [RZ] ;  /* 0x00000000fffff984 */ /* 0x000fe20000000800 */
[----:B------:R-:W-:Y:S01]  /*43b0*/  @!PT LDS RZ, [RZ] ;  /* 0x00000000fffff984 */ /* 0x000fe20000000800 */
[----:B------:R-:W-:Y:S01]  /*43c0*/  @!PT LDS RZ, [RZ] ;  /* 0x00000000fffff984 */ /* 0x000fe20000000800 */
[----:B------:R3:W-:Y:S06]  /*43d0*/  MEMBAR.ALL.CTA ;  /* 0x0000000000007992 */ /* 0x0007ec0000008000 */
[----:B---3--:R-:W3:Y:S01]  /*43e0*/  FENCE.VIEW.ASYNC.S ;  /* 0x00000000000073c6 */ /* 0x008ee20000000000 */
[----:B--2---:R-:W-:Y:S11]  /*43f0*/  LOP3.LUT P0, RZ, R10, 0x1, RZ, 0xc0, !PT ;  /* 0x000000010aff7812 */ /* 0x004ff6000780c0ff */
[----:B------:R-:W-:Y:S02]  /*4400*/  @!UPT UIADD3 URZ, UPT, UPT, URZ, URZ, URZ ;  /* 0x000000fffffff290 */ /* 0x000fe4000fffe0ff */
[----:B---3--:R-:W-:Y:S01]  /*4410*/  VOTEU.ANY UP1, P0 ;  /* 0x0000000000ff7886 */ /* 0x008fe20000020100 */
[----:B------:R-:W-:Y:S11]  /*4420*/  PLOP3.LUT P0, PT, PT, PT, UP1, 0x80, 0x8 ;  /* 0x000000000008781c */ /* 0x000ff60003f0f018 */
[----:B------:R-:W-:Y:S02]  /*4430*/  @!UPT UIADD3 URZ, UPT, UPT, URZ, URZ, URZ ;  /* 0x000000fffffff290 */ /* 0x000fe4000fffe0ff */
[----:B------:R-:W-:Y:S02]  /*4440*/  @P0 SHF.R.U32.HI R0, RZ, 0x10, R9 ;  /* 0x00000010ff000819 */ /* 0x000fe40000011609 */
[----:B------:R-:W-:Y:S02]  /*4450*/  @P0 MOV R6, R8 ;  /* 0x0000000800060202 */ /* 0x000fe40000000f00 */
[----:B------:R-:W-:Y:S01]  /*4460*/  @P0 R2UR UR4, R0 ;  /* 0x00000000000402ca */ /* 0x000fe200000e0000 */
[----:B------:R-:W-:Y:S01]  /*4470*/  VIADD R0, R12, 0x90 ;  /* 0x000000900c007836 */ /* 0x000fe20000000000 */
[----:B------:R-:W-:Y:S02]  /*4480*/  @P0 LOP3.LUT R8, R9, 0xffff, RZ, 0xc0, !PT ;  /* 0x0000ffff09080812 */ /* 0x000fe400078ec0ff */
[----:B------:R-:W-:Y:S02]  /*4490*/  @P0 R2UR UR6, R6 ;  /* 0x00000000060602ca */ /* 0x000fe400000e0000 */
[----:B------:R-:W-:Y:S02]  /*44a0*/  PRMT R0, RZ, 0x654, R0 ;  /* 0x00000654ff007816 */ /* 0x000fe40000000000 */
[----:B------:R-:W-:Y:S02]  /*44b0*/  @P0 R2UR UR5, R8 ;  /* 0x00000000080502ca */ /* 0x000fe400000e0000 */
[----:B------:R2:W-:Y:S03]  /*44c0*/  SYNCS.ARRIVE.TRANS64.RED.A1T0 RZ, [R0+URZ], RZ ;  /* 0x000000ff00ff79a7 */ /* 0x0005e600081004ff */
[----:B------:R-:W-:Y:S04]  /*44d0*/  @UP1 UMOV UR29, UR4 ;  /* 0x00000004001d1c82 */ /* 0x000fe80008000000 */
[----:B------:R-:W-:Y:S04]  /*44e0*/  @UP1 UMOV UR14, UR6 ;  /* 0x00000006000e1c82 */ /* 0x000fe80008000000 */
[----:B------:R-:W-:Y:S01]  /*44f0*/  @UP1 UMOV UR13, UR5 ;  /* 0x00000005000d1c82 */ /* 0x000fe20008000000 */
[----:B------:R-:W-:Y:S05]  /*4500*/  BRA.U !UP0, `(.L_x_84) ;  /* 0x0000000108a47547 */ /* 0x000fea000b800000 */
[----:B------:R-:W-:Y:S02]  /*4510*/  UIMAD.WIDE.U32 UR18, UR13, UR51, URZ ;  /* 0x000000330d1272a5 */ /* 0x000fe4000f8e00ff */
[----:B------:R-:W-:Y:S02]  /*4520*/  UIMAD.WIDE.U32 UR26, UR14, UR48, URZ ;  /* 0x000000300e1a72a5 */ /* 0x000fe4000f8e00ff */
[----:B------:R-:W-:Y:S02]  /*4530*/  USEL UR4, UR30, UR38, !UP5 ;  /* 0x000000261e047287 */ /* 0x000fe4000e800000 */
[----:B------:R-:W-:Y:S02]  /*4540*/  USEL UR7, UR31, UR39, !UP6 ;  /* 0x000000271f077287 */ /* 0x000fe4000f000000 */
[----:B-1----:R-:W-:Y:S02]  /*4550*/  UIMAD.WIDE.U32 UR8, UR4, UR22, URZ ;  /* 0x00000016040872a5 */ /* 0x002fe4000f8e00ff */
[----:B------:R-:W-:Y:S01]  /*4560*/  UIMAD.WIDE.U32 UR10, UR7, UR22, URZ ;  /* 0x00000016070a72a5 */ /* 0x000fe2000f8e00ff */
[----:B------:R-:W-:Y:S02]  /*4570*/  UMOV UR5, UR19 ;  /* 0x0000001300057c82 */ /* 0x000fe40008000000 */
[----:B------:R-:W-:Y:S03]  /*4580*/  USHF.R.U32.HI UR6, URZ, UR40, UR5 ;  /* 0x00000028ff067299 */ /* 0x000fe60008011605 */
[----:B------:R-:W-:Y:S01]  /*4590*/  UMOV UR5, UR27 ;  /* 0x0000001b00057c82 */ /* 0x000fe20008000000 */
[----:B------:R-:W-:Y:S02]  /*45a0*/  USEL UR6, UR13, UR6, !UP5 ;  /* 0x000000060d067287 */ /* 0x000fe4000e800000 */
[----:B------:R-:W-:Y:S03]  /*45b0*/  USHF.R.U32.HI UR12, URZ, UR49, UR5 ;  /* 0x00000031ff0c7299 */ /* 0x000fe60008011605 */
[----:B------:R-:W-:Y:S02]  /*45c0*/  UMOV UR5, UR9 ;  /* 0x0000000900057c82 */ /* 0x000fe40008000000 */
[----:B------:R-:W-:Y:S03]  /*45d0*/  @UP4 USHF.R.U32.HI UR4, URZ, UR23, UR5 ;  /* 0x00000017ff044299 */ /* 0x000fe60008011605 */
[----:B------:R-:W-:Y:S01]  /*45e0*/  UMOV UR5, UR11 ;  /* 0x0000000b00057c82 */ /* 0x000fe20008000000 */
[----:B------:R-:W-:Y:S02]  /*45f0*/  UIMAD UR4, UR42, UR4, URZ ;  /* 0x000000042a0472a4 */ /* 0x000fe4000f8e02ff */
[----:B------:R-:W-:Y:S02]  /*4600*/  @UP4 USHF.R.U32.HI UR7, URZ, UR23, UR5 ;  /* 0x00000017ff074299 */ /* 0x000fe40008011605 */
[----:B------:R-:W-:Y:S02]  /*4610*/  UIMAD.WIDE.U32 UR10, UR6, UR22, URZ ;  /* 0x00000016060a72a5 */ /* 0x000fe4000f8e00ff */
[----:B------:R-:W-:Y:S02]  /*4620*/  USEL UR5, UR14, UR12, !UP6 ;  /* 0x0000000c0e057287 */ /* 0x000fe4000f000000 */
[----:B------:R-:W-:Y:S02]  /*4630*/  UIMAD UR8, UR42, UR7, URZ ;  /* 0x000000072a0872a4 */ /* 0x000fe4000f8e02ff */
[----:B------:R-:W-:Y:S03]  /*4640*/  UISETP.GE.AND UP0, UPT, UR6, UR4, UPT ;  /* 0x000000040600728c */ /* 0x000fe6000bf06270 */
[----:B------:R-:W-:Y:S01]  /*4650*/  UMOV UR4, UR11 ;  /* 0x0000000b00047c82 */ /* 0x000fe20008000000 */
[----:B------:R-:W-:Y:S02]  /*4660*/  UISETP.GE.OR UP0, UPT, UR5, UR8, UP0 ;  /* 0x000000080500728c */ /* 0x000fe40008706670 */
[----:B------:R-:W-:Y:S02]  /*4670*/  USHF.R.U32.HI UR4, URZ, UR23, UR4 ;  /* 0x00000017ff047299 */ /* 0x000fe40008011604 */
[----:B------:R-:W-:Y:S02]  /*4680*/  UIMAD.WIDE.U32 UR8, UR5, UR22, URZ ;  /* 0x00000016050872a5 */ /* 0x000fe4000f8e00ff */
[----:B------:R-:W-:Y:S04]  /*4690*/  USEL UR10, UR6, UR4, !UP4 ;  /* 0x00000004060a7287 */ /* 0x000fe8000e000000 */
[----:B------:R-:W-:Y:S01]  /*46a0*/  UIADD3 UR11, UPT, UPT, -UR10, URZ, URZ ;  /* 0x000000ff0a0b7290 */ /* 0x000fe2000fffe1ff */
[----:B------:R-:W-:Y:S02]  /*46b0*/  @!UP0 UMOV UR4, UR9 ;  /* 0x0000000900048c82 */ /* 0x000fe40008000000 */
[----:B------:R-:W-:Y:S02]  /*46c0*/  @!UP0 USHF.R.U32.HI UR4, URZ, UR23, UR4 ;  /* 0x00000017ff048299 */ /* 0x000fe40008011604 */
[----:B------:R-:W-:Y:S02]  /*46d0*/  UIMAD UR8, UR42, UR11, UR6 ;  /* 0x0000000b2a0872a4 */ /* 0x000fe4000f8e0206 */
[----:B------:R-:W-:Y:S04]  /*46e0*/  @!UP0 USEL UR4, UR5, UR4, !UP4 ;  /* 0x0000000405048287 */ /* 0x000fe8000e000000 */
[----:B------:R-:W-:Y:S02]  /*46f0*/  @!UP0 UIMAD UR8, UR7, UR8, UR4 ;  /* 0x00000008070882a4 */ /* 0x000fe4000f8e0204 */
[----:B------:R-:W-:Y:S02]  /*4700*/  @!UP0 UIADD3 UR9, UPT, UPT, UR10, -UR4, URZ ;  /* 0x800000040a098290 */ /* 0x000fe4000fffe0ff */
[----:B------:R-:W-:Y:S02]  /*4710*/  UIADD3 UR4, UPT, UPT, -UR5, URZ, URZ ;  /* 0x000000ff05047290 */ /* 0x000fe4000fffe1ff */
[----:B------:R-:W-:Y:S02]  /*4720*/  UIADD3 UR7, UPT, UPT, -UR6, URZ, URZ ;  /* 0x000000ff06077290 */ /* 0x000fe4000fffe1ff */
[----:B------:R-:W-:Y:S02]  /*4730*/  @!UP0 UIMAD UR6, UR9, UR42, UR5 ;  /* 0x0000002a090682a4 */ /* 0x000fe4000f8e0205 */
[----:B------:R-:W-:Y:S02]  /*4740*/  UIMAD UR14, UR15, UR4, UR14 ;  /* 0x000000040f0e72a4 */ /* 0x000fe4000f8e020e */
[----:B------:R-:W-:Y:S01]  /*4750*/  UIMAD UR13, UR50, UR7, UR13 ;  /* 0x00000007320d72a4 */ /* 0x000fe2000f8e020d */
[----:B------:R-:W-:Y:S02]  /*4760*/  @!UP0 UMOV UR5, UR8 ;  /* 0x0000000800058c82 */ /* 0x000fe40008000000 */
[----:B------:R-:W-:Y:S02]  /*4770*/  UIMAD UR14, UR5, UR15, UR14 ;  /* 0x0000000f050e72a4 */ /* 0x000fe4000f8e020e */
[----:B------:R-:W-:Y:S11]  /*4780*/  UIMAD UR13, UR6, UR50, UR13 ;  /* 0x00000032060d72a4 */ /* 0x000ff6000f8e020d */
[----:B------:R-:W-:Y:S01]  /*4790*/  @!UPT UIADD3 URZ, UPT, UPT, URZ, URZ, URZ ;  /* 0x000000fffffff290 */ /* 0x000fe2000fffe0ff */
.L_x_84:
[----:B------:R-:W3:Y:S01]  /*47a0*/  @!UP2 LDCU.128 UR8, c[0x0][0xb10] ;  /* 0x00016200ff08a7ac */ /* 0x000ee20008000c00 */
[C---:B----4-:R-:W-:Y:S02]  /*47b0*/  ISETP.NE.U32.AND P1, PT, R4.reuse, RZ, PT ;  /* 0x000000ff0400720c */ /* 0x050fe40003f25070 */
[----:B------:R-:W-:Y:S02]  /*47c0*/  ISETP.NE.U32.AND P0, PT, R4, RZ, PT ;  /* 0x000000ff0400720c */ /* 0x000fe40003f05070 */
[C---:B------:R-:W-:Y:S02]  /*47d0*/  ISETP.NE.AND.EX P1, PT, R5.reuse, RZ, PT, P1 ;  /* 0x000000ff0500720c */ /* 0x040fe40003f25310 */
[----:B------:R-:W-:Y:S01]  /*47e0*/  ISETP.NE.AND.EX P0, PT, R5, RZ, PT, P0 ;  /* 0x000000ff0500720c */ /* 0x000fe20003f05300 */
[----:B------:R-:W4:Y:S01]  /*47f0*/  @!UP2 LDCU UR5, c[0x0][0xb0c] ;  /* 0x00016180ff05a7ac */ /* 0x000f220008000800 */
[----:B------:R-:W-:Y:S01]  /*4800*/  SHF.L.U32 R9, R15, 0x1f, RZ ;  /* 0x0000001f0f097819 */ /* 0x000fe200000006ff */
[----:B------:R-:W-:Y:S02]  /*4810*/  USHF.L.U32 UR35, UR16, 0x7, URZ ;  /* 0x0000000710237899 */ /* 0x000fe400080006ff */
[----:B------:R-:W-:Y:S02]  /*4820*/  USHF.L.U32 UR34, UR20, 0x8, URZ ;  /* 0x0000000814227899 */ /* 0x000fe400080006ff */
[----:B---3--:R-:W-:Y:S07]  /*4830*/  UIMAD.WIDE.U32 UR6, UR14, UR8, URZ ;  /* 0x000000080e0672a5 */ /* 0x008fee000f8e00ff */
[----:B------:R-:W-:Y:S01]  /*4840*/  @!UP2 UMOV UR4, UR7 ;  /* 0x000000070004ac82 */ /* 0x000fe20008000000 */
[----:B----4-:R-:W-:Y:S02]  /*4850*/  @!UP2 UISETP.NE.AND UP0, UPT, UR5, 0x1, UPT ;  /* 0x000000010500a88c */ /* 0x010fe4000bf05270 */
[----:B------:R-:W-:Y:S02]  /*4860*/  @!UP2 USHF.R.U32.HI UR4, URZ, UR9, UR4 ;  /* 0x00000009ff04a299 */ /* 0x000fe40008011604 */
[----:B------:R-:W-:Y:S02]  /*4870*/  UIMAD.WIDE.U32 UR6, UR13, UR11, URZ ;  /* 0x0000000b0d0672a5 */ /* 0x000fe4000f8e00ff */
[----:B------:R-:W-:Y:S02]  /*4880*/  @!UP2 USEL UR8, UR14, UR4, !UP0 ;  /* 0x000000040e08a287 */ /* 0x000fe4000c000000 */
[----:B------:R-:W-:Y:S03]  /*4890*/  @!UP2 UISETP.NE.AND UP0, UPT, UR10, 0x1, UPT ;  /* 0x000000010a00a88c */ /* 0x000fe6000bf05270 */
[----:B------:R-:W-:Y:S02]  /*48a0*/  @!UP2 UMOV UR6, UR7 ;  /* 0x000000070006ac82 */ /* 0x000fe40008000000 */
[----:B------:R-:W3:Y:S02]  /*48b0*/  @!UP2 LDCU UR4, c[0x0][0xb20] ;  /* 0x00016400ff04a7ac */ /* 0x000ee40008000800 */
[----:B---3--:R-:W-:Y:S04]  /*48c0*/  @!UP2 USHF.R.U32.HI UR6, URZ, UR4, UR6 ;  /* 0x00000004ff06a299 */ /* 0x008fe80008011606 */
[----:B------:R-:W-:Y:S04]  /*48d0*/  @!UP2 USEL UR6, UR13, UR6, !UP0 ;  /* 0x000000060d06a287 */ /* 0x000fe8000c000000 */
[----:B------:R-:W-:Y:S02]  /*48e0*/  @!UP2 UIADD3 UR4, UPT, UPT, -UR8, UR6, URZ ;  /* 0x000000060804a290 */ /* 0x000fe4000fffe1ff */
[----:B------:R-:W-:Y:S02]  /*48f0*/  @!UP2 UIADD3 UR6, UPT, UPT, UR8, -UR6, URZ ;  /* 0x800000060806a290 */ /* 0x000fe4000fffe0ff */
[----:B------:R-:W-:Y:S02]  /*4900*/  @!UP2 UIMAD UR14, UR4, UR5, UR14 ;  /* 0x00000005040ea2a4 */ /* 0x000fe4000f8e020e */
[----:B------:R-:W-:Y:S01]  /*4910*/  @!UP2 UIMAD UR13, UR6, UR10, UR13 ;  /* 0x0000000a060da2a4 */ /* 0x000fe2000f8e020d */
[----:B------:R-:W-:Y:S11]  /*4920*/  BRA.U UP3, `(.L_x_85) ;  /* 0x0000000103107547 */ /* 0x000ff6000b800000 */
[----:B--2---:R-:W-:Y:S04]  /*4930*/  MOV R0, UR41 ;  /* 0x0000002900007c02 */ /* 0x004fe80008000f00 */
[----:B------:R-:W-:Y:S04]  /*4940*/  SHF.L.U32 R11, R0, 0x1f, RZ ;  /* 0x0000001f000b7819 */ /* 0x000fe800000006ff */
[----:B------:R-:W2:Y:S02]  /*4950*/  SYNCS.PHASECHK.TRANS64.TRYWAIT P2, [UR21+0x78], R11 ;  /* 0x0000780bff0075a7 */ /* 0x000ea40008041115 */
[----:B--2---:R-:W-:Y:S05]  /*4960*/  @!P2 BRA `(.L_x_86) ;  /* 0x00000074005ca947 */ /* 0x004fea0003800000 */
.L_x_85:
[----:B------:R-:W-:Y:S05]  /*4970*/  @!P1 BRA `(.L_x_87) ;  /* 0x0000000000309947 */ /* 0x000fea0003800000 */
[----:B------:R-:W-:Y:S01]  /*4980*/  ISETP.NE.U32.AND P1, PT, R2, RZ, PT ;  /* 0x000000ff0200720c */ /* 0x000fe20003f25070 */
[----:B------:R-:W3:Y:S01]  /*4990*/  LDCU.64 UR4, c[0x0][0x358] ;  /* 0x00006b00ff0477ac */ /* 0x000ee20008000a00 */
[----:B------:R-:W-:Y:S02]  /*49a0*/  IMAD.MOV.U32 R146, RZ, RZ, 0x1 ;  /* 0x00000001ff927424 */ /* 0x000fe400078e00ff */
[----:B------:R-:W-:Y:S11]  /*49b0*/  ISETP.NE.AND.EX P1, PT, R3, RZ, PT, P1 ;  /* 0x000000ff0300720c */ /* 0x000ff60003f25310 */
[----:B------:R-:W-:Y:S02]  /*49c0*/  @!UPT UIADD3 URZ, UPT, UPT, URZ, URZ, URZ ;  /* 0x000000fffffff290 */ /* 0x000fe4000fffe0ff */
[----:B--2---:R-:W2:Y:S01]  /*49d0*/  @P1 LDC.64 R10, c[0x0][0x888] ;  /* 0x00022200ff0a1b82 */ /* 0x004ea20000000a00 */
[----:B------:R-:W-:Y:S04]  /*49e0*/  @P1 IMAD R0, R4, UR36, RZ ;  /* 0x0000002404001c24 */ /* 0x000fe8000f8e02ff */
[----:B--2---:R-:W-:Y:S04]  /*49f0*/  @P1 IMAD.WIDE R10, R0, 0x4, R10 ;  /* 0x00000004000a1825 */ /* 0x004fe800078e020a */
[----:B------:R-:W-:Y:S01]  /*4a00*/  HFMA2 R0, -RZ, RZ, 0, 5.9604644775390625e-08 ;  /* 0x00000001ff007431 */ /* 0x000fe200000001ff */
[----:B---3-5:R3:W5:Y:S04]  /*4a10*/  @P1 LDG.E R73, desc[UR4][R10.64] ;  /* 0x000000040a491981 */ /* 0x028768000c1e1900 */
[----:B------:R-:W-:Y:S01]  /*4a20*/  @!P1 PRMT R146, R0, 0x7610, R146 ;  /* 0x0000761000929816 */ /* 0x000fe20000000092 */
[----:B---3--:R-:W4:Y:S06]  /*4a30*/  @!P1 LDC R73, c[0x0][0x880] ;  /* 0x00022000ff499b82 */ /* 0x008f2c0000000800 */
.L_x_87:
[----:B----45:R-:W-:Y:S01]  /*4a40*/  @!P0 FSETP.EQ.AND P1, PT, R73, RZ, PT ;  /* 0x000000ff4900820b */ /* 0x030fe20003f22000 */
[----:B------:R-:W-:Y:S01]  /*4a50*/  @!UPT UIADD3 URZ, UPT, UPT, URZ, URZ, URZ ;  /* 0x000000fffffff290 */ /* 0x000fe2000fffe0ff */
[----:B------:R-:W-:Y:S11]  /*4a60*/  @!P0 BRA `(.L_x_88) ;  /* 0x0000000000188947 */ /* 0x000ff60003800000 */
[----:B------:R-:W-:Y:S02]  /*4a70*/  LOP3.LUT P0, RZ, R146, 0xff, RZ, 0xc0, !PT ;  /* 0x000000ff92ff7812 */ /* 0x000fe4000780c0ff */
[----:B------:R-:W-:Y:S04]  /*4a80*/  ISETP.NE.U32.AND P1, PT, R2, RZ, PT ;  /* 0x000000ff0200720c */ /* 0x000fe80003f25070 */
[----:B------:R-:W-:Y:S04]  /*4a90*/  ISETP.NE.AND.EX P1, PT, R3, RZ, PT, P1 ;  /* 0x000000ff0300720c */ /* 0x000fe80003f25310 */
[----:B------:R-:W-:Y:S03]  /*4aa0*/  PLOP3.LUT P1, PT, P1, PT, PT, 0x8, 0x80 ;  /* 0x000000000080781c */ /* 0x000fe60000f2e170 */
[----:B------:R-:W-:Y:S11]  /*4ab0*/  @P0 FSETP.EQ.AND P1, PT, R73, RZ, PT ;  /* 0x000000ff4900020b */ /* 0x000ff60003f22000 */
[----:B------:R-:W-:Y:S02]  /*4ac0*/  @!UPT UIADD3 URZ, UPT, UPT, URZ, URZ, URZ ;  /* 0x000000fffffff290 */ /* 0x000fe4000fffe0ff */
.L_x_88:
[----:B------:R-:W3:Y:S01]  /*4ad0*/  SYNCS.PHASECHK.TRANS64.TRYWAIT P2, [UR21+0x50], R9 ;  /* 0x00005009ff0075a7 */ /* 0x000ee20008041115 */
[----:B------:R-:W-:Y:S04]  /*4ae0*/  ELECT P0, URZ, PT ;  /* 0x0000000000ff782f */ /* 0x000fe80003800000 */
[----:B------:R-:W-:Y:S11]  /*4af0*/  PLOP3.LUT P1, PT, P1, P0, PT, 0xf2, 0x2f ;  /* 0x00000000002f781c */ /* 0x000ff60000f21e72 */
[----:B------:R-:W-:Y:S02]  /*4b00*/  @!UPT UIADD3 URZ, UPT, UPT, URZ, URZ, URZ ;  /* 0x000000fffffff290 */ /* 0x000fe4000fffe0ff */
[----:B------:R-:W-:Y:S05]  /*4b10*/  @!P1 IADD3 R8, P0, PT, R16, 0x580, RZ ;  /* 0x0000058010089810 */ /* 0x000fea0007f1e0ff */
[----:B------:R-:W-:Y:S01]  /*4b20*/  @!P1 IMAD.X R6, RZ, RZ, R17, P0 ;  /* 0x000000ffff069224 */ /* 0x000fe200000e0611 */
[----:B---3--:R-:W-:Y:S07]  /*4b30*/  @!P2 BRA `(.L_x_89) ;  /* 0x000000740000a947 */ /* 0x008fee0003800000 */
.L_x_173:
[----:B------:R-:W-:Y:S01]  /*4b40*/  @!P1 R2UR UR5, R8 ;  /* 0x00000000080592ca */ /* 0x000fe200000e0000 */
[----:B------:R-:W-:Y:S01]  /*4b50*/  VOTEU.ALL UP0, P1 ;  /* 0x0000000000ff7886 */ /* 0x000fe20000800000 */
[----:B------:R-:W-:Y:S01]  /*4b60*/  @!P1 R2UR UR4, R6 ;  /* 0x00000000060492ca */ /* 0x000fe200000e0000 */
[----:B--2---:R-:W-:Y:S01]  /*4b70*/  @!P1 IMAD.MOV.U32 R0, RZ, RZ, 0x4000 ;  /* 0x00004000ff009424 */ /* 0x004fe200078e00ff */
[----:B------:R-:W-:Y:S01]  /*4b80*/  UMOV UR8, 0x0 ;  /* 0x0000000000087882 */ /* 0x000fe20000000000 */
[----:B------:R-:W-:Y:S01]  /*4b90*/  UMOV UR9, 0x10000000 ;  /* 0x1000000000097882 */ /* 0x000fe20000000000 */
[----:B------:R-:W-:Y:S01]  /*4ba0*/  @!UP0 UIADD3 UR32, UPT, UPT, UR21, 0x400, URZ ;  /* 0x0000040015208890 */ /* 0x000fe2000fffe0ff */
[----:B------:R-:W-:Y:S01]  /*4bb0*/  @!P1 IADD3 R8, P0, PT, R16, 0x580, RZ ;  /* 0x0000058010089810 */ /* 0x000fe20007f1e0ff */
[----:B------:R-:W-:Y:S01]  /*4bc0*/  VOTEU.ALL UP0, P1 ;  /* 0x0000000000ff7886 */ /* 0x000fe20000800000 */
[----:B------:R-:W-:Y:S03]  /*4bd0*/  UPRMT UR6, UR47, 0x654, UR33 ;  /* 0x000006542f067896 */ /* 0x000fe60008000021 */
[----:B------:R-:W-:Y:S02]  /*4be0*/  @!P1 IMAD.X R6, RZ, RZ, R17, P0 ;  /* 0x000000ffff069224 */ /* 0x000fe400000e0611 */
[----:B------:R-:W-:Y:S02]  /*4bf0*/  IMAD.U32 R10, RZ, RZ, UR5 ;  /* 0x00000005ff0a7e24 */ /* 0x000fe4000f8e00ff */
[----:B------:R-:W-:Y:S03]  /*4c00*/  IMAD.U32 R11, RZ, RZ, UR4 ;  /* 0x00000004ff0b7e24 */ /* 0x000fe6000f8e00ff */
[----:B------:R-:W-:Y:S02]  /*4c10*/  @!P1 R2UR UR4, R10 ;  /* 0x000000000a0492ca */ /* 0x000fe400000e0000 */
[----:B------:R-:W-:Y:S11]  /*4c20*/  @!P1 R2UR UR5, R11 ;  /* 0x000000000b0592ca */ /* 0x000ff600000e0000 */
[----:B------:R-:W-:Y:S02]  /*4c30*/  @!UPT UIADD3 URZ, UPT, UPT, URZ, URZ, URZ ;  /* 0x000000fffffff290 */ /* 0x000fe4000fffe0ff */
[----:B------:R2:W-:Y:S01]  /*4c40*/  @!UP0 UTMALDG.3D [UR32], [UR4], desc[UR8] ;  /* 0x00000820040085b4 */ /* 0x0005e20008011000 */
[----:B------:R2:W-:Y:S01]  /*4c50*/  @!P1 SYNCS.ARRIVE.TRANS64.RED.A0TR RZ, [UR21+0x30], R0 ;  /* 0x00003000ffff99a7 */ /* 0x0005e20008300415 */
[----:B------:R-:W-:Y:S01]  /*4c60*/  SYNCS.ARRIVE.TRANS64.RED.A1T0 RZ, [UR6], RZ ;  /* 0x000000ffffff79a7 */ /* 0x000fe20008100406 */
[----:B------:R-:W3:Y:S02]  /*4c70*/  SYNCS.PHASECHK.TRANS64.TRYWAIT P2, [UR21+0x58], R9 ;  /* 0x00005809ff0075a7 */ /* 0x000ee40008041115 */
[----:B--23--:R-:W-:Y:S05]  /*4c80*/  @!P2 BRA `(.L_x_90) ;  /* 0x0000007000c4a947 */ /* 0x00cfea0003800000 */
.L_x_175:
        /* <DEDUP_REMOVED lines=8> */
[----:B------:R-:W-:Y:S01]  /*4d10*/  @!UP0 UIADD3 UR24, UPT, UPT, UR21, 0x4400, URZ ;  /* 0x0000440015188890 */ /* 0x000fe2000fffe0ff */
[----:B------:R-:W-:Y:S01]  /*4d20*/  VOTEU.ALL UP0, P1 ;  /* 0x0000000000ff7886 */ /* 0x000fe20000800000 */
[----:B------:R-:W-:Y:S01]  /*4d30*/  UMOV UR27, UR35 ;  /* 0x00000023001b7c82 */ /* 0x000fe20008000000 */
[----:B------:R-:W-:Y:S02]  /*4d40*/  UMOV UR28, UR36 ;  /* 0x00000024001c7c82 */ /* 0x000fe40008000000 */
[----:B------:R-:W-:Y:S01]  /*4d50*/  IMAD.U32 R10, RZ, RZ, UR5 ;  /* 0x00000005ff0a7e24 */ /* 0x000fe2000f8e00ff */
[----:B------:R-:W-:Y:S01]  /*4d60*/  UPRMT UR6, UR47, 0x654, UR25 ;  /* 0x000006542f067896 */ /* 0x000fe20008000019 */
[----:B------:R-:W-:Y:S02]  /*4d70*/  IMAD.U32 R11, RZ, RZ, UR4 ;  /* 0x00000004ff0b7e24 */ /* 0x000fe4000f8e00ff */
[----:B------:R-:W-:Y:S01]  /*4d80*/  @!P1 IMAD.X R6, RZ, RZ, R17, P0 ;  /* 0x000000ffff069224 */ /* 0x000fe200000e0611 */
        /* <DEDUP_REMOVED lines=8> */
.L_x_177:
[----:B------:R-:W-:Y:S01]  /*4e10*/  @!P1 R2UR UR5, R8 ;  /* 0x00000000080592ca */ /* 0x000fe200000e0000 */
[----:B------:R-:W-:Y:S01]  /*4e20*/  VOTEU.ALL UP0, P1 ;  /* 0x0000000000ff7886 */ /* 0x000fe20000800000 */
[----:B------:R-:W-:Y:S01]  /*4e30*/  @!P1 R2UR UR4, R6 ;  /* 0x00000000060492ca */ /* 0x000fe200000e0000 */
[----:B--2---:R-:W-:Y:S01]  /*4e40*/  @!P1 IMAD.MOV.U32 R0, RZ, RZ, 0x4000 ;  /* 0x00004000ff009424 */ /* 0x004fe200078e00ff */
[----:B------:R-:W-:Y:S01]  /*4e50*/  UMOV UR8, 0x0 ;  /* 0x0000000000087882 */ /* 0x000fe20000000000 */
[----:B------:R-:W-:Y:S01]  /*4e60*/  UMOV UR9, 0x10000000 ;  /* 0x1000000000097882 */ /* 0x000fe20000000000 */
[----:B------:R-:W-:Y:S01]  /*4e70*/  @!UP0 UIADD3 UR18, UPT, UPT, UR34, 0x80, URZ ;  /* 0x0000008022128890 */ /* 0x000fe2000fffe0ff */
[----:B------:R-:W-:Y:S01]  /*4e80*/  VIADD R14, R14, 0x1 ;  /* 0x000000010e0e7836 */ /* 0x000fe20000000000 */
[----:B------:R-:W-:Y:S01]  /*4e90*/  @!UP0 UIADD3 UR16, UPT, UPT, UR21, 0x8400, URZ ;  /* 0x0000840015108890 */ /* 0x000fe2000fffe0ff */
[----:B------:R-:W-:Y:S01]  /*4ea0*/  VOTEU.ALL UP0, P1 ;  /* 0x0000000000ff7886 */ /* 0x000fe20000800000 */
[----:B------:R-:W-:Y:S01]  /*4eb0*/  UMOV UR19, UR35 ;  /* 0x0000002300137c82 */ /* 0x000fe20008000000 */
[----:B------:R-:W-:Y:S02]  /*4ec0*/  UMOV UR20, UR36 ;  /* 0x0000002400147c82 */ /* 0x000fe40008000000 */
[----:B------:R-:W-:Y:S01]  /*4ed0*/  IMAD.U32 R10, RZ, RZ, UR5 ;  /* 0x00000005ff0a7e24 */ /* 0x000fe2000f8e00ff */
[----:B------:R-:W-:Y:S01]  /*4ee0*/  UPRMT UR6, UR47, 0x654, UR17 ;  /* 0x000006542f067896 */ /* 0x000fe20008000011 */
        /* <DEDUP_REMOVED lines=9> */
.L_x_179:
[----:B------:R-:W-:Y:S01]  /*4f80*/  @!P1 IADD3 R6, P0, PT, R16, 0x580, RZ ;  /* 0x0000058010069810 */ /* 0x000fe20007f1e0ff */
[----:B------:R-:W-:Y:S01]  /*4f90*/  VOTEU.ALL UP0, P1 ;  /* 0x0000000000ff7886 */ /* 0x000fe20000800000 */
[----:B------:R-:W-:Y:S01]  /*4fa0*/  UMOV UR6, 0x0 ;  /* 0x0000000000067882 */ /* 0x000fe20000000000 */
[----:B------:R-:W-:Y:S01]  /*4fb0*/  UMOV UR7, 0x10000000 ;  /* 0x1000000000077882 */ /* 0x000fe20000000000 */
[----:B------:R-:W-:Y:S01]  /*4fc0*/  @!P1 R2UR UR5, R6 ;  /* 0x00000000060592ca */ /* 0x000fe200000e0000 */
[----:B--2---:R-:W-:Y:S01]  /*4fd0*/  @!P1 IMAD.X R0, RZ, RZ, R17, P0 ;  /* 0x000000ffff009224 */ /* 0x004fe200000e0611 */
[----:B------:R-:W-:Y:S01]  /*4fe0*/  @!UP0 UIADD3 UR10, UPT, UPT, UR34, 0xc0, URZ ;  /* 0x000000c0220a8890 */ /* 0x000fe2000fffe0ff */
[----:B------:R-:W-:Y:S01]  /*4ff0*/  R2UR UR16, R148 ;  /* 0x00000000941072ca */ /* 0x000fe200000e0000 */
[----:B------:R-:W-:Y:S01]  /*5000*/  @!UP0 UIADD3 UR8, UPT, UPT, UR21, 0xc400, URZ ;  /* 0x0000c40015088890 */ /* 0x000fe2000fffe0ff */
[----:B------:R-:W-:Y:S01]  /*5010*/  ISETP.NE.AND P0, PT, R14, 0x2, PT ;  /* 0x000000020e00780c */ /* 0x000fe20003f05270 */
[----:B------:R-:W-:Y:S01]  /*5020*/  @!UP0 UIADD3 UR9, UPT, UPT, UR21, 0x48, URZ ;  /* 0x0000004815098890 */ /* 0x000fe2000fffe0ff */
[----:B------:R-:W-:Y:S01]  /*5030*/  @!P1 R2UR UR4, R0 ;  /* 0x00000000000492ca */ /* 0x000fe200000e0000 */
[----:B------:R-:W-:Y:S01]  /*5040*/  VOTEU.ALL UP0, P1 ;  /* 0x0000000000ff7886 */ /* 0x000fe20000800000 */
[----:B------:R-:W-:Y:S01]  /*5050*/  UMOV UR11, UR35 ;  /* 0x00000023000b7c82 */ /* 0x000fe20008000000 */
[----:B------:R-:W-:Y:S01]  /*5060*/  UMOV UR12, UR36 ;  /* 0x00000024000c7c82 */ /* 0x000fe20008000000 */
[----:B------:R-:W-:Y:S01]  /*5070*/  SEL R0, RZ, 0x1, P0 ;  /* 0x00000001ff007807 */ /* 0x000fe20000000000 */
[----:B------:R-:W-:Y:S01]  /*5080*/  UIADD3 UR20, UPT, UPT, UR13, UR63, URZ ;  /* 0x0000003f0d147290 */ /* 0x000fe2000fffe0ff */
[----:B------:R-:W-:Y:S01]  /*5090*/  IMAD.U32 R8, RZ, RZ, UR5 ;  /* 0x00000005ff087e24 */ /* 0x000fe2000f8e00ff */
[----:B------:R-:W-:Y:S01]  /*50a0*/  LOP3.LUT R15, R15, 0x1, RZ, 0x3c, !PT ;  /* 0x000000010f0f7812 */ /* 0x000fe200078e3cff */
[----:B------:R-:W-:Y:S01]  /*50b0*/  UPLOP3.LUT UP3, UPT, UPT, UPT, UPT, 0x80, 0x8 ;  /* 0x000000000008789c */ /* 0x000fe20003f6f070 */
[----:B------:R-:W-:Y:S01]  /*50c0*/  LOP3.LUT R13, R13, R0, RZ, 0x3c, !PT ;  /* 0x000000000d0d7212 */ /* 0x000fe200078e3cff */
[----:B------:R-:W-:Y:S01]  /*50d0*/  UIADD3 UR16, UPT, UPT, UR14, UR16, URZ ;  /* 0x000000100e107290 */ /* 0x000fe2000fffe0ff */
[----:B------:R-:W-:Y:S01]  /*50e0*/  SEL R14, R14, RZ, P0 ;  /* 0x000000ff0e0e7207 */ /* 0x000fe20000000000 */
[----:B------:R-:W-:Y:S01]  /*50f0*/  UMOV UR36, UR29 ;  /* 0x0000001d00247c82 */ /* 0x000fe20008000000 */
[----:B------:R-:W-:Y:S01]  /*5100*/  IMAD.U32 R9, RZ, RZ, UR4 ;  /* 0x00000004ff097e24 */ /* 0x000fe2000f8e00ff */
[----:B------:R-:W-:Y:S04]  /*5110*/  @!P1 R2UR UR4, R8 ;  /* 0x00000000080492ca */ /* 0x000fe800000e0000 */
[----:B------:R-:W-:Y:S11]  /*5120*/  @!P1 R2UR UR5, R9 ;  /* 0x00000000090592ca */ /* 0x000ff600000e0000 */
[----:B------:R-:W-:Y:S02]  /*5130*/  @!UPT UIADD3 URZ, UPT, UPT, URZ, URZ, URZ ;  /* 0x000000fffffff290 */ /* 0x000fe4000fffe0ff */
[----:B------:R2:W-:Y:S01]  /*5140*/  @!UP0 UTMALDG.3D [UR8], [UR4], desc[UR6] ;  /* 0x00000608040085b4 */ /* 0x0005e20008011000 */
[----:B------:R2:W-:Y:S01]  /*5150*/  @!P1 SYNCS.ARRIVE.TRANS64.RED.A0TR RZ, [UR21+0x48], R7 ;  /* 0x00004807ffff99a7 */ /* 0x0005e20008300415 */
[----:B------:R-:W-:Y:S01]  /*5160*/  SYNCS.ARRIVE.TRANS64.RED.A1T0 RZ, [UR37], RZ ;  /* 0x000000ffffff79a7 */ /* 0x000fe20008100425 */
[----:B------:R-:W-:Y:S05]  /*5170*/  BRA.U UP1, `(.L_x_93) ;  /* 0xfffffff101687547 */ /* 0x000fea000b83ffff */
[----:B------:R-:W-:-:S04]  /*5180*/  SHF.L.U32 R3, R15, 0x1f, RZ ;  /* 0x0000001f0f037819 */ /* 0x000fc800000006ff */
[----:B------:R-:W3:Y:S02]  /*5190*/  SYNCS.PHASECHK.TRANS64.TRYWAIT P0, [UR21+0x50], R3 ;  /* 0x00005003ff0075a7 */ /* 0x000ee40008001115 */
[----:B---3--:R-:W-:Y:S05]  /*51a0*/  @!P0 BRA `(.L_x_94) ;  /* 0x0000006c00c48947 */ /* 0x008fea0003800000 */
.L_x_181:
[----:B------:R-:W4:Y:S02]  /*51b0*/  SYNCS.PHASECHK.TRANS64.TRYWAIT P0, [UR21+0x58], R3 ;  /* 0x00005803ff0075a7 */ /* 0x000f240008001115 */
[----:B----4-:R-:W-:Y:S05]  /*51c0*/  @!P0 BRA `(.L_x_95) ;  /* 0x0000006c00d48947 */ /* 0x010fea0003800000 */
.L_x_183:
[----:B------:R-:W4:Y:S02]  /*51d0*/  SYNCS.PHASECHK.TRANS64.TRYWAIT P0, [UR21+0x60], R3 ;  /* 0x00006003ff0075a7 */ /* 0x000f240008001115 */
[----:B----4-:R-:W-:Y:S05]  /*51e0*/  @!P0 BRA `(.L_x_96) ;  /* 0x0000006c00e48947 */ /* 0x010fea0003800000 */
.L_x_185:
[----:B---3--:R-:W-:-:S07]  /*51f0*/  MOV R0, UR21 ;  /* 0x0000001500007c02 */ /* 0x008fce0008000f00 */
.L_x_97:
[----:B---3--:R-:W-:-:S04]  /*5200*/  SHF.L.U32 R3, R15, 0x1f, RZ ;  /* 0x0000001f0f037819 */ /* 0x008fc800000006ff */
[----:B------:R3:W4:Y:S03]  /*5210*/  SYNCS.PHASECHK.TRANS64.TRYWAIT P0, [R0+URZ+0x68], R3 ;  /* 0x00006803000075a7 */ /* 0x00072600080011ff */
[----:B----4-:R-:W-:Y:S05]  /*5220*/  @!P0 NANOSLEEP.SYNCS 0x989680 ;  /* 0x009896800000895d */ /* 0x010fea0003900000 */
[----:B------:R-:W4:Y:S02]  /*5230*/  @!P0 SYNCS.PHASECHK.TRANS64 P0, [R0+URZ+0x68], R3 ;  /* 0x00006803000085a7 */ /* 0x000f2400080010ff */
[----:B-12-4-:R-:W-:Y:S05]  /*5240*/  @P0 EXIT ;  /* 0x000000000000094d */ /* 0x016fea0003800000 */
[----:B------:R-:W-:Y:S05]  /*5250*/  BRA `(.L_x_97) ;  /* 0xfffffffc00e87947 */ /* 0x000fea000383ffff */
.L_x_82:
[----:B------:R-:W-:-:S06]  /*5260*/  UISETP.GE.AND UP0, UPT, UR17, 0x4, UPT ;  /* 0x000000041100788c */ /* 0x000fcc000bf06270 */
[----:B------:R-:W-:-:S13]  /*5270*/  PLOP3.LUT P0, PT, PT, PT, UP0, 0x80, 0x8 ;  /* 0x000000000008781c */ /* 0x000fda0003f0f008 */
[----:B------:R-:W-:Y:S05]  /*5280*/  @!P0 EXIT ;  /* 0x000000000000894d */ /* 0x000fea0003800000 */
[----:B------:R-:W-:Y:S01]  /*5290*/  BAR.SYNC.DEFER_BLOCKING 0x6, 0xa0 ;  /* 0x0182800000007b1d */ /* 0x000fe20000010000 */
[C---:B------:R-:W-:Y:S01]  /*52a0*/  IMAD.SHL.U32 R3, R163.reuse, 0x40, RZ ;  /* 0x00000040a3037824 */ /* 0x040fe200078e00ff */
[C---:B------:R-:W-:Y:S01]  /*52b0*/  LOP3.LUT R145, R163.reuse, 0x1, RZ, 0xc0, !PT ;  /* 0x00000001a3917812 */ /* 0x040fe200078ec0ff */
[C---:B------:R-:W-:Y:S01]  /*52c0*/  IMAD.U32 R69, R163.reuse, 0x10000, RZ ;  /* 0x00010000a3457824 */ /* 0x040fe200078e00ff */
[----:B------:R-:W-:Y:S01]  /*52d0*/  CS2R R158, SRZ ;  /* 0x00000000009e7805 */ /* 0x000fe2000001ff00 */
[----:B------:R-:W-:Y:S01]  /*52e0*/  IMAD.SHL.U32 R144, R163, 0x8, RZ ;  /* 0x00000008a3907824 */ /* 0x000fe200078e00ff */
[----:B------:R-:W-:Y:S01]  /*52f0*/  UMOV UR44, 0x400 ;  /* 0x00000400002c7882 */ /* 0x000fe20000000000 */
[----:B------:R-:W1:Y:S01]  /*5300*/  LDCU.64 UR4, c[0x0][0x890] ;  /* 0x00011200ff0477ac */ /* 0x000e620008000a00 */
[----:B------:R-:W2:Y:S01]  /*5310*/  LDC.64 R142, c[0x0][0x8b0] ;  /* 0x00022c00ff8e7b82 */ /* 0x000ea20000000a00 */
[----:B------:R-:W-:Y:S01]  /*5320*/  ISETP.NE.U32.AND P0, PT, R145, 0x1, PT ;  /* 0x000000019100780c */ /* 0x000fe20003f05070 */
[----:B------:R-:W-:Y:S01]  /*5330*/  IMAD.MOV.U32 R162, RZ, RZ, 0x2 ;  /* 0x00000002ffa27424 */ /* 0x000fe200078e00ff */
[----:B------:R-:W-:Y:S01]  /*5340*/  ULEA UR44, UR47, UR44, 0x18 ;  /* 0x0000002c2f2c7291 */ /* 0x000fe2000f8ec0ff */
[----:B------:R-:W-:Y:S01]  /*5350*/  LOP3.LUT R7, R3, 0x1c0, RZ, 0xc0, !PT ;  /* 0x000001c003077812 */ /* 0x000fe200078ec0ff */
[----:B------:R-:W-:Y:S01]  /*5360*/  IMAD.MOV.U32 R161, RZ, RZ, 0x4 ;  /* 0x00000004ffa17424 */ /* 0x000fe200078e00ff */
[----:B------:R-:W-:Y:S01]  /*5370*/  LOP3.LUT R69, R69, 0x600000, RZ, 0xc0, !PT ;  /* 0x0060000045457812 */ /* 0x000fe200078ec0ff */
[----:B------:R-:W-:Y:S01]  /*5380*/  IMAD.MOV.U32 R160, RZ, RZ, 0x1 ;  /* 0x00000001ffa07424 */ /* 0x000fe200078e00ff */
[----:B------:R-:W3:Y:S01]  /*5390*/  LDC.64 R140, c[0x0][0x8a8] ;  /* 0x00022a00ff8c7b82 */ /* 0x000ee20000000a00 */
[----:B------:R-:W-:Y:S01]  /*53a0*/  R2P PR, R163, 0x6 ;  /* 0x00000006a3007804 */ /* 0x000fe20000000000 */
[----:B------:R-:W-:Y:S01]  /*53b0*/  IMAD.MOV.U32 R68, RZ, RZ, RZ ;  /* 0x000000ffff447224 */ /* 0x000fe200078e00ff */
[----:B------:R-:W-:Y:S01]  /*53c0*/  LOP3.LUT R144, R7, 0x38, R144, 0xf8, !PT ;  /* 0x0000003807907812 */ /* 0x000fe200078ef890 */
[----:B------:R-:W-:Y:S01]  /*53d0*/  IMAD.MOV.U32 R152, RZ, RZ, RZ ;  /* 0x000000ffff987224 */ /* 0x000fe200078e00ff */
[----:B------:R-:W-:Y:S01]  /*53e0*/  P2R R2, PR, RZ, 0x1 ;  /* 0x00000001ff027803 */ /* 0x000fe20000000000 */
[----:B------:R-:W4:Y:S01]  /*53f0*/  LDCU UR60, c[0x0][0x370] ;  /* 0x00006e00ff3c77ac */ /* 0x000f220008000800 */
[----:B------:R-:W-:Y:S01]  /*5400*/  LOP3.LUT R144, R144, 0x1e00, R3, 0xf8, !PT ;  /* 0x00001e0090907812 */ /* 0x000fe200078ef803 */
[----:B------:R-:W4:Y:S01]  /*5410*/  LDS R0, [UR44+0x110] ;  /* 0x0001102cff007984 */ /* 0x000f220008000800 */
[----:B-1----:R-:W-:Y:S01]  /*5420*/  IMAD.U32 R165, RZ, RZ, UR4 ;  /* 0x00000004ffa57e24 */ /* 0x002fe2000f8e00ff */
[----:B------:R-:W-:Y:S01]  /*5430*/  UIADD3 UR4, UPT, UPT, UR44, 0x400, URZ ;  /* 0x000004002c047890 */ /* 0x000fe2000fffe0ff */
[----:B------:R-:W-:Y:S01]  /*5440*/  IMAD.U32 R164, RZ, RZ, UR5 ;  /* 0x00000005ffa47e24 */ /* 0x000fe2000f8e00ff */
[----:B------:R-:W-:Y:S01]  /*5450*/  LOP3.LUT R163, R163, 0x60, RZ, 0xc0, !PT ;  /* 0x00000060a3a37812 */ /* 0x000fe200078ec0ff */
[----:B------:R-:W1:Y:S01]  /*5460*/  LDCU UR43, c[0x0][0xb0c] ;  /* 0x00016180ff2b77ac */ /* 0x000e620008000800 */
[----:B------:R-:W-:-:S02]  /*5470*/  SEL R162, R162, 0xfffffffe, !P1 ;  /* 0xfffffffea2a27807 */ /* 0x000fc40004800000 */
[----:B------:R-:W-:Y:S01]  /*5480*/  SEL R161, R161, 0xfffffffc, !P2 ;  /* 0xfffffffca1a17807 */ /* 0x000fe20005000000 */
[----:B------:R-:W-:Y:S01]  /*5490*/  IMAD.U32 R150, RZ, RZ, UR4 ;  /* 0x00000004ff967e24 */ /* 0x000fe2000f8e00ff */
[----:B------:R-:W1:Y:S01]  /*54a0*/  LDCU UR39, c[0x0][0xb30] ;  /* 0x00016600ff2777ac */ /* 0x000e620008000800 */
[----:B------:R-:W1:Y:S01]  /*54b0*/  LDCU.64 UR54, c[0x0][0x888] ;  /* 0x00011100ff3677ac */ /* 0x000e620008000a00 */
[----:B------:R-:W1:Y:S01]  /*54c0*/  LDCU.64 UR40, c[0x0][0xb28] ;  /* 0x00016500ff2877ac */ /* 0x000e620008000a00 */
[----:B------:R-:W1:Y:S01]  /*54d0*/  LDCU.128 UR56, c[0x0][0xb10] ;  /* 0x00016200ff3877ac */ /* 0x000e620008000c00 */
[----:B------:R-:W1:Y:S01]  /*54e0*/  LDCU UR53, c[0x0][0x374] ;  /* 0x00006e80ff3577ac */ /* 0x000e620008000800 */
[----:B------:R-:W-:Y:S01]  /*54f0*/  UMOV UR52, URZ ;  /* 0x000000ff00347c82 */ /* 0x000fe20008000000 */
[----:B------:R-:W-:Y:S01]  /*5500*/  UMOV UR46, URZ ;  /* 0x000000ff002e7c82 */ /* 0x000fe20008000000 */
[----:B-1234-:R-:W-:-:S07]  /*5510*/  IMAD.IADD R69, R0, 0x1, R69 ;  /* 0x0000000100457824 */ /* 0x01efce00078e0245 */
.L_x_141:
[----:B------:R-:W-:Y:S02]  /*5520*/  LEA R3, R152, UR44, 0x3 ;  /* 0x0000002c98037c11 */ /* 0x000fe4000f8e18ff */
[----:B------:R-:W-:Y:S02]  /*5530*/  SHF.L.U32 R0, R158, 0x1f, RZ ;  /* 0x0000001f9e007819 */ /* 0x000fe400000006ff */
[----:B-1----:R-:W-:Y:S02]  /*5540*/  LEA R5, R152, UR44, 0x4 ;  /* 0x0000002c98057c11 */ /* 0x002fe4000f8e20ff */
[----:B------:R-:W1:Y:S02]  /*5550*/  SYNCS.PHASECHK.TRANS64.TRYWAIT P0, [R3+URZ+0x80], R0 ;  /* 0x00008000030075a7 */ /* 0x000e6400080011ff */
[----:B-1----:R-:W-:Y:S05]  /*5560*/  @!P0 BRA `(.L_x_98) ;  /* 0x0000006c001c8947 */ /* 0x002fea0003800000 */
.L_x_186:
        /* <DEDUP_REMOVED lines=11> */
[----:B------:R-:W-:Y:S01]  /*5620*/  PLOP3.LUT P0, PT, PT, PT, UP1, 0x80, 0x8 ;  /* 0x000000000008781c */ /* 0x000fe20003f0f018 */
[----:B------:R-:W-:Y:S11]  /*5630*/  UP2UR UR62, UPR, URZ, 0x2 ;  /* 0x00000002ff3e7883 */ /* 0x000ff60008000000 */
[----:B------:R-:W-:Y:S01]  /*5640*/  @!UPT UIADD3 URZ, UPT, UPT, URZ, URZ, URZ ;  /* 0x000000fffffff290 */ /* 0x000fe2000fffe0ff */
[----:B-1----:R-:W-:Y:S02]  /*5650*/  @P0 SHF.R.U32.HI R0, RZ, 0x10, R5 ;  /* 0x00000010ff000819 */ /* 0x002fe40000011605 */
        /* <DEDUP_REMOVED lines=12> */
[----:B------:R-:W2:Y:S01]  /*5720*/  LDCU UR12, c[0x0][0xb20] ;  /* 0x00016400ff0c77ac */ /* 0x000ea20008000800 */
[----:B------:R-:W-:Y:S02]  /*5730*/  UIMAD.WIDE.U32 UR4, UR53, UR59, URZ ;  /* 0x0000003b350472a5 */ /* 0x000fe4000f8e00ff */
[----:B------:R-:W-:Y:S02]  /*5740*/  UIMAD.WIDE.U32 UR6, UR60, UR56, URZ ;  /* 0x000000383c0672a5 */ /* 0x000fe4000f8e00ff */
[----:B------:R-:W-:Y:S02]  /*5750*/  UISETP.NE.AND UP0, UPT, UR58, 0x1, UPT ;  /* 0x000000013a00788c */ /* 0x000fe4000bf05270 */
[----:B------:R-:W-:Y:S02]  /*5760*/  UIMAD.WIDE.U32 UR8, UR37, UR59, URZ ;  /* 0x0000003b250872a5 */ /* 0x000fe4000f8e00ff */
[----:B------:R-:W-:Y:S02]  /*5770*/  UIMAD.WIDE.U32 UR10, UR38, UR56, URZ ;  /* 0x00000038260a72a5 */ /* 0x000fe4000f8e00ff */
[----:B------:R-:W-:Y:S02]  /*5780*/  UISETP.NE.AND UP1, UPT, UR43, 0x1, UPT ;  /* 0x000000012b00788c */ /* 0x000fe4000bf25270 */
[----:B------:R-:W-:Y:S01]  /*5790*/  UISETP.NE.AND UP2, UPT, UR42, 0x1, UPT ;  /* 0x000000012a00788c */ /* 0x000fe2000bf45270 */
[----:B------:R-:W-:Y:S02]  /*57a0*/  UMOV UR4, UR5 ;  /* 0x0000000500047c82 */ /* 0x000fe40008000000 */
[----:B--2---:R-:W-:Y:S03]  /*57b0*/  USHF.R.U32.HI UR5, URZ, UR12, UR4 ;  /* 0x0000000cff057299 */ /* 0x004fe60008011604 */
[----:B------:R-:W-:Y:S02]  /*57c0*/  UMOV UR4, UR7 ;  /* 0x0000000700047c82 */ /* 0x000fe40008000000 */
[----:B------:R-:W-:Y:S02]  /*57d0*/  USHF.R.U32.HI UR7, URZ, UR57, UR4 ;  /* 0x00000039ff077299 */ /* 0x000fe40008011604 */
[----:B------:R-:W-:Y:S02]  /*57e0*/  USEL UR4, UR53, UR5, !UP0 ;  /* 0x0000000535047287 */ /* 0x000fe4000c000000 */
[----:B------:R-:W-:Y:S01]  /*57f0*/  USEL UR7, UR60, UR7, !UP1 ;  /* 0x000000073c077287 */ /* 0x000fe2000c800000 */
[----:B------:R-:W-:Y:S01]  /*5800*/  UMOV UR5, UR9 ;  /* 0x0000000900057c82 */ /* 0x000fe20008000000 */
[----:B------:R-:W-:Y:S02]  /*5810*/  UIMAD.WIDE.U32 UR8, UR4, UR40, URZ ;  /* 0x00000028040872a5 */ /* 0x000fe4000f8e00ff */
[----:B------:R-:W-:Y:S03]  /*5820*/  USHF.R.U32.HI UR6, URZ, UR12, UR5 ;  /* 0x0000000cff067299 */ /* 0x000fe60008011605 */
[----:B------:R-:W-:Y:S01]  /*5830*/  UMOV UR5, UR11 ;  /* 0x0000000b00057c82 */ /* 0x000fe20008000000 */
[----:B------:R-:W-:Y:S02]  /*5840*/  UIMAD.WIDE.U32 UR10, UR7, UR40, URZ ;  /* 0x00000028070a72a5 */ /* 0x000fe4000f8e00ff */
[----:B------:R-:W-:Y:S02]  /*5850*/  USHF.R.U32.HI UR12, URZ, UR57, UR5 ;  /* 0x00000039ff0c7299 */ /* 0x000fe40008011605 */
[----:B------:R-:W-:Y:S01]  /*5860*/  USEL UR6, UR37, UR6, !UP0 ;  /* 0x0000000625067287 */ /* 0x000fe2000c000000 */
[----:B------:R-:W-:Y:S02]  /*5870*/  UMOV UR5, UR9 ;  /* 0x0000000900057c82 */ /* 0x000fe40008000000 */
[----:B------:R-:W-:Y:S01]  /*5880*/  UMOV UR10, UR11 ;  /* 0x0000000b000a7c82 */ /* 0x000fe20008000000 */
[----:B------:R-:W-:Y:S02]  /*5890*/  @UP2 USHF.R.U32.HI UR4, URZ, UR41, UR5 ;  /* 0x00000029ff042299 */ /* 0x000fe40008011605 */
[----:B------:R-:W-:Y:S02]  /*58a0*/  @UP2 USHF.R.U32.HI UR7, URZ, UR41, UR10 ;  /* 0x00000029ff072299 */ /* 0x000fe4000801160a */
[----:B------:R-:W-:Y:S02]  /*58b0*/  UIMAD UR4, UR42, UR4, URZ ;  /* 0x000000042a0472a4 */ /* 0x000fe4000f8e02ff */
        /* <DEDUP_REMOVED lines=8> */
[----:B------:R-:W-:Y:S02]  /*5940*/  USEL UR11, UR6, UR4, !UP2 ;  /* 0x00000004060b7287 */ /* 0x000fe4000d000000 */
[----:B------:R-:W-:Y:S02]  /*5950*/  UIADD3 UR8, UPT, UPT, -UR5, URZ, URZ ;  /* 0x000000ff05087290 */ /* 0x000fe4000fffe1ff */
[----:B------:R-:W-:Y:S01]  /*5960*/  UIADD3 UR10, UPT, UPT, -UR11, URZ, URZ ;  /* 0x000000ff0b0a7290 */ /* 0x000fe2000fffe1ff */
[----:B------:R-:W-:Y:S01]  /*5970*/  @!UP0 UMOV UR4, UR9 ;  /* 0x0000000900048c82 */ /* 0x000fe20008000000 */
[----:B------:R-:W-:Y:S02]  /*5980*/  UIADD3 UR9, UPT, UPT, -UR6, URZ, URZ ;  /* 0x000000ff06097290 */ /* 0x000fe4000fffe1ff */
[----:B------:R-:W-:Y:S02]  /*5990*/  @!UP0 USHF.R.U32.HI UR4, URZ, UR41, UR4 ;  /* 0x00000029ff048299 */ /* 0x000fe40008011604 */
[----:B------:R-:W-:Y:S02]  /*59a0*/  UIMAD UR10, UR42, UR10, UR6 ;  /* 0x0000000a2a0a72a4 */ /* 0x000fe4000f8e0206 */
[----:B------:R-:W-:Y:S04]  /*59b0*/  @!UP0 USEL UR4, UR5, UR4, !UP2 ;  /* 0x0000000405048287 */ /* 0x000fe8000d000000 */
[----:B------:R-:W-:Y:S02]  /*59c0*/  @!UP0 UIMAD UR10, UR7, UR10, UR4 ;  /* 0x0000000a070a82a4 */ /* 0x000fe4000f8e0204 */
[----:B------:R-:W-:Y:S02]  /*59d0*/  @!UP0 UIADD3 UR11, UPT, UPT, UR11, -UR4, URZ ;  /* 0x800000040b0b8290 */ /* 0x000fe4000fffe0ff */
[----:B------:R-:W-:Y:S02]  /*59e0*/  UIMAD UR7, UR43, UR8, UR38 ;  /* 0x000000082b0772a4 */ /* 0x000fe4000f8e0226 */
[----:B------:R-:W-:Y:S02]  /*59f0*/  @!UP0 UIMAD UR6, UR11, UR42, UR5 ;  /* 0x0000002a0b0682a4 */ /* 0x000fe4000f8e0205 */
[----:B------:R-:W-:Y:S01]  /*5a00*/  UIMAD UR4, UR58, UR9, UR37 ;  /* 0x000000093a0472a4 */ /* 0x000fe2000f8e0225 */
[----:B------:R-:W-:Y:S02]  /*5a10*/  @!UP0 UMOV UR5, UR10 ;  /* 0x0000000a00058c82 */ /* 0x000fe40008000000 */
[----:B------:R-:W-:Y:S02]  /*5a20*/  UIMAD UR38, UR5, UR43, UR7 ;  /* 0x0000002b052672a4 */ /* 0x000fe4000f8e0207 */
[----:B------:R-:W-:Y:S11]  /*5a30*/  UIMAD UR37, UR6, UR58, UR4 ;  /* 0x0000003a062572a4 */ /* 0x000ff6000f8e0204 */
[----:B------:R-:W-:Y:S01]  /*5a40*/  @!UPT UIADD3 URZ, UPT, UPT, URZ, URZ, URZ ;  /* 0x000000fffffff290 */ /* 0x000fe2000fffe0ff */
.L_x_99:
[----:B------:R-:W-:Y:S01]  /*5a50*/  UISETP.NE.AND UP0, UPT, UR39, 0x1, UPT ;  /* 0x000000012700788c */ /* 0x000fe2000bf05270 */
[----:B------:R-:W-:Y:S01]  /*5a60*/  LOP3.LUT P0, RZ, R150, 0x3f0, RZ, 0xc0, !PT ;  /* 0x000003f096ff7812 */ /* 0x000fe2000780c0ff */
[----:B------:R-:W-:Y:S01]  /*5a70*/  USHF.L.U32 UR50, UR16, 0x7, URZ ;  /* 0x0000000710327899 */ /* 0x000fe200080006ff */
[----:B------:R-:W-:Y:S01]  /*5a80*/  BSSY.RECONVERGENT B6, `(.L_x_100) ;  /* 0x0000034000067945 */ /* 0x000fe20003800200 */
[----:B------:R-:W-:Y:S01]  /*5a90*/  USHF.L.U32 UR49, UR20, 0x8, URZ ;  /* 0x0000000814317899 */ /* 0x000fe200080006ff */
[----:B------:R-:W-:Y:S06]  /*5aa0*/  IADD3 R152, PT, PT, R152, 0x1, RZ ;  /* 0x0000000198987810 */ /* 0x000fec0007ffe0ff */
[----:B------:R-:W2:Y:S01]  /*5ab0*/  @!UP0 LDCU.128 UR12, c[0x0][0xb10] ;  /* 0x00016200ff0c87ac */ /* 0x000ea20008000c00 */
[----:B------:R-:W3:Y:S01]  /*5ac0*/  @!UP0 LDCU UR5, c[0x0][0xb0c] ;  /* 0x00016180ff0587ac */ /* 0x000ee20008000800 */
[----:B------:R-:W4:Y:S01]  /*5ad0*/  @!UP0 LDCU UR10, c[0x0][0xb20] ;  /* 0x00016400ff0a87ac */ /* 0x000f220008000800 */
[----:B--2---:R-:W-:Y:S02]  /*5ae0*/  UIMAD.WIDE.U32 UR8, UR38, UR12, URZ ;  /* 0x0000000c260872a5 */ /* 0x004fe4000f8e00ff */
[----:B------:R-:W-:Y:S02]  /*5af0*/  UIMAD.WIDE.U32 UR6, UR37, UR15, URZ ;  /* 0x0000000f250672a5 */ /* 0x000fe4000f8e00ff */
[----:B------:R-:W-:Y:S03]  /*5b00*/  @!UP0 UISETP.NE.AND UP1, UPT, UR14, 0x1, UPT ;  /* 0x000000010e00888c */ /* 0x000fe6000bf25270 */
[----:B------:R-:W-:Y:S01]  /*5b10*/  @!UP0 UMOV UR4, UR9 ;  /* 0x0000000900048c82 */ /* 0x000fe20008000000 */
[----:B---3--:R-:W-:Y:S02]  /*5b20*/  @!UP0 UISETP.NE.AND UP2, UPT, UR5, 0x1, UPT ;  /* 0x000000010500888c */ /* 0x008fe4000bf45270 */
[----:B------:R-:W-:Y:S01]  /*5b30*/  @!UP0 USHF.R.U32.HI UR4, URZ, UR13, UR4 ;  /* 0x0000000dff048299 */ /* 0x000fe20008011604 */
[----:B------:R-:W-:Y:S02]  /*5b40*/  @!UP0 UMOV UR6, UR7 ;  /* 0x0000000700068c82 */ /* 0x000fe40008000000 */
[----:B----4-:R-:W-:Y:S02]  /*5b50*/  @!UP0 USHF.R.U32.HI UR6, URZ, UR10, UR6 ;  /* 0x0000000aff068299 */ /* 0x010fe40008011606 */
[----:B------:R-:W-:Y:S02]  /*5b60*/  @!UP0 USEL UR7, UR38, UR4, !UP2 ;  /* 0x0000000426078287 */ /* 0x000fe4000d000000 */
[----:B------:R-:W-:Y:S04]  /*5b70*/  @!UP0 USEL UR6, UR37, UR6, !UP1 ;  /* 0x0000000625068287 */ /* 0x000fe8000c800000 */
[----:B------:R-:W-:Y:S02]  /*5b80*/  @!UP0 UIADD3 UR4, UPT, UPT, -UR7, UR6, URZ ;  /* 0x0000000607048290 */ /* 0x000fe4000fffe1ff */
[----:B------:R-:W-:Y:S02]  /*5b90*/  @!UP0 UIADD3 UR6, UPT, UPT, UR7, -UR6, URZ ;  /* 0x8000000607068290 */ /* 0x000fe4000fffe0ff */
[----:B------:R-:W-:Y:S02]  /*5ba0*/  @!UP0 UIMAD UR38, UR4, UR5, UR38 ;  /* 0x00000005042682a4 */ /* 0x000fe4000f8e0226 */
[----:B------:R-:W-:Y:S01]  /*5bb0*/  @!UP0 UIMAD UR37, UR6, UR14, UR37 ;  /* 0x0000000e062582a4 */ /* 0x000fe2000f8e0225 */
[----:B------:R-:W-:Y:S11]  /*5bc0*/  @!P0 BRA `(.L_x_101) ;  /* 0x00000000007c8947 */ /* 0x000ff60003800000 */
[----:B------:R-:W2:Y:S01]  /*5bd0*/  LDCU.64 UR8, c[0x4][0x80] ;  /* 0x01001000ff0877ac */ /* 0x000ea20008000a00 */
[----:B------:R-:W-:Y:S01]  /*5be0*/  MOV R2, 0x0 ;  /* 0x0000000000027802 */ /* 0x000fe20000000f00 */
[----:B------:R-:W-:Y:S02]  /*5bf0*/  HFMA2 R12, -RZ, RZ, 0, 5.9604644775390625e-08 ;  /* 0x00000001ff0c7431 */ /* 0x000fe400000001ff */
[----:B------:R-:W-:Y:S01]  /*5c00*/  IMAD.MOV.U32 R8, RZ, RZ, 0x70 ;  /* 0x00000070ff087424 */ /* 0x000fe200078e00ff */
[----:B------:R3:W4:Y:S01]  /*5c10*/  LDC.64 R14, c[0x4][R2] ;  /* 0x01000000020e7b82 */ /* 0x0007220000000a00 */
[----:B------:R-:W1:Y:S01]  /*5c20*/  LDCU.64 UR6, c[0x4][0x88] ;  /* 0x01001100ff0677ac */ /* 0x000e620008000a00 */
[----:B------:R-:W-:Y:S01]  /*5c30*/  IMAD.MOV.U32 R13, RZ, RZ, RZ ;  /* 0x000000ffff0d7224 */ /* 0x000fe200078e00ff */
[----:B------:R-:W1:Y:S01]  /*5c40*/  LDCU.64 UR4, c[0x4][0x8] ;  /* 0x01000100ff0477ac */ /* 0x000e620008000a00 */
[----:B--2---:R-:W-:Y:S01]  /*5c50*/  MOV R5, UR9 ;  /* 0x0000000900057c02 */ /* 0x004fe20008000f00 */
[----:B------:R-:W-:Y:S01]  /*5c60*/  IMAD.U32 R4, RZ, RZ, UR8 ;  /* 0x00000008ff047e24 */ /* 0x000fe2000f8e00ff */
[----:B-1----:R-:W-:Y:S01]  /*5c70*/  MOV R7, UR7 ;  /* 0x0000000700077c02 */ /* 0x002fe20008000f00 */
[----:B------:R-:W-:Y:S01]  /*5c80*/  IMAD.U32 R6, RZ, RZ, UR6 ;  /* 0x00000006ff067e24 */ /* 0x000fe2000f8e00ff */
[----:B------:R-:W-:Y:S01]  /*5c90*/  MOV R11, UR5 ;  /* 0x00000005000b7c02 */ /* 0x000fe20008000f00 */
[----:B------:R-:W-:Y:S02]  /*5ca0*/  IMAD.U32 R10, RZ, RZ, UR4 ;  /* 0x00000004ff0a7e24 */ /* 0x000fe4000f8e00ff */
[----:B------:R-:W-:Y:S07]  /*5cb0*/  LEPC R20, `(.L_x_102) ;  /* 0x000000001014794e */ /* 0x000fee0000000000 */
[----:B---345:R-:W-:Y:S05]  /*5cc0*/  CALL.ABS.NOINC R14 ;  /* 0x000000000e007343 */ /* 0x038fea0003c00000 */
.L_x_102:
[----:B------:R-:W1:Y:S01]  /*5cd0*/  LDCU.64 UR8, c[0x4][0x80] ;  /* 0x01001000ff0877ac */ /* 0x000e620008000a00 */
[----:B------:R-:W2:Y:S01]  /*5ce0*/  LDC.64 R2, c[0x4][R2] ;  /* 0x0100000002027b82 */ /* 0x000ea20000000a00 */
[----:B------:R-:W-:Y:S02]  /*5cf0*/  HFMA2 R12, -RZ, RZ, 0, 5.9604644775390625e-08 ;  /* 0x00000001ff0c7431 */ /* 0x000fe400000001ff */
[----:B------:R-:W-:Y:S02]  /*5d00*/  IMAD.MOV.U32 R8, RZ, RZ, 0x70 ;  /* 0x00000070ff087424 */ /* 0x000fe400078e00ff */
[----:B------:R-:W-:Y:S01]  /*5d10*/  IMAD.MOV.U32 R13, RZ, RZ, RZ ;  /* 0x000000ffff0d7224 */ /* 0x000fe200078e00ff */
[----:B------:R-:W3:Y:S01]  /*5d20*/  LDCU.64 UR6, c[0x4][0x88] ;  /* 0x01001100ff0677ac */ /* 0x000ee20008000a00 */
[----:B------:R-:W4:Y:S01]  /*5d30*/  LDCU.64 UR4, c[0x4][0x8] ;  /* 0x01000100ff0477ac */ /* 0x000f220008000a00 */
[----:B-1----:R-:W-:Y:S02]  /*5d40*/  MOV R4, UR8 ;  /* 0x0000000800047c02 */ /* 0x002fe40008000f00 */
[----:B------:R-:W-:Y:S02]  /*5d50*/  MOV R5, UR9 ;  /* 0x0000000900057c02 */ /* 0x000fe40008000f00 */
[----:B---3--:R-:W-:Y:S01]  /*5d60*/  MOV R7, UR7 ;  /* 0x0000000700077c02 */ /* 0x008fe20008000f00 */
[----:B------:R-:W-:Y:S01]  /*5d70*/  IMAD.U32 R6, RZ, RZ, UR6 ;  /* 0x00000006ff067e24 */ /* 0x000fe2000f8e00ff */
[----:B----4-:R-:W-:Y:S01]  /*5d80*/  MOV R11, UR5 ;  /* 0x00000005000b7c02 */ /* 0x010fe20008000f00 */
[----:B------:R-:W-:Y:S02]  /*5d90*/  IMAD.U32 R10, RZ, RZ, UR4 ;  /* 0x00000004ff0a7e24 */ /* 0x000fe4000f8e00ff */
[----:B------:R-:W-:Y:S07]  /*5da0*/  LEPC R20, `(.L_x_101) ;  /* 0x000000001014794e */ /* 0x000fee0000000000 */
[----:B--2---:R-:W-:Y:S05]  /*5db0*/  CALL.ABS.NOINC R2 ;  /* 0x0000000002007343 */ /* 0x004fea0003c00000 */
.L_x_101:
[----:B------:R-:W-:Y:S05]  /*5dc0*/  BSYNC.RECONVERGENT B6 ;  /* 0x0000000000067941 */ /* 0x000fea0003800200 */
.L_x_100:
[----:B------:R-:W-:Y:S02]  /*5dd0*/  R2UR UR6, R149 ;  /* 0x00000000950672ca */ /* 0x000fe400000e0000 */
[----:B------:R-:W-:Y:S02]  /*5de0*/  R2UR UR5, R165 ;  /* 0x00000000a50572ca */ /* 0x000fe400000e0000 */
[----:B------:R-:W-:Y:S02]  /*5df0*/  R2UR UR4, R164 ;  /* 0x00000000a40472ca */ /* 0x000fe400000e0000 */
[----:B------:R-:W-:Y:S02]  /*5e00*/  ISETP.NE.U32.AND P4, PT, R142, RZ, PT ;  /* 0x000000ff8e00720c */ /* 0x000fe40003f85070 */
[----:B------:R-:W-:Y:S02]  /*5e10*/  ISETP.NE.U32.AND P2, PT, RZ, UR54, PT ;  /* 0x00000036ff007c0c */ /* 0x000fe4000bf45070 */
[----:B------:R-:W-:Y:S02]  /*5e20*/  ISETP.NE.AND.EX P4, PT, R143, RZ, PT, P4 ;  /* 0x000000ff8f00720c */ /* 0x000fe40003f85340 */
[----:B------:R-:W-:Y:S01]  /*5e30*/  ISETP.NE.AND.EX P2, PT, RZ, UR55, PT, P2 ;  /* 0x00000037ff007c0c */ /* 0x000fe2000bf45320 */
[----:B------:R-:W-:Y:S02]  /*5e40*/  UISETP.NE.AND UP2, UPT, UR6, URZ, UPT ;  /* 0x000000ff0600728c */ /* 0x000fe4000bf45270 */
[----:B------:R-:W-:Y:S04]  /*5e50*/  UISETP.NE.U32.AND UP0, UPT, UR5, URZ, UPT ;  /* 0x000000ff0500728c */ /* 0x000fe8000bf05070 */
[----:B------:R-:W-:Y:S01]  /*5e60*/  UISETP.NE.AND.EX UP1, UPT, UR4, URZ, UPT, UP0 ;  /* 0x000000ff0400728c */ /* 0x000fe2000bf25300 */
[----:B------:R-:W-:Y:S01]  /*5e70*/  PLOP3.LUT P1, PT, PT, PT, UP2, 0x80, 0x8 ;  /* 0x000000000008781c */ /* 0x000fe20003f2f028 */
[----:B------:R-:W-:Y:S03]  /*5e80*/  UPLOP3.LUT UP0, UPT, UPT, UPT, UPT, 0x40, 0x4 ;  /* 0x000000000004789c */ /* 0x000fe60003f0e870 */
[----:B------:R-:W-:Y:S06]  /*5e90*/  @UP2 UPLOP3.LUT UP0, UPT, UPT, UPT, UP1, 0x80, 0x8 ;  /* 0x000000000008289c */ /* 0x000fec0003f0f010 */
[----:B------:R-:W-:Y:S01]  /*5ea0*/  PLOP3.LUT P0, PT, PT, PT, UP0, 0x80, 0x8 ;  /* 0x000000000008781c */ /* 0x000fe20003f0f008 */
[----:B------:R-:W-:Y:S01]  /*5eb0*/  @!UPT UIADD3 URZ, UPT, UPT, URZ, URZ, URZ ;  /* 0x000000fffffff290 */ /* 0x000fe2000fffe0ff */
[----:B------:R-:W-:Y:S11]  /*5ec0*/  BRA.U !UP1, `(.L_x_103) ;  /* 0x0000000109407547 */ /* 0x000ff6000b800000 */
[----:B------:R-:W-:Y:S01]  /*5ed0*/  UISETP.NE.U32.AND UP0, UPT, UR54, URZ, UPT ;  /* 0x000000ff3600728c */ /* 0x000fe2000bf05070 */
[----:B------:R-:W-:Y:S01]  /*5ee0*/  R2UR UR6, R165 ;  /* 0x00000000a50672ca */ /* 0x000fe200000e0000 */
[----:B------:R-:W2:Y:S01]  /*5ef0*/  LDCU.64 UR8, c[0x0][0x358] ;  /* 0x00006b00ff0877ac */ /* 0x000ea20008000a00 */
[----:B------:R-:W-:Y:S02]  /*5f00*/  HFMA2 R146, -RZ, RZ, 0, 5.9604644775390625e-08 ;  /* 0x00000001ff927431 */ /* 0x000fe400000001ff */
[----:B-1----:R-:W-:Y:S01]  /*5f10*/  IMAD.MOV.U32 R0, RZ, RZ, 0x1 ;  /* 0x00000001ff007424 */ /* 0x002fe200078e00ff */
[----:B------:R-:W-:Y:S06]  /*5f20*/  UISETP.NE.AND.EX UP0, UPT, UR55, URZ, UPT, UP0 ;  /* 0x000000ff3700728c */ /* 0x000fec000bf05300 */
[----:B------:R-:W-:Y:S05]  /*5f30*/  PLOP3.LUT P3, PT, PT, PT, UP0, 0x80, 0x8 ;  /* 0x000000000008781c */ /* 0x000fea0003f6f008 */
[----:B------:R-:W1:Y:S01]  /*5f40*/  @UP0 LDCU.64 UR4, c[0x0][0x888] ;  /* 0x00011100ff0407ac */ /* 0x000e620008000a00 */
[----:B------:R-:W-:Y:S07]  /*5f50*/  @UP0 UIMAD UR6, UR36, UR6, URZ ;  /* 0x00000006240602a4 */ /* 0x000fee000f8e02ff */
[----:B------:R-:W-:Y:S01]  /*5f60*/  @!P3 PRMT R146, R0, 0x7610, R146 ;  /* 0x000076100092b816 */ /* 0x000fe20000000092 */
[----:B-1----:R-:W-:Y:S06]  /*5f70*/  @UP0 UIMAD.WIDE UR4, UR6, 0x4, UR4 ;  /* 0x00000004060408a5 */ /* 0x002fec000f8e0204 */
[----:B------:R-:W-:Y:S02]  /*5f80*/  IMAD.U32 R2, RZ, RZ, UR4 ;  /* 0x00000004ff027e24 */ /* 0x000fe4000f8e00ff */
[----:B------:R-:W-:Y:S03]  /*5f90*/  IMAD.U32 R3, RZ, RZ, UR5 ;  /* 0x00000005ff037e24 */ /* 0x000fe6000f8e00ff */
[----:B------:R-:W1:Y:S02]  /*5fa0*/  @!UP0 LDCU UR4, c[0x0][0x880] ;  /* 0x00011000ff0487ac */ /* 0x000e640008000800 */
[----:B--2--5:R2:W5:Y:S02]  /*5fb0*/  @P3 LDG.E R73, desc[UR8][R2.64] ;  /* 0x0000000802493981 */ /* 0x024564000c1e1900 */
[----:B-12---:R-:W-:Y:S02]  /*5fc0*/  @!P3 MOV R73, UR4 ;  /* 0x000000040049bc02 */ /* 0x006fe40008000f00 */
.L_x_103:
[----:B------:R-:W-:Y:S05]  /*5fd0*/  @!P4 BRA `(.L_x_104) ;  /* 0x000000000024c947 */ /* 0x000fea0003800000 */
[----:B------:R-:W-:Y:S01]  /*5fe0*/  ISETP.NE.U32.AND P3, PT, R140, RZ, PT ;  /* 0x000000ff8c00720c */ /* 0x000fe20003f65070 */
[----:B------:R-:W2:Y:S03]  /*5ff0*/  LDCU.64 UR4, c[0x0][0x358] ;  /* 0x00006b00ff0477ac */ /* 0x000ea60008000a00 */
[----:B------:R-:W-:Y:S11]  /*6000*/  ISETP.NE.AND.EX P3, PT, R141, RZ, PT, P3 ;  /* 0x000000ff8d00720c */ /* 0x000ff60003f65330 */
[----:B------:R-:W-:Y:S02]  /*6010*/  @!UPT UIADD3 URZ, UPT, UPT, URZ, URZ, URZ ;  /* 0x000000fffffff290 */ /* 0x000fe4000fffe0ff */
[----:B------:R-:W3:Y:S01]  /*6020*/  @P3 LDC.64 R2, c[0x0][0x8a8] ;  /* 0x00022a00ff023b82 */ /* 0x000ee20000000a00 */
[----:B-1----:R-:W-:Y:S04]  /*6030*/  @P3 IMAD R0, R142, UR36, RZ ;  /* 0x000000248e003c24 */ /* 0x002fe8000f8e02ff */
[----:B---3--:R-:W-:Y:S05]  /*6040*/  @P3 IMAD.WIDE R2, R0, 0x4, R2 ;  /* 0x0000000400023825 */ /* 0x008fea00078e0202 */
[----:B--2--5:R2:W5:Y:S02]  /*6050*/  @P3 LDG.E R70, desc[UR4][R2.64] ;  /* 0x0000000402463981 */ /* 0x024564000c1e1900 */
[----:B--2---:R-:W3:Y:S02]  /*6060*/  @!P3 LDC R70, c[0x0][0x8a0] ;  /* 0x00022800ff46bb82 */ /* 0x004ee40000000800 */
.L_x_104:
[----:B-----5:R-:W-:Y:S01]  /*6070*/  FSETP.NEU.AND P3, PT, R73, RZ, PT ;  /* 0x000000ff4900720b */ /* 0x020fe20003f6d000 */
[----:B------:R-:W-:Y:S01]  /*6080*/  IMAD.SHL.U32 R169, R144, 0x2, RZ ;  /* 0x0000000290a97824 */ /* 0x000fe200078e00ff */
[----:B------:R-:W-:Y:S01]  /*6090*/  SEL R5, RZ, 0xffffffff, P2 ;  /* 0xffffffffff057807 */ /* 0x000fe20001000000 */
[----:B------:R-:W-:Y:S01]  /*60a0*/  IMAD.SHL.U32 R79, R161, 0x10, RZ ;  /* 0x00000010a14f7824 */ /* 0x000fe200078e00ff */
[----:B------:R-:W-:Y:S01]  /*60b0*/  @P1 LOP3.LUT P2, RZ, R146, 0xff, RZ, 0xc0, !PT ;  /* 0x000000ff92ff1812 */ /* 0x000fe2000784c0ff */
[----:B------:R-:W-:Y:S01]  /*60c0*/  VIADD R168, R169, UR44 ;  /* 0x0000002ca9a87c36 */ /* 0x000fe20008000000 */
[----:B-1----:R-:W-:Y:S01]  /*60d0*/  @P1 SEL R0, RZ, 0xffffffff, P3 ;  /* 0xffffffffff001807 */ /* 0x002fe20001800000 */
[----:B------:R-:W-:Y:S01]  /*60e0*/  IMAD.MOV.U32 R87, RZ, RZ, -0x10 ;  /* 0xfffffff0ff577424 */ /* 0x000fe200078e00ff */
[----:B------:R-:W-:Y:S01]  /*60f0*/  LOP3.LUT R160, R160, 0x1, RZ, 0x3c, !PT ;  /* 0x00000001a0a07812 */ /* 0x000fe200078e3cff */
[----:B------:R-:W-:Y:S01]  /*6100*/  IMAD.SHL.U32 R85, R162, 0x10, RZ ;  /* 0x00000010a2557824 */ /* 0x000fe200078e00ff */
[----:B------:R-:W-:Y:S01]  /*6110*/  @P0 SEL R0, R5, R0, !P2 ;  /* 0x0000000005000207 */ /* 0x000fe20005000000 */
[----:B------:R-:W-:Y:S01]  /*6120*/  IMAD.IADD R156, R168, 0x1, R79 ;  /* 0x00000001a89c7824 */ /* 0x000fe200078e024f */
[----:B------:R-:W-:Y:S01]  /*6130*/  LEA R170, R68, UR44, 0x3 ;  /* 0x0000002c44aa7c11 */ /* 0x000fe2000f8e18ff */
[----:B------:R-:W-:Y:S01]  /*6140*/  IMAD.IADD R167, R168, 0x1, R85 ;  /* 0x00000001a8a77824 */ /* 0x000fe200078e0255 */
[----:B------:R-:W-:Y:S01]  /*6150*/  @P1 LOP3.LUT R0, R0, 0x1, RZ, 0xc0, !PT ;  /* 0x0000000100001812 */ /* 0x000fe200078ec0ff */
[--C-:B------:R-:W-:Y:S01]  /*6160*/  IMAD.IADD R154, R85, 0x1, R156.reuse ;  /* 0x00000001559a7824 */ /* 0x100fe200078e029c */
[----:B------:R-:W-:Y:S01]  /*6170*/  SHF.L.U32 R3, R159, 0x1f, RZ ;  /* 0x0000001f9f037819 */ /* 0x000fe200000006ff */
[----:B------:R-:W-:Y:S01]  /*6180*/  BSSY B1, `(.L_x_105) ;  /* 0x000004a000017945 */ /* 0x000fe20003800000 */
[----:B------:R-:W-:Y:S01]  /*6190*/  ISETP.NE.U32.OR P5, PT, R0, 0x1, !P1 ;  /* 0x000000010000780c */ /* 0x000fe20004fa5470 */
[----:B------:R-:W-:Y:S01]  /*61a0*/  IMAD.MOV.U32 R84, RZ, RZ, 0x1 ;  /* 0x00000001ff547424 */ /* 0x000fe200078e00ff */
[----:B------:R-:W-:Y:S01]  /*61b0*/  PLOP3.LUT P2, PT, PT, PT, UP1, 0x80, 0x8 ;  /* 0x000000000008781c */ /* 0x000fe20003f4f018 */
[----:B------:R-:W-:Y:S01]  /*61c0*/  IMAD R71, R68, 0x100, R69 ;  /* 0x0000010044477824 */ /* 0x000fe200078e0245 */
[----:B------:R-:W-:Y:S01]  /*61d0*/  LOP3.LUT P4, R151, R146, 0xff, RZ, 0xc0, !PT ;  /* 0x000000ff92977812 */ /* 0x000fe2000788c0ff */
[----:B------:R-:W-:Y:S01]  /*61e0*/  IMAD.MOV.U32 R78, RZ, RZ, RZ ;  /* 0x000000ffff4e7224 */ /* 0x000fe200078e00ff */
[----:B------:R-:W-:Y:S02]  /*61f0*/  SEL R0, RZ, 0xffffffff, P3 ;  /* 0xffffffffff007807 */ /* 0x000fe40001800000 */
[----:B------:R-:W-:Y:S02]  /*6200*/  CS2R R138, SRZ ;  /* 0x00000000008a7805 */ /* 0x000fe4000001ff00 */
[----:B------:R-:W-:Y:S02]  /*6210*/  P2R R166, PR, RZ, 0x20 ;  /* 0x00000020ffa67803 */ /* 0x000fe40000000000 */
[----:B------:R-:W-:Y:S02]  /*6220*/  CS2R R136, SRZ ;  /* 0x0000000000887805 */ /* 0x000fe4000001ff00 */
[----:B------:R-:W-:Y:S02]  /*6230*/  CS2R R130, SRZ ;  /* 0x0000000000827805 */ /* 0x000fe4000001ff00 */
[----:B------:R-:W-:Y:S02]  /*6240*/  CS2R R128, SRZ ;  /* 0x0000000000807805 */ /* 0x000fe4000001ff00 */
[----:B------:R-:W-:Y:S02]  /*6250*/  CS2R R122, SRZ ;  /* 0x00000000007a7805 */ /* 0x000fe4000001ff00 */
[----:B------:R-:W-:Y:S02]  /*6260*/  @P5 SHF.L.U32 R2, R160, 0x1f, RZ ;  /* 0x0000001fa0025819 */ /* 0x000fe400000006ff */
[----:B------:R-:W-:Y:S02]  /*6270*/  CS2R R120, SRZ ;  /* 0x0000000000787805 */ /* 0x000fe4000001ff00 */
[----:B------:R-:W-:Y:S02]  /*6280*/  @P2 SEL R0, R5, R0, !P4 ;  /* 0x0000000005002207 */ /* 0x000fe40006000000 */
[----:B------:R-:W-:Y:S01]  /*6290*/  CS2R R114, SRZ ;  /* 0x0000000000727805 */ /* 0x000fe2000001ff00 */
[----:B------:R-:W1:Y:S01]  /*62a0*/  @P5 SYNCS.PHASECHK.TRANS64.TRYWAIT P1, [UR44+0x30], R2 ;  /* 0x00003002ff0055a7 */ /* 0x000e62000802112c */
[----:B------:R-:W-:Y:S02]  /*62b0*/  CS2R R112, SRZ ;  /* 0x0000000000707805 */ /* 0x000fe4000001ff00 */
[----:B------:R-:W-:Y:S02]  /*62c0*/  LOP3.LUT R0, R0, 0x1, RZ, 0xc0, !PT ;  /* 0x0000000100007812 */ /* 0x000fe400078ec0ff */
[----:B------:R-:W-:Y:S02]  /*62d0*/  CS2R R106, SRZ ;  /* 0x00000000006a7805 */ /* 0x000fe4000001ff00 */
[----:B------:R-:W-:Y:S02]  /*62e0*/  CS2R R104, SRZ ;  /* 0x0000000000687805 */ /* 0x000fe4000001ff00 */
[----:B------:R-:W-:Y:S02]  /*62f0*/  CS2R R98, SRZ ;  /* 0x0000000000627805 */ /* 0x000fe4000001ff00 */
[----:B------:R-:W-:Y:S02]  /*6300*/  ISETP.NE.U32.AND P2, PT, R0, 0x1, PT ;  /* 0x000000010000780c */ /* 0x000fe40003f45070 */
[----:B------:R-:W-:Y:S02]  /*6310*/  CS2R R96, SRZ ;  /* 0x0000000000607805 */ /* 0x000fe4000001ff00 */
[----:B------:R-:W-:Y:S02]  /*6320*/  CS2R R90, SRZ ;  /* 0x00000000005a7805 */ /* 0x000fe4000001ff00 */
[----:B------:R-:W-:Y:S02]  /*6330*/  CS2R R88, SRZ ;  /* 0x0000000000587805 */ /* 0x000fe4000001ff00 */
[----:B------:R-:W-:Y:S02]  /*6340*/  P2R R86, PR, RZ, 0x4 ;  /* 0x00000004ff567803 */ /* 0x000fe40000000000 */
[----:B------:R-:W-:Y:S02]  /*6350*/  CS2R R82, SRZ ;  /* 0x0000000000527805 */ /* 0x000fe4000001ff00 */
[----:B------:R-:W-:Y:S02]  /*6360*/  ISETP.NE.U32.AND P2, PT, R145, 0x1, PT ;  /* 0x000000019100780c */ /* 0x000fe40003f45070 */
[----:B------:R-:W-:Y:S01]  /*6370*/  CS2R R80, SRZ ;  /* 0x0000000000507805 */ /* 0x000fe2000001ff00 */
[----:B------:R2:W4:Y:S01]  /*6380*/  SYNCS.PHASECHK.TRANS64.TRYWAIT P0, [R170+URZ+0xa0], R3 ;  /* 0x0000a003aa0075a7 */ /* 0x00052200080011ff */
[----:B------:R-:W-:Y:S05]  /*6390*/  SEL R87, R87, 0x10, !P2 ;  /* 0x0000001057577807 */ /* 0x000fea0005000000 */
[----:B------:R-:W-:Y:S02]  /*63a0*/  IMAD.IADD R168, R168, 0x1, R87 ;  /* 0x00000001a8a87824 */ /* 0x000fe400078e0257 */
[C---:B------:R-:W-:Y:S02]  /*63b0*/  IMAD.IADD R157, R87.reuse, 0x1, R167 ;  /* 0x00000001579d7824 */ /* 0x040fe400078e02a7 */
[C---:B------:R-:W-:Y:S02]  /*63c0*/  IMAD.IADD R155, R87.reuse, 0x1, R156 ;  /* 0x00000001579b7824 */ /* 0x040fe400078e029c */
[----:B------:R-:W-:Y:S01]  /*63d0*/  IMAD.IADD R153, R87, 0x1, R154 ;  /* 0x0000000157997824 */ /* 0x000fe200078e029a */
[----:B-1----:R-:W-:Y:S01]  /*63e0*/  @P5 SEL R84, RZ, 0x1, !P1 ;  /* 0x00000001ff545807 */ /* 0x002fe20004800000 */
[----:B--2---:R-:W-:Y:S06]  /*63f0*/  @!P5 BRA `(.L_x_106) ;  /* 0x000000000088d947 */ /* 0x004fec0003800000 */
[----:B------:R-:W-:Y:S01]  /*6400*/  IMAD.MOV.U32 R139, RZ, RZ, RZ ;  /* 0x000000ffff8b7224 */ /* 0x000fe200078e00ff */
[----:B------:R-:W-:Y:S01]  /*6410*/  ISETP.NE.AND P1, PT, R84, RZ, PT ;  /* 0x000000ff5400720c */ /* 0x000fe20003f25270 */
[----:B------:R-:W-:Y:S01]  /*6420*/  BSSY B0, `(.L_x_107) ;  /* 0x0000014000007945 */ /* 0x000fe20003800000 */
[----:B------:R-:W-:Y:S02]  /*6430*/  CS2R R82, SRZ ;  /* 0x0000000000527805 */ /* 0x000fe4000001ff00 */
        /* <DEDUP_REMOVED lines=13> */
[----:B------:R-:W-:Y:S01]  /*6510*/  CS2R R136, SRZ ;  /* 0x0000000000887805 */ /* 0x000fe2000001ff00 */
[----:B------:R-:W-:Y:S06]  /*6520*/  @P1 BRA `(.L_x_108) ;  /* 0x00000000000c1947 */ /* 0x000fec0003800000 */
[----:B------:R-:W-:Y:S04]  /*6530*/  SHF.L.U32 R5, R160, 0x1f, RZ ;  /* 0x0000001fa0057819 */ /* 0x000fe800000006ff */
[----:B------:R-:W1:Y:S02]  /*6540*/  SYNCS.PHASECHK.TRANS64.TRYWAIT P1, [UR44+0x30], R5 ;  /* 0x00003005ff0075a7 */ /* 0x000e64000802112c */
[----:B-1----:R-:W-:Y:S05]  /*6550*/  @!P1 BRA `(.L_x_109) ;  /* 0x0000005c00349947 */ /* 0x002fea0003800000 */
.L_x_108:
[----:B------:R-:W-:Y:S05]  /*6560*/  BSYNC B0 ;  /* 0x0000000000007941 */ /* 0x000fea0003800000 */
.L_x_107:
[----:B------:R-:W-:Y:S01]  /*6570*/  ISETP.NE.AND P1, PT, R86, RZ, PT ;  /* 0x000000ff5600720c */ /* 0x000fe20003f25270 */
[----:B------:R-:W-:Y:S11]  /*6580*/  HFMA2 R78, -RZ, RZ, 0, 5.9604644775390625e-08 ;  /* 0x00000001ff4e7431 */ /* 0x000ff600000001ff */
[----:B------:R-:W-:Y:S01]  /*6590*/  @!UPT UIADD3 URZ, UPT, UPT, URZ, URZ, URZ ;  /* 0x000000fffffff290 */ /* 0x000fe2000fffe0ff */
[----:B------:R2:W1:Y:S04]  /*65a0*/  @P1 LDS.128 R80, [R169+UR44+0x400] ;  /* 0x0004002ca9501984 */ /* 0x0004680008000c00 */
[----:B------:R2:W1:Y:S04]  /*65b0*/  @P1 LDS.128 R88, [R168+0x400] ;  /* 0x00040000a8581984 */ /* 0x0004680000000c00 */
[----:B------:R2:W1:Y:S04]  /*65c0*/  @P1 LDS.128 R96, [R167+0x400] ;  /* 0x00040000a7601984 */ /* 0x0004680000000c00 */
[----:B------:R2:W1:Y:S04]  /*65d0*/  @P1 LDS.128 R104, [R157+0x400] ;  /* 0x000400009d681984 */ /* 0x0004680000000c00 */
[----:B------:R2:W1:Y:S04]  /*65e0*/  @P1 LDS.128 R112, [R156+0x400] ;  /* 0x000400009c701984 */ /* 0x0004680000000c00 */
[----:B------:R2:W1:Y:S04]  /*65f0*/  @P1 LDS.128 R120, [R155+0x400] ;  /* 0x000400009b781984 */ /* 0x0004680000000c00 */
[----:B------:R2:W1:Y:S04]  /*6600*/  @P1 LDS.128 R128, [R154+0x400] ;  /* 0x000400009a801984 */ /* 0x0004680000000c00 */
[----:B------:R2:W1:Y:S02]  /*6610*/  @P1 LDS.128 R136, [R153+0x400] ;  /* 0x0004000099881984 */ /* 0x0004640000000c00 */
.L_x_106:
[----:B------:R-:W-:Y:S05]  /*6620*/  BSYNC B1 ;  /* 0x0000000000017941 */ /* 0x000fea0003800000 */
.L_x_105:
[----:B-1----:R-:W-:Y:S04]  /*6630*/  SHF.R.U32.HI R0, RZ, 0x15, R71 ;  /* 0x00000015ff007819 */ /* 0x002fe80000011647 */
[----:B------:R-:W-:Y:S01]  /*6640*/  LOP3.LUT P1, RZ, R0, 0x3, R147, 0x48, !PT ;  /* 0x0000000300ff7812 */ /* 0x000fe20007824893 */
[----:B------:R-:W-:Y:S01]  /*6650*/  @!UPT UIADD3 URZ, UPT, UPT, URZ, URZ, URZ ;  /* 0x000000fffffff290 */ /* 0x000fe2000fffe0ff */
[----:B----4-:R-:W-:Y:S11]  /*6660*/  @P0 BRA `(.L_x_110) ;  /* 0x0000000000080947 */ /* 0x010ff60003800000 */
[----:B------:R-:W1:Y:S02]  /*6670*/  SYNCS.PHASECHK.TRANS64.TRYWAIT P0, [R170+URZ+0xa0], R3 ;  /* 0x0000a003aa0075a7 */ /* 0x000e6400080011ff */
[----:B-1----:R-:W-:Y:S05]  /*6680*/  @!P0 BRA `(.L_x_111) ;  /* 0x0000005c00008947 */ /* 0x002fea0003800000 */
.L_x_110:
[----:B------:R-:W-:Y:S05]  /*6690*/  @!P1 BRA `(.L_x_112) ;  /* 0x0000000000409947 */ /* 0x000fea0003800000 */
[----:B------:R-:W4:Y:S01]  /*66a0*/  LDCU.64 UR8, c[0x4][0x70] ;  /* 0x01000e00ff0877ac */ /* 0x000f220008000a00 */
[----:B-1----:R-:W-:Y:S01]  /*66b0*/  MOV R3, 0x0 ;  /* 0x0000000000037802 */ /* 0x002fe20000000f00 */
[----:B------:R-:W-:Y:S02]  /*66c0*/  HFMA2 R12, -RZ, RZ, 0, 5.9604644775390625e-08 ;  /* 0x00000001ff0c7431 */ /* 0x000fe400000001ff */
[----:B------:R-:W-:Y:S02]  /*66d0*/  IMAD.MOV.U32 R8, RZ, RZ, 0x192 ;  /* 0x00000192ff087424 */ /* 0x000fe400078e00ff */
[----:B------:R-:W-:Y:S01]  /*66e0*/  IMAD.MOV.U32 R13, RZ, RZ, RZ ;  /* 0x000000ffff0d7224 */ /* 0x000fe200078e00ff */
[----:B------:R-:W1:Y:S01]  /*66f0*/  LDCU.64 UR6, c[0x4][0x78] ;  /* 0x01000f00ff0677ac */ /* 0x000e620008000a00 */
[----:B------:R-:W2:Y:S01]  /*6700*/  LDC.64 R2, c[0x4][R3] ;  /* 0x0100000003027b82 */ /* 0x000ea20000000a00 */
[----:B------:R-:W5:Y:S01]  /*6710*/  LDCU.64 UR4, c[0x4][0x10] ;  /* 0x01000200ff0477ac */ /* 0x000f620008000a00 */
[----:B----4-:R-:W-:Y:S01]  /*6720*/  MOV R5, UR9 ;  /* 0x0000000900057c02 */ /* 0x010fe20008000f00 */
[----:B------:R-:W-:Y:S01]  /*6730*/  IMAD.U32 R4, RZ, RZ, UR8 ;  /* 0x00000008ff047e24 */ /* 0x000fe2000f8e00ff */
[----:B-1----:R-:W-:Y:S01]  /*6740*/  MOV R7, UR7 ;  /* 0x0000000700077c02 */ /* 0x002fe20008000f00 */
[----:B------:R-:W-:Y:S01]  /*6750*/  IMAD.U32 R6, RZ, RZ, UR6 ;  /* 0x00000006ff067e24 */ /* 0x000fe2000f8e00ff */
[----:B-----5:R-:W-:Y:S01]  /*6760*/  MOV R11, UR5 ;  /* 0x00000005000b7c02 */ /* 0x020fe20008000f00 */
[----:B------:R-:W-:Y:S02]  /*6770*/  IMAD.U32 R10, RZ, RZ, UR4 ;  /* 0x00000004ff0a7e24 */ /* 0x000fe4000f8e00ff */
[----:B------:R-:W-:Y:S07]  /*6780*/  LEPC R20, `(.L_x_112) ;  /* 0x000000001014794e */ /* 0x000fee0000000000 */
[----:B--23--:R-:W-:Y:S05]  /*6790*/  CALL.ABS.NOINC R2 ;  /* 0x0000000002007343 */ /* 0x00cfea0003c00000 */
.L_x_112:
[C---:B------:R-:W-:Y:S01]  /*67a0*/  SHF.L.U32 R72, R80.reuse, 0x10, RZ ;  /* 0x0000001050487819 */ /* 0x040fe200000006ff */
[----:B------:R-:W-:Y:S05]  /*67b0*/  WARPSYNC.ALL ;  /* 0x0000000000007948 */ /* 0x000fea0003800000 */
[----:B------:R-:W-:Y:S01]  /*67c0*/  R2UR UR4, R71 ;  /* 0x00000000470472ca */ /* 0x000fe200000e0000 */
[----:B------:R-:W-:Y:S01]  /*67d0*/  BSSY.RECONVERGENT B0, `(.L_x_113) ;  /* 0x00000fc000007945 */ /* 0x000fe20003800200 */
[----:B------:R-:W-:Y:S02]  /*67e0*/  LOP3.LUT R75, R80, 0xffff0000, RZ, 0xc0, !PT ;  /* 0xffff0000504b7812 */ /* 0x000fe400078ec0ff */
[----:B------:R-:W-:Y:S02]  /*67f0*/  LOP3.LUT R74, R81, 0xffff0000, RZ, 0xc0, !PT ;  /* 0xffff0000514a7812 */ /* 0x000fe400078ec0ff */
[C---:B------:R-:W-:Y:S02]  /*6800*/  SHF.L.U32 R77, R99.reuse, 0x10, RZ ;  /* 0x00000010634d7819 */ /* 0x040fe400000006ff */
[----:B------:R-:W-:Y:S02]  /*6810*/  LOP3.LUT R76, R99, 0xffff0000, RZ, 0xc0, !PT ;  /* 0xffff0000634c7812 */ /* 0x000fe400078ec0ff */
[----:B------:R-:W-:Y:S03]  /*6820*/  ISETP.NE.AND P0, PT, R163, RZ, PT ;  /* 0x000000ffa300720c */ /* 0x000fe60003f05270 */
[----:B------:R-:W3:Y:S02]  /*6830*/  LDTM.x64 R4, tmem[UR4] ;  /* 0x00000004000479ee */ /* 0x000ee40008340000 */
[C---:B---3--:R-:W-:Y:S01]  /*6840*/  FMUL R0, R70.reuse, R4 ;  /* 0x0000000446007220 */ /* 0x048fe20000400000 */
[C---:B------:R-:W-:Y:S01]  /*6850*/  FMUL R2, R70.reuse, R5 ;  /* 0x0000000546027220 */ /* 0x040fe20000400000 */
[C---:B-1----:R-:W-:Y:S01]  /*6860*/  FMUL R3, R70.reuse, R6 ;  /* 0x0000000646037220 */ /* 0x042fe20000400000 */
[----:B------:R-:W-:Y:S01]  /*6870*/  FMUL R7, R70, R7 ;  /* 0x0000000746077220 */ /* 0x000fe20000400000 */
[----:B------:R-:W-:Y:S01]  /*6880*/  FFMA R0, R73, R72, R0 ;  /* 0x0000004849007223 */ /* 0x000fe20000000000 */
[----:B------:R-:W-:Y:S01]  /*6890*/  SHF.L.U32 R72, R81, 0x10, RZ ;  /* 0x0000001051487819 */ /* 0x000fe200000006ff */
[C---:B------:R-:W-:Y:S01]  /*68a0*/  FFMA R2, R73.reuse, R75, R2 ;  /* 0x0000004b49027223 */ /* 0x040fe20000000002 */
[----:B------:R-:W-:Y:S01]  /*68b0*/  SHF.L.U32 R75, R82, 0x10, RZ ;  /* 0x00000010524b7819 */ /* 0x000fe200000006ff */
[C---:B------:R-:W-:Y:S01]  /*68c0*/  FMUL R4, R70.reuse, R8 ;  /* 0x0000000846047220 */ /* 0x040fe20000400000 */
[----:B------:R-:W-:Y:S01]  /*68d0*/  FMUL R5, R70, R9 ;  /* 0x0000000946057220 */ /* 0x000fe20000400000 */
[C---:B------:R-:W-:Y:S01]  /*68e0*/  FFMA R3, R73.reuse, R72, R3 ;  /* 0x0000004849037223 */ /* 0x040fe20000000003 */
[----:B------:R-:W-:Y:S01]  /*68f0*/  LOP3.LUT R72, R82, 0xffff0000, RZ, 0xc0, !PT ;  /* 0xffff000052487812 */ /* 0x000fe200078ec0ff */
[----:B------:R-:W-:Y:S01]  /*6900*/  FFMA R7, R73, R74, R7 ;  /* 0x0000004a49077223 */ /* 0x000fe20000000007 */
[----:B------:R-:W-:Y:S01]  /*6910*/  LOP3.LUT R74, R83, 0xffff0000, RZ, 0xc0, !PT ;  /* 0xffff0000534a7812 */ /* 0x000fe200078ec0ff */
[----:B------:R-:W-:Y:S01]  /*6920*/  FFMA R4, R73, R75, R4 ;  /* 0x0000004b49047223 */ /* 0x000fe20000000004 */
[----:B------:R-:W-:Y:S01]  /*6930*/  SHF.L.U32 R75, R83, 0x10, RZ ;  /* 0x00000010534b7819 */ /* 0x000fe200000006ff */
[----:B------:R-:W-:Y:S01]  /*6940*/  FMUL R6, R70, R10 ;  /* 0x0000000a46067220 */ /* 0x000fe20000400000 */
[----:B------:R-:W-:Y:S01]  /*6950*/  F2FP.BF16.F32.PACK_AB R92, R2, R0 ;  /* 0x00000000025c723e */ /* 0x000fe200000010ff */
[----:B------:R-:W-:Y:S01]  /*6960*/  FMUL R11, R70, R11 ;  /* 0x0000000b460b7220 */ /* 0x000fe20000400000 */
[----:B------:R-:W-:Y:S01]  /*6970*/  F2FP.BF16.F32.PACK_AB R93, R7, R3 ;  /* 0x00000003075d723e */ /* 0x000fe200000010ff */
[C---:B------:R-:W-:Y:S01]  /*6980*/  FFMA R5, R73.reuse, R72, R5 ;  /* 0x0000004849057223 */ /* 0x040fe20000000005 */
[----:B------:R-:W-:Y:S01]  /*6990*/  SHF.L.U32 R72, R88, 0x10, RZ ;  /* 0x0000001058487819 */ /* 0x000fe200000006ff */
[----:B------:R-:W-:Y:S01]  /*69a0*/  FFMA R6, R73, R75, R6 ;  /* 0x0000004b49067223 */ /* 0x000fe20000000006 */
[----:B------:R-:W-:Y:S01]  /*69b0*/  SHF.L.U32 R75, R90, 0x10, RZ ;  /* 0x000000105a4b7819 */ /* 0x000fe200000006ff */
[----:B------:R-:W-:Y:S01]  /*69c0*/  FMUL R8, R70, R12 ;  /* 0x0000000c46087220 */ /* 0x000fe20000400000 */
[----:B------:R-:W-:Y:S01]  /*69d0*/  F2FP.BF16.F32.PACK_AB R94, R5, R4 ;  /* 0x00000004055e723e */ /* 0x000fe200000010ff */
[C---:B------:R-:W-:Y:S01]  /*69e0*/  FFMA R11, R73.reuse, R74, R11 ;  /* 0x0000004a490b7223 */ /* 0x040fe2000000000b */
[----:B------:R-:W-:Y:S01]  /*69f0*/  LOP3.LUT R74, R88, 0xffff0000, RZ, 0xc0, !PT ;  /* 0xffff0000584a7812 */ /* 0x000fe200078ec0ff */
[C---:B------:R-:W-:Y:S01]  /*6a00*/  FMUL R9, R70.reuse, R13 ;  /* 0x0000000d46097220 */ /* 0x040fe20000400000 */
[----:B------:R-:W-:Y:S01]  /*6a10*/  FFMA R8, R73, R72, R8 ;  /* 0x0000004849087223 */ /* 0x000fe20000000008 */
[----:B------:R-:W-:Y:S01]  /*6a20*/  SHF.L.U32 R72, R89, 0x10, RZ ;  /* 0x0000001059487819 */ /* 0x000fe200000006ff */
[C---:B------:R-:W-:Y:S01]  /*6a30*/  FMUL R10, R70.reuse, R14 ;  /* 0x0000000e460a7220 */ /* 0x040fe20000400000 */
[----:B------:R-:W-:Y:S01]  /*6a40*/  F2FP.BF16.F32.PACK_AB R95, R11, R6 ;  /* 0x000000060b5f723e */ /* 0x000fe200000010ff */
[----:B------:R-:W-:Y:S01]  /*6a50*/  FFMA R9, R73, R74, R9 ;  /* 0x0000004a49097223 */ /* 0x000fe20000000009 */
[----:B------:R-:W-:Y:S01]  /*6a60*/  LOP3.LUT R74, R89, 0xffff0000, RZ, 0xc0, !PT ;  /* 0xffff0000594a7812 */ /* 0x000fe200078ec0ff */
[----:B------:R-:W-:Y:S01]  /*6a70*/  FMUL R15, R70, R15 ;  /* 0x0000000f460f7220 */ /* 0x000fe20000400000 */
[----:B------:R-:W-:Y:S01]  /*6a80*/  FFMA R10, R73, R72, R10 ;  /* 0x00000048490a7223 */ /* 0x000fe2000000000a */
[----:B------:R-:W-:Y:S01]  /*6a90*/  LOP3.LUT R72, R90, 0xffff0000, RZ, 0xc0, !PT ;  /* 0xffff00005a487812 */ /* 0x000fe200078ec0ff */
[C---:B------:R-:W-:Y:S01]  /*6aa0*/  FMUL R12, R70.reuse, R16 ;  /* 0x00000010460c7220 */ /* 0x040fe20000400000 */
[----:B------:R-:W-:Y:S01]  /*6ab0*/  F2FP.BF16.F32.PACK_AB R100, R9, R8 ;  /* 0x000000080964723e */ /* 0x000fe200000010ff */
[----:B------:R-:W-:Y:S01]  /*6ac0*/  FMUL R13, R70, R17 ;  /* 0x00000011460d7220 */ /* 0x000fe20000400000 */
[----:B------:R-:W-:Y:S01]  /*6ad0*/  FFMA R15, R73, R74, R15 ;  /* 0x0000004a490f7223 */ /* 0x000fe2000000000f */
[----:B------:R-:W-:Y:S01]  /*6ae0*/  LOP3.LUT R74, R91, 0xffff0000, RZ, 0xc0, !PT ;  /* 0xffff00005b4a7812 */ /* 0x000fe200078ec0ff */
[----:B------:R-:W-:Y:S01]  /*6af0*/  FFMA R12, R73, R75, R12 ;  /* 0x0000004b490c7223 */ /* 0x000fe2000000000c */
[----:B------:R-:W-:Y:S01]  /*6b00*/  SHF.L.U32 R75, R91, 0x10, RZ ;  /* 0x000000105b4b7819 */ /* 0x000fe200000006ff */
[----:B------:R-:W-:Y:S01]  /*6b10*/  FFMA R13, R73, R72, R13 ;  /* 0x00000048490d7223 */ /* 0x000fe2000000000d */
[----:B------:R-:W-:Y:S01]  /*6b20*/  SHF.L.U32 R72, R96, 0x10, RZ ;  /* 0x0000001060487819 */ /* 0x000fe200000006ff */
[C---:B------:R-:W-:Y:S01]  /*6b30*/  FMUL R14, R70.reuse, R18 ;  /* 0x00000012460e7220 */ /* 0x040fe20000400000 */
[----:B------:R-:W-:Y:S01]  /*6b40*/  F2FP.BF16.F32.PACK_AB R101, R15, R10 ;  /* 0x0000000a0f65723e */ /* 0x000fe200000010ff */
[C---:B------:R-:W-:Y:S01]  /*6b50*/  FMUL R19, R70.reuse, R19 ;  /* 0x0000001346137220 */ /* 0x040fe20000400000 */
[----:B------:R-:W-:Y:S01]  /*6b60*/  F2FP.BF16.F32.PACK_AB R102, R13, R12 ;  /* 0x0000000c0d66723e */ /* 0x000fe200000010ff */
[----:B------:R-:W-:Y:S01]  /*6b70*/  FMUL R16, R70, R20 ;  /* 0x0000001446107220 */ /* 0x000fe20000400000 */
[C---:B------:R-:W-:Y:S01]  /*6b80*/  FFMA R14, R73.reuse, R75, R14 ;  /* 0x0000004b490e7223 */ /* 0x040fe2000000000e */
[----:B------:R-:W-:Y:S01]  /*6b90*/  SHF.L.U32 R75, R98, 0x10, RZ ;  /* 0x00000010624b7819 */ /* 0x000fe200000006ff */
[C---:B------:R-:W-:Y:S01]  /*6ba0*/  FFMA R19, R73.reuse, R74, R19 ;  /* 0x0000004a49137223 */ /* 0x040fe20000000013 */
[----:B------:R-:W-:Y:S01]  /*6bb0*/  LOP3.LUT R74, R96, 0xffff0000, RZ, 0xc0, !PT ;  /* 0xffff0000604a7812 */ /* 0x000fe200078ec0ff */
[----:B------:R-:W-:Y:S01]  /*6bc0*/  FFMA R16, R73, R72, R16 ;  /* 0x0000004849107223 */ /* 0x000fe20000000010 */
[----:B------:R-:W-:Y:S01]  /*6bd0*/  SHF.L.U32 R72, R97, 0x10, RZ ;  /* 0x0000001061487819 */ /* 0x000fe200000006ff */
[C---:B------:R-:W-:Y:S01]  /*6be0*/  FMUL R17, R70.reuse, R21 ;  /* 0x0000001546117220 */ /* 0x040fe20000400000 */
[----:B------:R-:W-:Y:S01]  /*6bf0*/  F2FP.BF16.F32.PACK_AB R103, R19, R14 ;  /* 0x0000000e1367723e */ /* 0x000fe200000010ff */
[C---:B------:R-:W-:Y:S01]  /*6c00*/  FMUL R18, R70.reuse, R22 ;  /* 0x0000001646127220 */ /* 0x040fe20000400000 */
[----:B------:R-:W-:Y:S01]  /*6c10*/  FMUL R23, R70, R23 ;  /* 0x0000001746177220 */ /* 0x000fe20000400000 */
[C---:B------:R-:W-:Y:S01]  /*6c20*/  FFMA R17, R73.reuse, R74, R17 ;  /* 0x0000004a49117223 */ /* 0x040fe20000000011 */
[----:B------:R-:W-:Y:S01]  /*6c30*/  LOP3.LUT R74, R98, 0xffff0000, RZ, 0xc0, !PT ;  /* 0xffff0000624a7812 */ /* 0x000fe200078ec0ff */
[----:B------:R-:W-:Y:S01]  /*6c40*/  FFMA R18, R73, R72, R18 ;  /* 0x0000004849127223 */ /* 0x000fe20000000012 */
[----:B------:R-:W-:Y:S01]  /*6c50*/  LOP3.LUT R72, R97, 0xffff0000, RZ, 0xc0, !PT ;  /* 0xffff000061487812 */ /* 0x000fe200078ec0ff */
[C---:B------:R-:W-:Y:S01]  /*6c60*/  FMUL R20, R70.reuse, R24 ;  /* 0x0000001846147220 */ /* 0x040fe20000400000 */
[----:B------:R-:W-:Y:S01]  /*6c70*/  F2FP.BF16.F32.PACK_AB R108, R17, R16 ;  /* 0x00000010116c723e */ /* 0x000fe200000010ff */
[C---:B------:R-:W-:Y:S01]  /*6c80*/  FMUL R21, R70.reuse, R25 ;  /* 0x0000001946157220 */ /* 0x040fe20000400000 */
[----:B------:R-:W-:Y:S01]  /*6c90*/  FMUL R22, R70, R26 ;  /* 0x0000001a46167220 */ /* 0x000fe20000400000 */
[C---:B------:R-:W-:Y:S01]  /*6ca0*/  FFMA R23, R73.reuse, R72, R23 ;  /* 0x0000004849177223 */ /* 0x040fe20000000017 */
[----:B------:R-:W-:Y:S01]  /*6cb0*/  SHF.L.U32 R72, R104, 0x10, RZ ;  /* 0x0000001068487819 */ /* 0x000fe200000006ff */
[C---:B------:R-:W-:Y:S01]  /*6cc0*/  FMUL R27, R70.reuse, R27 ;  /* 0x0000001b461b7220 */ /* 0x040fe20000400000 */
[----:B------:R-:W-:Y:S01]  /*6cd0*/  FFMA R20, R73, R75, R20 ;  /* 0x0000004b49147223 */ /* 0x000fe20000000014 */
[----:B------:R-:W-:Y:S01]  /*6ce0*/  SHF.L.U32 R75, R105, 0x10, RZ ;  /* 0x00000010694b7819 */ /* 0x000fe200000006ff */
[----:B------:R-:W-:Y:S01]  /*6cf0*/  FMUL R24, R70, R28 ;  /* 0x0000001c46187220 */ /* 0x000fe20000400000 */
[----:B------:R-:W-:Y:S01]  /*6d00*/  F2FP.BF16.F32.PACK_AB R109, R23, R18 ;  /* 0x00000012176d723e */ /* 0x000fe200000010ff */
[C---:B------:R-:W-:Y:S01]  /*6d10*/  FFMA R21, R73.reuse, R74, R21 ;  /* 0x0000004a49157223 */ /* 0x040fe20000000015 */
[----:B------:R-:W-:Y:S01]  /*6d20*/  LOP3.LUT R74, R104, 0xffff0000, RZ, 0xc0, !PT ;  /* 0xffff0000684a7812 */ /* 0x000fe200078ec0ff */
[----:B------:R-:W-:Y:S01]  /*6d30*/  FFMA R22, R73, R77, R22 ;  /* 0x0000004d49167223 */ /* 0x000fe20000000016 */
[----:B------:R-:W-:Y:S01]  /*6d40*/  SHF.L.U32 R77, R107, 0x10, RZ ;  /* 0x000000106b4d7819 */ /* 0x000fe200000006ff */
[----:B------:R-:W-:Y:S01]  /*6d50*/  FFMA R27, R73, R76, R27 ;  /* 0x0000004c491b7223 */ /* 0x000fe2000000001b */
[----:B------:R-:W-:Y:S01]  /*6d60*/  F2FP.BF16.F32.PACK_AB R110, R21, R20 ;  /* 0x00000014156e723e */ /* 0x000fe200000010ff */
[----:B------:R-:W-:Y:S01]  /*6d70*/  FFMA R24, R73, R72, R24 ;  /* 0x0000004849187223 */ /* 0x000fe20000000018 */
[----:B------:R-:W-:Y:S01]  /*6d80*/  LOP3.LUT R72, R105, 0xffff0000, RZ, 0xc0, !PT ;  /* 0xffff000069487812 */ /* 0x000fe200078ec0ff */
[C---:B------:R-:W-:Y:S01]  /*6d90*/  FMUL R25, R70.reuse, R29 ;  /* 0x0000001d46197220 */ /* 0x040fe20000400000 */
[----:B------:R-:W-:Y:S01]  /*6da0*/  F2FP.BF16.F32.PACK_AB R111, R27, R22 ;  /* 0x000000161b6f723e */ /* 0x000fe200000010ff */
[C---:B------:R-:W-:Y:S01]  /*6db0*/  FMUL R26, R70.reuse, R30 ;  /* 0x0000001e461a7220 */ /* 0x040fe20000400000 */
[----:B------:R-:W-:Y:S01]  /*6dc0*/  LOP3.LUT R76, R139, 0xffff0000, RZ, 0xc0, !PT ;  /* 0xffff00008b4c7812 */ /* 0x000fe200078ec0ff */
[----:B------:R-:W-:Y:S01]  /*6dd0*/  FMUL R31, R70, R31 ;  /* 0x0000001f461f7220 */ /* 0x000fe20000400000 */
[----:B------:R-:W-:Y:S01]  /*6de0*/  FFMA R25, R73, R74, R25 ;  /* 0x0000004a49197223 */ /* 0x000fe20000000019 */
[----:B------:R-:W-:Y:S01]  /*6df0*/  LOP3.LUT R74, R107, 0xffff0000, RZ, 0xc0, !PT ;  /* 0xffff00006b4a7812 */ /* 0x000fe200078ec0ff */
[C---:B------:R-:W-:Y:S01]  /*6e00*/  FFMA R26, R73.reuse, R75, R26 ;  /* 0x0000004b491a7223 */ /* 0x040fe2000000001a */
[C---:B------:R-:W-:Y:S01]  /*6e10*/  SHF.L.U32 R75, R106.reuse, 0x10, RZ ;  /* 0x000000106a4b7819 */ /* 0x040fe200000006ff */
[C---:B------:R-:W-:Y:S01]  /*6e20*/  FFMA R31, R73.reuse, R72, R31 ;  /* 0x00000048491f7223 */ /* 0x040fe2000000001f */
[----:B------:R-:W-:Y:S01]  /*6e30*/  LOP3.LUT R72, R106, 0xffff0000, RZ, 0xc0, !PT ;  /* 0xffff00006a487812 */ /* 0x000fe200078ec0ff */
[C---:B------:R-:W-:Y:S01]  /*6e40*/  FMUL R28, R70.reuse, R32 ;  /* 0x00000020461c7220 */ /* 0x040fe20000400000 */
[C---:B------:R-:W-:Y:S01]  /*6e50*/  FMUL R29, R70.reuse, R33 ;  /* 0x00000021461d7220 */ /* 0x040fe20000400000 */
[C---:B------:R-:W-:Y:S01]  /*6e60*/  FMUL R30, R70.reuse, R34 ;  /* 0x00000022461e7220 */ /* 0x040fe20000400000 */
[----:B------:R-:W-:Y:S01]  /*6e70*/  FMUL R35, R70, R35 ;  /* 0x0000002346237220 */ /* 0x000fe20000400000 */
[----:B------:R-:W-:Y:S01]  /*6e80*/  FFMA R28, R73, R75, R28 ;  /* 0x0000004b491c7223 */ /* 0x000fe2000000001c */
[----:B------:R-:W-:Y:S01]  /*6e90*/  SHF.L.U32 R75, R113, 0x10, RZ ;  /* 0x00000010714b7819 */ /* 0x000fe200000006ff */
[C---:B------:R-:W-:Y:S01]  /*6ea0*/  FFMA R29, R73.reuse, R72, R29 ;  /* 0x00000048491d7223 */ /* 0x040fe2000000001d */
[C---:B------:R-:W-:Y:S01]  /*6eb0*/  SHF.L.U32 R72, R112.reuse, 0x10, RZ ;  /* 0x0000001070487819 */ /* 0x040fe200000006ff */
[----:B------:R-:W-:Y:S01]  /*6ec0*/  FFMA R30, R73, R77, R30 ;  /* 0x0000004d491e7223 */ /* 0x000fe2000000001e */
[----:B------:R-:W-:Y:S01]  /*6ed0*/  SHF.L.U32 R77, R115, 0x10, RZ ;  /* 0x00000010734d7819 */ /* 0x000fe200000006ff */
[C---:B------:R-:W-:Y:S01]  /*6ee0*/  FFMA R35, R73.reuse, R74, R35 ;  /* 0x0000004a49237223 */ /* 0x040fe20000000023 */
[----:B------:R-:W-:Y:S01]  /*6ef0*/  LOP3.LUT R74, R112, 0xffff0000, RZ, 0xc0, !PT ;  /* 0xffff0000704a7812 */ /* 0x000fe200078ec0ff */
[C---:B------:R-:W-:Y:S01]  /*6f00*/  FMUL R32, R70.reuse, R36 ;  /* 0x0000002446207220 */ /* 0x040fe20000400000 */
[C---:B------:R-:W-:Y:S01]  /*6f10*/  FMUL R33, R70.reuse, R37 ;  /* 0x0000002546217220 */ /* 0x040fe20000400000 */
[----:B------:R-:W-:Y:S01]  /*6f20*/  FMUL R34, R70, R38 ;  /* 0x0000002646227220 */ /* 0x000fe20000400000 */
[----:B------:R1:W-:Y:S01]  /*6f30*/  STS.128 [R169+UR44+0x400], R92 ;  /* 0x0004005ca9007988 */ /* 0x0003e20008000c2c */
[----:B------:R-:W-:Y:S01]  /*6f40*/  FFMA R32, R73, R72, R32 ;  /* 0x0000004849207223 */ /* 0x000fe20000000020 */
[----:B------:R-:W-:Y:S01]  /*6f50*/  LOP3.LUT R72, R113, 0xffff0000, RZ, 0xc0, !PT ;  /* 0xffff000071487812 */ /* 0x000fe200078ec0ff */
[C---:B------:R-:W-:Y:S01]  /*6f60*/  FFMA R33, R73.reuse, R74, R33 ;  /* 0x0000004a49217223 */ /* 0x040fe20000000021 */
[----:B------:R-:W-:Y:S01]  /*6f70*/  LOP3.LUT R74, R114, 0xffff0000, RZ, 0xc0, !PT ;  /* 0xffff0000724a7812 */ /* 0x000fe200078ec0ff */
[----:B------:R-:W-:Y:S01]  /*6f80*/  FMUL R39, R70, R39 ;  /* 0x0000002746277220 */ /* 0x000fe20000400000 */
[C---:B------:R-:W-:Y:S01]  /*6f90*/  FFMA R34, R73.reuse, R75, R34 ;  /* 0x0000004b49227223 */ /* 0x040fe20000000022 */
[----:B------:R-:W-:Y:S01]  /*6fa0*/  SHF.L.U32 R75, R114, 0x10, RZ ;  /* 0x00000010724b7819 */ /* 0x000fe200000006ff */
[C---:B------:R-:W-:Y:S01]  /*6fb0*/  FMUL R36, R70.reuse, R40 ;  /* 0x0000002846247220 */ /* 0x040fe20000400000 */
[----:B------:R-:W-:Y:S01]  /*6fc0*/  FFMA R39, R73, R72, R39 ;  /* 0x0000004849277223 */ /* 0x000fe20000000027 */
[----:B------:R-:W-:Y:S01]  /*6fd0*/  LOP3.LUT R72, R115, 0xffff0000, RZ, 0xc0, !PT ;  /* 0xffff000073487812 */ /* 0x000fe200078ec0ff */
[C---:B------:R-:W-:Y:S01]  /*6fe0*/  FMUL R37, R70.reuse, R41 ;  /* 0x0000002946257220 */ /* 0x040fe20000400000 */
[C---:B------:R-:W-:Y:S01]  /*6ff0*/  FMUL R38, R70.reuse, R42 ;  /* 0x0000002a46267220 */ /* 0x040fe20000400000 */
[----:B------:R-:W-:Y:S01]  /*7000*/  FMUL R43, R70, R43 ;  /* 0x0000002b462b7220 */ /* 0x000fe20000400000 */
[C---:B------:R-:W-:Y:S01]  /*7010*/  FFMA R36, R73.reuse, R75, R36 ;  /* 0x0000004b49247223 */ /* 0x040fe20000000024 */
[C---:B------:R-:W-:Y:S01]  /*7020*/  SHF.L.U32 R75, R120.reuse, 0x10, RZ ;  /* 0x00000010784b7819 */ /* 0x040fe200000006ff */
[----:B------:R3:W-:Y:S01]  /*7030*/  STS.128 [R168+0x400], R100 ;  /* 0x00040064a8007388 */ /* 0x0007e20000000c00 */
[----:B------:R-:W-:Y:S01]  /*7040*/  FFMA R37, R73, R74, R37 ;  /* 0x0000004a49257223 */ /* 0x000fe20000000025 */
[----:B------:R-:W-:Y:S01]  /*7050*/  LOP3.LUT R74, R121, 0xffff0000, RZ, 0xc0, !PT ;  /* 0xffff0000794a7812 */ /* 0x000fe200078ec0ff */
[----:B------:R-:W-:Y:S01]  /*7060*/  FFMA R38, R73, R77, R38 ;  /* 0x0000004d49267223 */ /* 0x000fe20000000026 */
[----:B------:R-:W-:Y:S01]  /*7070*/  SHF.L.U32 R77, R121, 0x10, RZ ;  /* 0x00000010794d7819 */ /* 0x000fe200000006ff */
        /* <DEDUP_REMOVED lines=8> */
[----:B------:R4:W-:Y:S01]  /*7100*/  STS.128 [R167+0x400], R108 ;  /* 0x0004006ca7007388 */ /* 0x0009e20000000c00 */
[C---:B------:R-:W-:Y:S01]  /*7110*/  FFMA R41, R73.reuse, R72, R41 ;  /* 0x0000004849297223 */ /* 0x040fe20000000029 */
[C---:B------:R-:W-:Y:S01]  /*7120*/  SHF.L.U32 R72, R122.reuse, 0x10, RZ ;  /* 0x000000107a487819 */ /* 0x040fe200000006ff */
[----:B------:R-:W-:Y:S01]  /*7130*/  FFMA R42, R73, R77, R42 ;  /* 0x0000004d492a7223 */ /* 0x000fe2000000002a */
[----:B------:R-:W-:Y:S01]  /*7140*/  SHF.L.U32 R77, R129, 0x10, RZ ;  /* 0x00000010814d7819 */ /* 0x000fe200000006ff */
[----:B------:R-:W-:Y:S01]  /*7150*/  FFMA R47, R73, R74, R47 ;  /* 0x0000004a492f7223 */ /* 0x000fe2000000002f */
[----:B------:R-:W-:Y:S01]  /*7160*/  LOP3.LUT R74, R122, 0xffff0000, RZ, 0xc0, !PT ;  /* 0xffff00007a4a7812 */ /* 0x000fe200078ec0ff */
[C---:B------:R-:W-:Y:S01]  /*7170*/  FMUL R44, R70.reuse, R48 ;  /* 0x00000030462c7220 */ /* 0x040fe20000400000 */
[----:B-1----:R-:W-:Y:S01]  /*7180*/  F2FP.BF16.F32.PACK_AB R92, R25, R24 ;  /* 0x00000018195c723e */ /* 0x002fe200000010ff */
[C---:B------:R-:W-:Y:S01]  /*7190*/  FMUL R45, R70.reuse, R49 ;  /* 0x00000031462d7220 */ /* 0x040fe20000400000 */
[----:B------:R-:W-:Y:S01]  /*71a0*/  F2FP.BF16.F32.PACK_AB R93, R31, R26 ;  /* 0x0000001a1f5d723e */ /* 0x000fe200000010ff */
[----:B------:R-:W-:Y:S01]  /*71b0*/  FMUL R46, R70, R50 ;  /* 0x00000032462e7220 */ /* 0x000fe20000400000 */
[----:B------:R-:W-:Y:S01]  /*71c0*/  F2FP.BF16.F32.PACK_AB R94, R29, R28 ;  /* 0x0000001c1d5e723e */ /* 0x000fe200000010ff */
[----:B------:R-:W-:Y:S01]  /*71d0*/  FFMA R44, R73, R72, R44 ;  /* 0x00000048492c7223 */ /* 0x000fe2000000002c */
[----:B------:R-:W-:Y:S01]  /*71e0*/  LOP3.LUT R72, R123, 0xffff0000, RZ, 0xc0, !PT ;  /* 0xffff00007b487812 */ /* 0x000fe200078ec0ff */
[----:B------:R-:W-:Y:S01]  /*71f0*/  FFMA R45, R73, R74, R45 ;  /* 0x0000004a492d7223 */ /* 0x000fe2000000002d */
[----:B------:R-:W-:Y:S01]  /*7200*/  LOP3.LUT R74, R128, 0xffff0000, RZ, 0xc0, !PT ;  /* 0xffff0000804a7812 */ /* 0x000fe200078ec0ff */
[----:B------:R-:W-:Y:S01]  /*7210*/  FMUL R51, R70, R51 ;  /* 0x0000003346337220 */ /* 0x000fe20000400000 */
[----:B------:R-:W-:Y:S01]  /*7220*/  F2FP.BF16.F32.PACK_AB R95, R35, R30 ;  /* 0x0000001e235f723e */ /* 0x000fe200000010ff */
[----:B------:R-:W-:Y:S01]  /*7230*/  FFMA R46, R73, R75, R46 ;  /* 0x0000004b492e7223 */ /* 0x000fe2000000002e */
[----:B------:R-:W-:Y:S01]  /*7240*/  SHF.L.U32 R75, R128, 0x10, RZ ;  /* 0x00000010804b7819 */ /* 0x000fe200000006ff */
[C---:B------:R-:W-:Y:S01]  /*7250*/  FMUL R48, R70.reuse, R52 ;  /* 0x0000003446307220 */ /* 0x040fe20000400000 */
[----:B---3--:R-:W-:Y:S01]  /*7260*/  F2FP.BF16.F32.PACK_AB R100, R33, R32 ;  /* 0x000000202164723e */ /* 0x008fe200000010ff */
[----:B------:R-:W-:Y:S01]  /*7270*/  FFMA R51, R73, R72, R51 ;  /* 0x0000004849337223 */ /* 0x000fe20000000033 */
[----:B------:R-:W-:Y:S01]  /*7280*/  LOP3.LUT R72, R129, 0xffff0000, RZ, 0xc0, !PT ;  /* 0xffff000081487812 */ /* 0x000fe200078ec0ff */
[----:B------:R1:W-:Y:S01]  /*7290*/  STS.128 [R157+0x400], R92 ;  /* 0x0004005c9d007388 */ /* 0x0003e20000000c00 */
[----:B------:R-:W-:Y:S01]  /*72a0*/  F2FP.BF16.F32.PACK_AB R101, R39, R34 ;  /* 0x000000222765723e */ /* 0x000fe200000010ff */
[C---:B------:R-:W-:Y:S01]  /*72b0*/  FMUL R49, R70.reuse, R53 ;  /* 0x0000003546317220 */ /* 0x040fe20000400000 */
[----:B------:R-:W-:Y:S01]  /*72c0*/  F2FP.BF16.F32.PACK_AB R102, R37, R36 ;  /* 0x000000242566723e */ /* 0x000fe200000010ff */
[C---:B------:R-:W-:Y:S01]  /*72d0*/  FMUL R50, R70.reuse, R54 ;  /* 0x0000003646327220 */ /* 0x040fe20000400000 */
[----:B------:R-:W-:Y:S01]  /*72e0*/  F2FP.BF16.F32.PACK_AB R103, R43, R38 ;  /* 0x000000262b67723e */ /* 0x000fe200000010ff */
[----:B------:R-:W-:Y:S01]  /*72f0*/  FMUL R55, R70, R55 ;  /* 0x0000003746377220 */ /* 0x000fe20000400000 */
[----:B----4-:R-:W-:Y:S01]  /*7300*/  F2FP.BF16.F32.PACK_AB R108, R41, R40 ;  /* 0x00000028296c723e */ /* 0x010fe200000010ff */
[C---:B------:R-:W-:Y:S01]  /*7310*/  FFMA R48, R73.reuse, R75, R48 ;  /* 0x0000004b49307223 */ /* 0x040fe20000000030 */
[C---:B------:R-:W-:Y:S01]  /*7320*/  FFMA R49, R73.reuse, R74, R49 ;  /* 0x0000004a49317223 */ /* 0x040fe20000000031 */
[----:B------:R1:W-:Y:S01]  /*7330*/  STS.128 [R156+0x400], R100 ;  /* 0x000400649c007388 */ /* 0x0003e20000000c00 */
[C---:B------:R-:W-:Y:S01]  /*7340*/  SHF.L.U32 R75, R130.reuse, 0x10, RZ ;  /* 0x00000010824b7819 */ /* 0x040fe200000006ff */
[----:B------:R-:W-:Y:S01]  /*7350*/  FFMA R50, R73, R77, R50 ;  /* 0x0000004d49327223 */ /* 0x000fe20000000032 */
[----:B------:R-:W-:Y:S01]  /*7360*/  SHF.L.U32 R77, R131, 0x10, RZ ;  /* 0x00000010834d7819 */ /* 0x000fe200000006ff */
[----:B------:R-:W-:Y:S01]  /*7370*/  FFMA R55, R73, R72, R55 ;  /* 0x0000004849377223 */ /* 0x000fe20000000037 */
[----:B------:R-:W-:Y:S01]  /*7380*/  LOP3.LUT R72, R130, 0xffff0000, RZ, 0xc0, !PT ;  /* 0xffff000082487812 */ /* 0x000fe200078ec0ff */
[C---:B------:R-:W-:Y:S01]  /*7390*/  FMUL R52, R70.reuse, R56 ;  /* 0x0000003846347220 */ /* 0x040fe20000400000 */
[----:B------:R-:W-:Y:S01]  /*73a0*/  LOP3.LUT R74, R131, 0xffff0000, RZ, 0xc0, !PT ;  /* 0xffff0000834a7812 */ /* 0x000fe200078ec0ff */
[C---:B------:R-:W-:Y:S01]  /*73b0*/  FMUL R53, R70.reuse, R57 ;  /* 0x0000003946357220 */ /* 0x040fe20000400000 */
[C---:B------:R-:W-:Y:S01]  /*73c0*/  FMUL R54, R70.reuse, R58 ;  /* 0x0000003a46367220 */ /* 0x040fe20000400000 */
[----:B------:R-:W-:Y:S01]  /*73d0*/  FMUL R59, R70, R59 ;  /* 0x0000003b463b7220 */ /* 0x000fe20000400000 */
[C---:B------:R-:W-:Y:S01]  /*73e0*/  FFMA R52, R73.reuse, R75, R52 ;  /* 0x0000004b49347223 */ /* 0x040fe20000000034 */
[C---:B------:R-:W-:Y:S01]  /*73f0*/  FFMA R53, R73.reuse, R72, R53 ;  /* 0x0000004849357223 */ /* 0x040fe20000000035 */
[C---:B------:R-:W-:Y:S01]  /*7400*/  FFMA R54, R73.reuse, R77, R54 ;  /* 0x0000004d49367223 */ /* 0x040fe20000000036 */
[----:B------:R-:W-:Y:S01]  /*7410*/  FFMA R59, R73, R74, R59 ;  /* 0x0000004a493b7223 */ /* 0x000fe2000000003b */
[----:B------:R-:W-:Y:S01]  /*7420*/  SHF.L.U32 R72, R136, 0x10, RZ ;  /* 0x0000001088487819 */ /* 0x000fe200000006ff */
[----:B------:R-:W-:Y:S01]  /*7430*/  FMUL R56, R70, R60 ;  /* 0x0000003c46387220 */ /* 0x000fe20000400000 */
[----:B------:R-:W-:Y:S01]  /*7440*/  LOP3.LUT R74, R136, 0xffff0000, RZ, 0xc0, !PT ;  /* 0xffff0000884a7812 */ /* 0x000fe200078ec0ff */
[C---:B------:R-:W-:Y:S01]  /*7450*/  FMUL R57, R70.reuse, R61 ;  /* 0x0000003d46397220 */ /* 0x040fe20000400000 */
[----:B------:R-:W-:Y:S01]  /*7460*/  SHF.L.U32 R75, R137, 0x10, RZ ;  /* 0x00000010894b7819 */ /* 0x000fe200000006ff */
[C---:B------:R-:W-:Y:S01]  /*7470*/  FMUL R58, R70.reuse, R62 ;  /* 0x0000003e463a7220 */ /* 0x040fe20000400000 */
[----:B------:R-:W-:Y:S01]  /*7480*/  F2FP.BF16.F32.PACK_AB R109, R47, R42 ;  /* 0x0000002a2f6d723e */ /* 0x000fe200000010ff */
[----:B------:R-:W-:Y:S01]  /*7490*/  FFMA R56, R73, R72, R56 ;  /* 0x0000004849387223 */ /* 0x000fe20000000038 */
[----:B------:R-:W-:Y:S01]  /*74a0*/  F2FP.BF16.F32.PACK_AB R110, R45, R44 ;  /* 0x0000002c2d6e723e */ /* 0x000fe200000010ff */
[----:B------:R-:W-:Y:S01]  /*74b0*/  FFMA R57, R73, R74, R57 ;  /* 0x0000004a49397223 */ /* 0x000fe20000000039 */
[----:B------:R-:W-:Y:S01]  /*74c0*/  F2FP.BF16.F32.PACK_AB R111, R51, R46 ;  /* 0x0000002e336f723e */ /* 0x000fe200000010ff */
[----:B------:R-:W-:Y:S01]  /*74d0*/  FFMA R58, R73, R75, R58 ;  /* 0x0000004b493a7223 */ /* 0x000fe2000000003a */
[----:B------:R-:W-:Y:S01]  /*74e0*/  LOP3.LUT R72, R137, 0xffff0000, RZ, 0xc0, !PT ;  /* 0xffff000089487812 */ /* 0x000fe200078ec0ff */
[----:B------:R-:W-:Y:S01]  /*74f0*/  FMUL R63, R70, R63 ;  /* 0x0000003f463f7220 */ /* 0x000fe20000400000 */
[----:B------:R-:W-:Y:S01]  /*7500*/  SHF.L.U32 R75, R138, 0x10, RZ ;  /* 0x000000108a4b7819 */ /* 0x000fe200000006ff */
[----:B------:R1:W-:Y:S01]  /*7510*/  STS.128 [R155+0x400], R108 ;  /* 0x0004006c9b007388 */ /* 0x0003e20000000c00 */
[----:B------:R-:W-:Y:S01]  /*7520*/  FMUL R60, R70, R64 ;  /* 0x00000040463c7220 */ /* 0x000fe20000400000 */
[----:B------:R-:W-:Y:S01]  /*7530*/  LOP3.LUT R74, R138, 0xffff0000, RZ, 0xc0, !PT ;  /* 0xffff00008a4a7812 */ /* 0x000fe200078ec0ff */
[C---:B------:R-:W-:Y:S01]  /*7540*/  FMUL R61, R70.reuse, R65 ;  /* 0x00000041463d7220 */ /* 0x040fe20000400000 */
[----:B------:R-:W-:Y:S01]  /*7550*/  SHF.L.U32 R77, R139, 0x10, RZ ;  /* 0x000000108b4d7819 */ /* 0x000fe200000006ff */
[C---:B------:R-:W-:Y:S01]  /*7560*/  FMUL R62, R70.reuse, R66 ;  /* 0x00000042463e7220 */ /* 0x040fe20000400000 */
[----:B------:R-:W-:Y:S01]  /*7570*/  FFMA R63, R73, R72, R63 ;  /* 0x00000048493f7223 */ /* 0x000fe2000000003f */
[----:B------:R-:W-:Y:S01]  /*7580*/  FMUL R67, R70, R67 ;  /* 0x0000004346437220 */ /* 0x000fe20000400000 */
[----:B------:R-:W-:Y:S01]  /*7590*/  F2FP.BF16.F32.PACK_AB R116, R49, R48 ;  /* 0x000000303174723e */ /* 0x000fe200000010ff */
[----:B------:R-:W-:Y:S01]  /*75a0*/  FFMA R60, R73, R75, R60 ;  /* 0x0000004b493c7223 */ /* 0x000fe2000000003c */
[----:B------:R-:W-:Y:S01]  /*75b0*/  F2FP.BF16.F32.PACK_AB R117, R55, R50 ;  /* 0x000000323775723e */ /* 0x000fe200000010ff */
[----:B------:R-:W-:Y:S01]  /*75c0*/  FFMA R61, R73, R74, R61 ;  /* 0x0000004a493d7223 */ /* 0x000fe2000000003d */
[----:B------:R-:W-:Y:S01]  /*75d0*/  F2FP.BF16.F32.PACK_AB R118, R53, R52 ;  /* 0x000000343576723e */ /* 0x000fe200000010ff */
[----:B------:R-:W-:Y:S01]  /*75e0*/  FFMA R62, R73, R77, R62 ;  /* 0x0000004d493e7223 */ /* 0x000fe2000000003e */
[----:B------:R-:W-:Y:S01]  /*75f0*/  F2FP.BF16.F32.PACK_AB R119, R59, R54 ;  /* 0x000000363b77723e */ /* 0x000fe200000010ff */
[----:B------:R-:W-:Y:S01]  /*7600*/  FFMA R67, R73, R76, R67 ;  /* 0x0000004c49437223 */ /* 0x000fe20000000043 */
[----:B------:R-:W-:Y:S02]  /*7610*/  F2FP.BF16.F32.PACK_AB R124, R57, R56 ;  /* 0x00000038397c723e */ /* 0x000fe400000010ff */
[----:B------:R-:W-:Y:S01]  /*7620*/  F2FP.BF16.F32.PACK_AB R125, R63, R58 ;  /* 0x0000003a3f7d723e */ /* 0x000fe200000010ff */
[----:B------:R1:W-:Y:S01]  /*7630*/  STS.128 [R154+0x400], R116 ;  /* 0x000400749a007388 */ /* 0x0003e20000000c00 */
[----:B------:R-:W-:Y:S02]  /*7640*/  F2FP.BF16.F32.PACK_AB R126, R61, R60 ;  /* 0x0000003c3d7e723e */ /* 0x000fe400000010ff */
[----:B------:R-:W-:Y:S05]  /*7650*/  F2FP.BF16.F32.PACK_AB R127, R67, R62 ;  /* 0x0000003e437f723e */ /* 0x000fea00000010ff */
[----:B------:R1:W-:Y:S01]  /*7660*/  STS.128 [R153+0x400], R124 ;  /* 0x0004007c99007388 */ /* 0x0003e20000000c00 */
[----:B------:R-:W-:Y:S01]  /*7670*/  @!PT LDS RZ, [RZ] ;  /* 0x00000000fffff984 */ /* 0x000fe20000000800 */
[----:B------:R-:W-:Y:S01]  /*7680*/  @!PT LDS RZ, [RZ] ;  /* 0x00000000fffff984 */ /* 0x000fe20000000800 */
[----:B------:R-:W-:Y:S01]  /*7690*/  @!PT LDS RZ, [RZ] ;  /* 0x00000000fffff984 */ /* 0x000fe20000000800 */
[----:B------:R-:W-:Y:S01]  /*76a0*/  @!PT LDS RZ, [RZ] ;  /* 0x00000000fffff984 */ /* 0x000fe20000000800 */
[----:B------:R3:W-:Y:S07]  /*76b0*/  MEMBAR.ALL.CTA ;  /* 0x0000000000007992 */ /* 0x0007ee0000008000 */
[----:B---3--:R-:W3:Y:S02]  /*76c0*/  FENCE.VIEW.ASYNC.S ;  /* 0x00000000000073c6 */ /* 0x008ee40000000000 */
[----:B---3--:R-:W-:Y:S06]  /*76d0*/  BAR.SYNC.DEFER_BLOCKING 0x1, 0x80 ;  /* 0x0042000000007b1d */ /* 0x008fec0000010000 */
[----:B------:R-:W-:Y:S05]  /*76e0*/  @P0 BRA `(.L_x_114) ;  /* 0x0000000000280947 */ /* 0x000fea0003800000 */
[----:B------:R-:W3:Y:S01]  /*76f0*/  LDCU.64 UR6, c[0x0][0x348] ;  /* 0x00006900ff0677ac */ /* 0x000ee20008000a00 */
[----:B------:R-:W-:Y:S01]  /*7700*/  UIADD3 UR4, UPT, UPT, UR44, 0x400, URZ ;  /* 0x000004002c047890 */ /* 0x000fe2000fffe0ff */
[----:B------:R-:W-:Y:S05]  /*7710*/  UMOV UR51, UR36 ;  /* 0x0000002400337c82 */ /* 0x000fea0008000000 */
[----:B------:R-:W-:Y:S04]  /*7720*/  MOV R150, UR4 ;  /* 0x0000000400967c02 */ /* 0x000fe80008000f00 */
[----:B------:R-:W-:Y:S01]  /*7730*/  R2UR UR48, R150 ;  /* 0x00000000963072ca */ /* 0x000fe200000e0000 */
[----:B---3--:R-:W-:Y:S04]  /*7740*/  UIADD3 UR4, UP0, UPT, UR6, 0x680, URZ ;  /* 0x0000068006047890 */ /* 0x008fe8000ff1e0ff */
[----:B------:R-:W-:Y:S09]  /*7750*/  UIADD3.X UR5, UPT, UPT, URZ, UR7, URZ, UP0, !UPT ;  /* 0x00000007ff057290 */ /* 0x000ff200087fe4ff */
[----:B------:R3:W-:Y:S01]  /*7760*/  UTMASTG.3D [UR48], [UR4] ;  /* 0x00000030040073b5 */ /* 0x0007e20008010000 */
[----:B------:R0:W-:Y:S01]  /*7770*/  UTMACMDFLUSH ;  /* 0x00000000000079b7 */ /* 0x0001e20000000000 */
[----:B---3--:R-:W-:Y:S04]  /*7780*/  DEPBAR.LE SB0, 0x1 ;  /* 0x000080400000791a */ /* 0x008fe80000000000 */
.L_x_114:
[----:B------:R-:W-:Y:S05]  /*7790*/  BSYNC.RECONVERGENT B0 ;  /* 0x0000000000007941 */ /* 0x000fea0003800200 */
.L_x_113:
[----:B------:R-:W-:Y:S01]  /*77a0*/  BAR.SYNC.DEFER_BLOCKING 0x1, 0x80 ;  /* 0x0042000000007b1d */ /* 0x000fe20000010000 */
[----:B------:R-:W-:Y:S01]  /*77b0*/  ISETP.NE.AND P1, PT, R166, RZ, PT ;  /* 0x000000ffa600720c */ /* 0x000fe20003f25270 */
[----:B------:R-:W-:Y:S01]  /*77c0*/  UISETP.NE.AND UP0, UPT, UR52, URZ, UPT ;  /* 0x000000ff3400728c */ /* 0x000fe2000bf05270 */
[----:B------:R-:W-:Y:S11]  /*77d0*/  LEA R3, R78, UR44, 0x3 ;  /* 0x0000002c4e037c11 */ /* 0x000ff6000f8e18ff */
[----:B------:R-:W-:Y:S01]  /*77e0*/  @P1 SHF.L.U32 R2, R160, 0x1f, RZ ;  /* 0x0000001fa0021819 */ /* 0x000fe200000006ff */
[----:B------:R-:W-:Y:S06]  /*77f0*/  BRA.U !UP0, `(.L_x_115) ;  /* 0x0000000108247547 */ /* 0x000fec000b800000 */
[----:B------:R-:W-:Y:S01]  /*7800*/  IMAD.U32 R5, RZ, RZ, UR46 ;  /* 0x0000002eff057e24 */ /* 0x000fe2000f8e00ff */
[----:B------:R-:W-:Y:S01]  /*7810*/  MOV R0, UR47 ;  /* 0x0000002f00007c02 */ /* 0x000fe20008000f00 */
[----:B------:R-:W-:Y:S03]  /*7820*/  UIADD3 UR4, UPT, UPT, UR46, 0x1, URZ ;  /* 0x000000012e047890 */ /* 0x000fe6000fffe0ff */
[----:B------:R-:W-:Y:S01]  /*7830*/  @P1 LEA R5, R5, UR44, 0x3 ;  /* 0x0000002c05051c11 */ /* 0x000fe2000f8e18ff */
[----:B------:R-:W-:Y:S04]  /*7840*/  UISETP.NE.AND UP0, UPT, UR4, 0x4, UPT ;  /* 0x000000040400788c */ /* 0x000fe8000bf05270 */
[----:B------:R-:W-:Y:S01]  /*7850*/  @P1 VIADD R5, R5, 0x50 ;  /* 0x0000005005051836 */ /* 0x000fe20000000000 */
[----:B------:R-:W-:Y:S04]  /*7860*/  USEL UR46, UR4, URZ, UP0 ;  /* 0x000000ff042e7287 */ /* 0x000fe80008000000 */
[----:B------:R-:W-:Y:S04]  /*7870*/  @P1 PRMT R0, R0, 0x654, R5 ;  /* 0x0000065400001816 */ /* 0x000fe80000000005 */
[----:B------:R3:W-:Y:S04]  /*7880*/  @P1 SYNCS.ARRIVE.TRANS64.RED.A1T0 RZ, [R0+URZ], RZ ;  /* 0x000000ff00ff19a7 */ /* 0x0007e800081004ff */
.L_x_115:
[----:B------:R-:W4:Y:S01]  /*7890*/  @P1 SYNCS.PHASECHK.TRANS64.TRYWAIT P0, [R3+URZ+0x30], R2 ;  /* 0x00003002030015a7 */ /* 0x000f2200080011ff */
[----:B------:R-:W-:Y:S01]  /*78a0*/  BSSY B1, `(.L_x_116) ;  /* 0x000001f000017945 */ /* 0x000fe20003800000 */
[----:B----4-:R-:W-:Y:S03]  /*78b0*/  @P1 SEL R84, RZ, 0x1, !P0 ;  /* 0x00000001ff541807 */ /* 0x010fe60004000000 */
[----:B------:R-:W-:Y:S05]  /*78c0*/  @!P1 BRA `(.L_x_117) ;  /* 0x0000000000709947 */ /* 0x000fea0003800000 */
[----:B------:R-:W-:Y:S01]  /*78d0*/  ISETP.NE.AND P1, PT, R86, RZ, PT ;  /* 0x000000ff5600720c */ /* 0x000fe20003f25270 */
[----:B------:R-:W-:Y:S01]  /*78e0*/  BSSY B0, `(.L_x_118) ;  /* 0x000000b000007945 */ /* 0x000fe20003800000 */
[----:B------:R-:W-:Y:S11]  /*78f0*/  ISETP.NE.AND P0, PT, R84, RZ, PT ;  /* 0x000000ff5400720c */ /* 0x000ff60003f05270 */
[----:B------:R-:W-:Y:S05]  /*7900*/  @P1 IMAD R6, R78, 0x4000, R169 ;  /* 0x000040004e061824 */ /* 0x000fea00078e02a9 */
[----:B---3--:R-:W-:Y:S04]  /*7910*/  @P1 IADD3 R0, PT, PT, R6, UR44, RZ ;  /* 0x0000002c06001c10 */ /* 0x008fe8000fffe0ff */
[----:B------:R-:W-:Y:S01]  /*7920*/  @P1 IADD3 R4, PT, PT, R85, R0, RZ ;  /* 0x0000000055041210 */ /* 0x000fe20007ffe0ff */
[--C-:B------:R-:W-:Y:S02]  /*7930*/  @P1 IMAD.IADD R2, R79, 0x1, R0.reuse ;  /* 0x000000014f021824 */ /* 0x100fe400078e0200 */
[----:B------:R-:W-:Y:S01]  /*7940*/  @P1 IMAD.IADD R5, R87, 0x1, R0 ;  /* 0x0000000157051824 */ /* 0x000fe200078e0200 */
[----:B------:R-:W-:Y:S06]  /*7950*/  @P0 BRA `(.L_x_119) ;  /* 0x00000000000c0947 */ /* 0x000fec0003800000 */
[----:B------:R-:W-:Y:S04]  /*7960*/  SHF.L.U32 R0, R160, 0x1f, RZ ;  /* 0x0000001fa0007819 */ /* 0x000fe800000006ff */
[----:B------:R-:W3:Y:S02]  /*7970*/  SYNCS.PHASECHK.TRANS64.TRYWAIT P0, [R3+URZ+0x30], R0 ;  /* 0x00003000030075a7 */ /* 0x000ee400080011ff */
[----:B---3--:R-:W-:Y:S05]  /*7980*/  @!P0 BRA `(.L_x_120) ;  /* 0x0000004800548947 */ /* 0x008fea0003800000 */
.L_x_119:
[----:B------:R-:W-:Y:S05]  /*7990*/  BSYNC B0 ;  /* 0x0000000000007941 */ /* 0x000fea0003800000 */
.L_x_118:
[----:B------:R-:W-:Y:S01]  /*79a0*/  ISETP.NE.AND P0, PT, R86, RZ, PT ;  /* 0x000000ff5600720c */ /* 0x000fe20003f05270 */
[----:B------:R-:W-:Y:S11]  /*79b0*/  VIADD R78, R78, 0x1 ;  /* 0x000000014e4e7836 */ /* 0x000ff60000000000 */
[----:B------:R-:W-:Y:S01]  /*79c0*/  @!UPT UIADD3 URZ, UPT, UPT, URZ, URZ, URZ ;  /* 0x000000fffffff290 */ /* 0x000fe2000fffe0ff */
[----:B------:R4:W1:Y:S01]  /*79d0*/  @P0 LDS.128 R80, [R6+UR44+0x400] ;  /* 0x0004002c06500984 */ /* 0x0008620008000c00 */
[--C-:B---3--:R-:W-:Y:S01]  /*79e0*/  @P0 IMAD.IADD R0, R85, 0x1, R2.reuse ;  /* 0x0000000155000824 */ /* 0x108fe200078e0202 */
[C---:B------:R-:W-:Y:S01]  /*79f0*/  @P0 IADD3 R3, PT, PT, R87.reuse, R4, RZ ;  /* 0x0000000457030210 */ /* 0x040fe20007ffe0ff */
[C---:B------:R-:W-:Y:S01]  /*7a00*/  @P0 IMAD.IADD R7, R87.reuse, 0x1, R2 ;  /* 0x0000000157070824 */ /* 0x040fe200078e0202 */
[----:B------:R4:W3:Y:S02]  /*7a10*/  @P0 LDS.128 R88, [R5+0x400] ;  /* 0x0004000005580984 */ /* 0x0008e40000000c00 */
[----:B------:R-:W-:Y:S02]  /*7a20*/  @P0 IADD3 R8, PT, PT, R87, R0, RZ ;  /* 0x0000000057080210 */ /* 0x000fe40007ffe0ff */
[----:B------:R4:W1:Y:S04]  /*7a30*/  @P0 LDS.128 R96, [R4+0x400] ;  /* 0x0004000004600984 */ /* 0x0008680000000c00 */
[----:B------:R4:W1:Y:S04]  /*7a40*/  @P0 LDS.128 R104, [R3+0x400] ;  /* 0x0004000003680984 */ /* 0x0008680000000c00 */
[----:B------:R4:W1:Y:S04]  /*7a50*/  @P0 LDS.128 R112, [R2+0x400] ;  /* 0x0004000002700984 */ /* 0x0008680000000c00 */
[----:B------:R4:W1:Y:S04]  /*7a60*/  @P0 LDS.128 R120, [R7+0x400] ;  /* 0x0004000007780984 */ /* 0x0008680000000c00 */
[----:B------:R4:W1:Y:S04]  /*7a70*/  @P0 LDS.128 R128, [R0+0x400] ;  /* 0x0004000000800984 */ /* 0x0008680000000c00 */
[----:B------:R4:W1:Y:S02]  /*7a80*/  @P0 LDS.128 R136, [R8+0x400] ;  /* 0x0004000008880984 */ /* 0x0008640000000c00 */
.L_x_117:
[----:B------:R-:W-:Y:S05]  /*7a90*/  BSYNC B1 ;  /* 0x0000000000017941 */ /* 0x000fea0003800000 */
.L_x_116:
[----:B---34-:R-:W-:Y:S05]  /*7aa0*/  VIADD R0, R71, 0x40 ;  /* 0x0000004047007836 */ /* 0x018fea0000000000 */
[----:B------:R-:W-:Y:S04]  /*7ab0*/  SHF.R.U32.HI R0, RZ, 0x15, R0 ;  /* 0x00000015ff007819 */ /* 0x000fe80000011600 */
[----:B------:R-:W-:Y:S11]  /*7ac0*/  LOP3.LUT P0, RZ, R0, 0x3, R147, 0x48, !PT ;  /* 0x0000000300ff7812 */ /* 0x000ff60007804893 */
[----:B------:R-:W-:Y:S02]  /*7ad0*/  @!UPT UIADD3 URZ, UPT, UPT, URZ, URZ, URZ ;  /* 0x000000fffffff290 */ /* 0x000fe4000fffe0ff */
[----:B------:R-:W-:Y:S05]  /*7ae0*/  @!P0 BRA `(.L_x_121) ;  /* 0x0000000000408947 */ /* 0x000fea0003800000 */
[----:B------:R-:W3:Y:S01]  /*7af0*/  LDCU.64 UR8, c[0x4][0x70] ;  /* 0x01000e00ff0877ac */ /* 0x000ee20008000a00 */
[----:B------:R-:W-:Y:S01]  /*7b00*/  MOV R3, 0x0 ;  /* 0x0000000000037802 */ /* 0x000fe20000000f00 */
[----:B------:R-:W-:Y:S02]  /*7b10*/  HFMA2 R12, -RZ, RZ, 0, 5.9604644775390625e-08 ;  /* 0x00000001ff0c7431 */ /* 0x000fe400000001ff */
[----:B------:R-:W-:Y:S02]  /*7b20*/  IMAD.MOV.U32 R8, RZ, RZ, 0x192 ;  /* 0x00000192ff087424 */ /* 0x000fe400078e00ff */
[----:B------:R-:W-:Y:S01]  /*7b30*/  IMAD.MOV.U32 R13, RZ, RZ, RZ ;  /* 0x000000ffff0d7224 */ /* 0x000fe200078e00ff */
[----:B------:R-:W4:Y:S01]  /*7b40*/  LDCU.64 UR6, c[0x4][0x78] ;  /* 0x01000f00ff0677ac */ /* 0x000f220008000a00 */
[----:B------:R-:W1:Y:S01]  /*7b50*/  LDC.64 R2, c[0x4][R3] ;  /* 0x0100000003027b82 */ /* 0x000e620000000a00 */
[----:B------:R-:W5:Y:S01]  /*7b60*/  LDCU.64 UR4, c[0x4][0x10] ;  /* 0x01000200ff0477ac */ /* 0x000f620008000a00 */
[----:B---3--:R-:W-:Y:S01]  /*7b70*/  MOV R5, UR9 ;  /* 0x0000000900057c02 */ /* 0x008fe20008000f00 */
[----:B------:R-:W-:Y:S01]  /*7b80*/  IMAD.U32 R4, RZ, RZ, UR8 ;  /* 0x00000008ff047e24 */ /* 0x000fe2000f8e00ff */
[----:B----4-:R-:W-:Y:S01]  /*7b90*/  MOV R7, UR7 ;  /* 0x0000000700077c02 */ /* 0x010fe20008000f00 */
[----:B------:R-:W-:Y:S01]  /*7ba0*/  IMAD.U32 R6, RZ, RZ, UR6 ;  /* 0x00000006ff067e24 */ /* 0x000fe2000f8e00ff */
[----:B-----5:R-:W-:Y:S01]  /*7bb0*/  MOV R11, UR5 ;  /* 0x00000005000b7c02 */ /* 0x020fe20008000f00 */
[----:B------:R-:W-:Y:S02]  /*7bc0*/  IMAD.U32 R10, RZ, RZ, UR4 ;  /* 0x00000004ff0a7e24 */ /* 0x000fe4000f8e00ff */
[----:B------:R-:W-:Y:S07]  /*7bd0*/  LEPC R20, `(.L_x_121) ;  /* 0x000000001014794e */ /* 0x000fee0000000000 */
[----:B-12---:R-:W-:Y:S05]  /*7be0*/  CALL.ABS.NOINC R2 ;  /* 0x0000000002007343 */ /* 0x006fea0003c00000 */
.L_x_121:
[----:B------:R-:W-:Y:S01]  /*7bf0*/  ISETP.NE.AND P6, PT, R166, RZ, PT ;  /* 0x000000ffa600720c */ /* 0x000fe20003fc5270 */
[----:B------:R-:W-:Y:S05]  /*7c00*/  WARPSYNC.ALL ;  /* 0x0000000000007948 */ /* 0x000fea0003800000 */
[----:B------:R-:W-:Y:S01]  /*7c10*/  R2UR UR4, R71 ;  /* 0x00000000470472ca */ /* 0x000fe200000e0000 */
[----:B------:R-:W-:Y:S01]  /*7c20*/  BSSY.RECONVERGENT B0, `(.L_x_122) ;  /* 0x0000104000007945 */ /* 0x000fe20003800200 */
[----:B------:R-:W-:Y:S02]  /*7c30*/  MOV R0, UR46 ;  /* 0x0000002e00007c02 */ /* 0x000fe40008000f00 */
[----:B------:R-:W-:Y:S02]  /*7c40*/  MOV R77, UR47 ;  /* 0x0000002f004d7c02 */ /* 0x000fe40008000f00 */
[----:B-1----:R-:W-:Y:S02]  /*7c50*/  SHF.L.U32 R72, R80, 0x10, RZ ;  /* 0x0000001050487819 */ /* 0x002fe400000006ff */
[----:B------:R-:W-:Y:S02]  /*7c60*/  @P6 LEA R0, R0, UR44, 0x3 ;  /* 0x0000002c00006c11 */ /* 0x000fe4000f8e18ff */
[----:B------:R-:W-:Y:S02]  /*7c70*/  LOP3.LUT R75, R80, 0xffff0000, RZ, 0xc0, !PT ;  /* 0xffff0000504b7812 */ /* 0x000fe400078ec0ff */
[----:B------:R-:W-:Y:S01]  /*7c80*/  @P6 IADD3 R0, PT, PT, R0, 0x50, RZ ;  /* 0x0000005000006810 */ /* 0x000fe20007ffe0ff */
[----:B------:R-:W1:Y:S01]  /*7c90*/  LDTM.x64 R4, tmem[UR4+0x40] ;  /* 0x00004004000479ee */ /* 0x000e620008340000 */
[----:B------:R-:W-:Y:S02]  /*7ca0*/  SHF.L.U32 R74, R81, 0x10, RZ ;  /* 0x00000010514a7819 */ /* 0x000fe400000006ff */
[----:B------:R-:W-:Y:S02]  /*7cb0*/  @P6 PRMT R77, R77, 0x654, R0 ;  /* 0x000006544d4d6816 */ /* 0x000fe40000000000 */
[----:B------:R-:W-:Y:S02]  /*7cc0*/  LOP3.LUT R76, R81, 0xffff0000, RZ, 0xc0, !PT ;  /* 0xffff0000514c7812 */ /* 0x000fe400078ec0ff */
[----:B------:R-:W-:Y:S01]  /*7cd0*/  ISETP.NE.AND P0, PT, R163, RZ, PT ;  /* 0x000000ffa300720c */ /* 0x000fe20003f05270 */
[C---:B-1----:R-:W-:Y:S01]  /*7ce0*/  FMUL R0, R70.reuse, R4 ;  /* 0x0000000446007220 */ /* 0x042fe20000400000 */
[C---:B------:R-:W-:Y:S01]  /*7cf0*/  FMUL R2, R70.reuse, R5 ;  /* 0x0000000546027220 */ /* 0x040fe20000400000 */
[C---:B------:R-:W-:Y:S01]  /*7d00*/  FMUL R3, R70.reuse, R6 ;  /* 0x0000000646037220 */ /* 0x040fe20000400000 */
[----:B------:R-:W-:Y:S01]  /*7d10*/  FMUL R7, R70, R7 ;  /* 0x0000000746077220 */ /* 0x000fe20000400000 */
[C---:B------:R-:W-:Y:S01]  /*7d20*/  FFMA R0, R73.reuse, R72, R0 ;  /* 0x0000004849007223 */ /* 0x040fe20000000000 */
[C---:B------:R-:W-:Y:S01]  /*7d30*/  LOP3.LUT R72, R82.reuse, 0xffff0000, RZ, 0xc0, !PT ;  /* 0xffff000052487812 */ /* 0x040fe200078ec0ff */
[C---:B------:R-:W-:Y:S01]  /*7d40*/  FFMA R2, R73.reuse, R75, R2 ;  /* 0x0000004b49027223 */ /* 0x040fe20000000002 */
[----:B------:R-:W-:Y:S01]  /*7d50*/  SHF.L.U32 R75, R82, 0x10, RZ ;  /* 0x00000010524b7819 */ /* 0x000fe200000006ff */
[C---:B------:R-:W-:Y:S01]  /*7d60*/  FFMA R3, R73.reuse, R74, R3 ;  /* 0x0000004a49037223 */ /* 0x040fe20000000003 */
[----:B------:R-:W-:Y:S01]  /*7d70*/  FMUL R4, R70, R8 ;  /* 0x0000000846047220 */ /* 0x000fe20000400000 */
[----:B------:R-:W-:Y:S01]  /*7d80*/  FFMA R7, R73, R76, R7 ;  /* 0x0000004c49077223 */ /* 0x000fe20000000007 */
[----:B------:R-:W-:Y:S01]  /*7d90*/  F2FP.BF16.F32.PACK_AB R92, R2, R0 ;  /* 0x00000000025c723e */ /* 0x000fe200000010ff */
[C---:B------:R-:W-:Y:S01]  /*7da0*/  FMUL R5, R70.reuse, R9 ;  /* 0x0000000946057220 */ /* 0x040fe20000400000 */
[----:B------:R-:W-:Y:S01]  /*7db0*/  LOP3.LUT R0, R83, 0xffff0000, RZ, 0xc0, !PT ;  /* 0xffff000053007812 */ /* 0x000fe200078ec0ff */
[----:B------:R-:W-:Y:S01]  /*7dc0*/  FFMA R4, R73, R75, R4 ;  /* 0x0000004b49047223 */ /* 0x000fe20000000004 */
[----:B------:R-:W-:Y:S01]  /*7dd0*/  SHF.L.U32 R75, R83, 0x10, RZ ;  /* 0x00000010534b7819 */ /* 0x000fe200000006ff */
[----:B------:R-:W-:Y:S01]  /*7de0*/  FFMA R5, R73, R72, R5 ;  /* 0x0000004849057223 */ /* 0x000fe20000000005 */
[----:B------:R-:W-:Y:S01]  /*7df0*/  F2FP.BF16.F32.PACK_AB R93, R7, R3 ;  /* 0x00000003075d723e */ /* 0x000fe200000010ff */
[----:B------:R-:W-:Y:S01]  /*7e00*/  FMUL R6, R70, R10 ;  /* 0x0000000a46067220 */ /* 0x000fe20000400000 */
[----:B------:R-:W-:Y:S01]  /*7e10*/  SHF.L.U32 R3, R88, 0x10, RZ ;  /* 0x0000001058037819 */ /* 0x000fe200000006ff */
[----:B------:R-:W-:Y:S01]  /*7e20*/  FMUL R11, R70, R11 ;  /* 0x0000000b460b7220 */ /* 0x000fe20000400000 */
[----:B------:R-:W-:Y:S01]  /*7e30*/  LOP3.LUT R2, R88, 0xffff0000, RZ, 0xc0, !PT ;  /* 0xffff000058027812 */ /* 0x000fe200078ec0ff */
[C---:B------:R-:W-:Y:S01]  /*7e40*/  FMUL R8, R70.reuse, R12 ;  /* 0x0000000c46087220 */ /* 0x040fe20000400000 */
[----:B------:R-:W-:Y:S01]  /*7e50*/  LOP3.LUT R72, R99, 0xffff0000, RZ, 0xc0, !PT ;  /* 0xffff000063487812 */ /* 0x000fe200078ec0ff */
[----:B------:R-:W-:Y:S01]  /*7e60*/  FMUL R9, R70, R13 ;  /* 0x0000000d46097220 */ /* 0x000fe20000400000 */
[----:B------:R-:W-:Y:S01]  /*7e70*/  F2FP.BF16.F32.PACK_AB R94, R5, R4 ;  /* 0x00000004055e723e */ /* 0x000fe200000010ff */
[C---:B------:R-:W-:Y:S01]  /*7e80*/  FFMA R6, R73.reuse, R75, R6 ;  /* 0x0000004b49067223 */ /* 0x040fe20000000006 */
[----:B------:R-:W-:Y:S01]  /*7e90*/  SHF.L.U32 R75, R96, 0x10, RZ ;  /* 0x00000010604b7819 */ /* 0x000fe200000006ff */
[----:B------:R-:W-:Y:S01]  /*7ea0*/  FFMA R11, R73, R0, R11 ;  /* 0x00000000490b7223 */ /* 0x000fe2000000000b */
[----:B------:R-:W-:Y:S01]  /*7eb0*/  SHF.L.U32 R0, R89, 0x10, RZ ;  /* 0x0000001059007819 */ /* 0x000fe200000006ff */
[C---:B------:R-:W-:Y:S01]  /*7ec0*/  FFMA R8, R73.reuse, R3, R8 ;  /* 0x0000000349087223 */ /* 0x040fe20000000008 */
[----:B------:R-:W-:Y:S01]  /*7ed0*/  SHF.L.U32 R3, R90, 0x10, RZ ;  /* 0x000000105a037819 */ /* 0x000fe200000006ff */
[----:B------:R-:W-:Y:S01]  /*7ee0*/  FFMA R9, R73, R2, R9 ;  /* 0x0000000249097223 */ /* 0x000fe20000000009 */
[----:B------:R-:W-:Y:S01]  /*7ef0*/  LOP3.LUT R2, R89, 0xffff0000, RZ, 0xc0, !PT ;  /* 0xffff000059027812 */ /* 0x000fe200078ec0ff */
[C---:B------:R-:W-:Y:S01]  /*7f00*/  FMUL R10, R70.reuse, R14 ;  /* 0x0000000e460a7220 */ /* 0x040fe20000400000 */
[----:B------:R-:W-:Y:S01]  /*7f10*/  F2FP.BF16.F32.PACK_AB R95, R11, R6 ;  /* 0x000000060b5f723e */ /* 0x000fe200000010ff */
[C---:B------:R-:W-:Y:S01]  /*7f20*/  FMUL R15, R70.reuse, R15 ;  /* 0x0000000f460f7220 */ /* 0x040fe20000400000 */
[----:B------:R-:W-:Y:S01]  /*7f30*/  F2FP.BF16.F32.PACK_AB R100, R9, R8 ;  /* 0x000000080964723e */ /* 0x000fe200000010ff */
[----:B------:R-:W-:Y:S01]  /*7f40*/  FMUL R12, R70, R16 ;  /* 0x00000010460c7220 */ /* 0x000fe20000400000 */
[C---:B------:R-:W-:Y:S01]  /*7f50*/  FFMA R10, R73.reuse, R0, R10 ;  /* 0x00000000490a7223 */ /* 0x040fe2000000000a */
[----:B------:R-:W-:Y:S01]  /*7f60*/  LOP3.LUT R0, R90, 0xffff0000, RZ, 0xc0, !PT ;  /* 0xffff00005a007812 */ /* 0x000fe200078ec0ff */
[----:B------:R-:W-:Y:S01]  /*7f70*/  FFMA R15, R73, R2, R15 ;  /* 0x00000002490f7223 */ /* 0x000fe2000000000f */
        /* <DEDUP_REMOVED lines=9> */
[----:B------:R-:W-:Y:S01]  /*8010*/  FMUL R16, R70, R20 ;  /* 0x0000001446107220 */ /* 0x000fe20000400000 */
[----:B------:R-:W-:Y:S01]  /*8020*/  FFMA R14, R73, R3, R14 ;  /* 0x00000003490e7223 */ /* 0x000fe2000000000e */
[----:B------:R-:W-:Y:S01]  /*8030*/  SHF.L.U32 R3, R98, 0x10, RZ ;  /* 0x0000001062037819 */ /* 0x000fe200000006ff */
[C---:B------:R-:W-:Y:S01]  /*8040*/  FMUL R17, R70.reuse, R21 ;  /* 0x0000001546117220 */ /* 0x040fe20000400000 */
[----:B------:R-:W-:Y:S01]  /*8050*/  F2FP.BF16.F32.PACK_AB R102, R13, R12 ;  /* 0x0000000c0d66723e */ /* 0x000fe200000010ff */
[----:B------:R-:W-:Y:S01]  /*8060*/  FFMA R19, R73, R2, R19 ;  /* 0x0000000249137223 */ /* 0x000fe20000000013 */
[----:B------:R-:W-:Y:S01]  /*8070*/  SHF.L.U32 R2, R97, 0x10, RZ ;  /* 0x0000001061027819 */ /* 0x000fe200000006ff */
        /* <DEDUP_REMOVED lines=12> */
[C---:B------:R-:W-:Y:S01]  /*8140*/  FFMA R23, R73.reuse, R0, R23 ;  /* 0x0000000049177223 */ /* 0x040fe20000000017 */
[----:B------:R-:W-:Y:S01]  /*8150*/  SHF.L.U32 R0, R104, 0x10, RZ ;  /* 0x0000001068007819 */ /* 0x000fe200000006ff */
[C---:B------:R-:W-:Y:S01]  /*8160*/  FMUL R22, R70.reuse, R26 ;  /* 0x0000001a46167220 */ /* 0x040fe20000400000 */
[----:B------:R-:W-:Y:S01]  /*8170*/  FMUL R27, R70, R27 ;  /* 0x0000001b461b7220 */ /* 0x000fe20000400000 */
        /* <DEDUP_REMOVED lines=9> */
[----:B------:R-:W-:Y:S01]  /*8210*/  LOP3.LUT R72, R107, 0xffff0000, RZ, 0xc0, !PT ;  /* 0xffff00006b487812 */ /* 0x000fe200078ec0ff */
[----:B------:R-:W-:Y:S01]  /*8220*/  FFMA R24, R73, R0, R24 ;  /* 0x0000000049187223 */ /* 0x000fe20000000018 */
[----:B------:R-:W-:Y:S01]  /*8230*/  SHF.L.U32 R0, R105, 0x10, RZ ;  /* 0x0000001069007819 */ /* 0x000fe200000006ff */
[C---:B------:R-:W-:Y:S01]  /*8240*/  FMUL R25, R70.reuse, R29 ;  /* 0x0000001d46197220 */ /* 0x040fe20000400000 */
[----:B------:R-:W-:Y:S01]  /*8250*/  F2FP.BF16.F32.PACK_AB R110, R21, R20 ;  /* 0x00000014156e723e */ /* 0x000fe200000010ff */
[----:B------:R-:W-:Y:S01]  /*8260*/  FMUL R26, R70, R30 ;  /* 0x0000001e461a7220 */ /* 0x000fe20000400000 */
[----:B------:R-:W-:Y:S01]  /*8270*/  F2FP.BF16.F32.PACK_AB R111, R27, R22 ;  /* 0x000000161b6f723e */ /* 0x000fe200000010ff */
        /* <DEDUP_REMOVED lines=38> */
[----:B------:R1:W-:Y:S01]  /*84e0*/  STS.128 [R169+UR44+0x4400], R92 ;  /* 0x0044005ca9007988 */ /* 0x0003e20008000c2c */
        /* <DEDUP_REMOVED lines=12> */
[----:B------:R3:W-:Y:S01]  /*85b0*/  STS.128 [R168+0x4400], R100 ;  /* 0x00440064a8007388 */ /* 0x0007e20000000c00 */
        /* <DEDUP_REMOVED lines=12> */
[----:B------:R4:W-:Y:S01]  /*8680*/  STS.128 [R167+0x4400], R108 ;  /* 0x0044006ca7007388 */ /* 0x0009e20000000c00 */
[----:B------:R-:W-:Y:S01]  /*8690*/  FMUL R51, R70, R51 ;  /* 0x0000003346337220 */ /* 0x000fe20000400000 */
[C---:B------:R-:W-:Y:S01]  /*86a0*/  FFMA R44, R73.reuse, R3, R44 ;  /* 0x00000003492c7223 */ /* 0x040fe2000000002c */
[C---:B------:R-:W-:Y:S01]  /*86b0*/  SHF.L.U32 R3, R128.reuse, 0x10, RZ ;  /* 0x0000001080037819 */ /* 0x040fe200000006ff */
[----:B------:R-:W-:Y:S01]  /*86c0*/  FFMA R45, R73, R2, R45 ;  /* 0x00000002492d7223 */ /* 0x000fe2000000002d */
[----:B------:R-:W-:Y:S01]  /*86d0*/  LOP3.LUT R2, R129, 0xffff0000, RZ, 0xc0, !PT ;  /* 0xffff000081027812 */ /* 0x000fe200078ec0ff */
        /* <DEDUP_REMOVED lines=8> */
[C---:B------:R-:W-:Y:S01]  /*8760*/  FMUL R50, R70.reuse, R54 ;  /* 0x0000003646327220 */ /* 0x040fe20000400000 */
[----:B------:R-:W-:Y:S01]  /*8770*/  F2FP.BF16.F32.PACK_AB R94, R37, R36 ;  /* 0x00000024255e723e */ /* 0x000fe200000010ff */
[----:B------:R1:W-:Y:S01]  /*8780*/  STS.128 [R157+0x4400], R116 ;  /* 0x004400749d007388 */ /* 0x0003e20000000c00 */
[----:B------:R-:W-:Y:S01]  /*8790*/  F2FP.BF16.F32.PACK_AB R95, R43, R38 ;  /* 0x000000262b5f723e */ /* 0x000fe200000010ff */
[----:B------:R-:W-:Y:S01]  /*87a0*/  FMUL R55, R70, R55 ;  /* 0x0000003746377220 */ /* 0x000fe20000400000 */
[----:B---3--:R-:W-:Y:S01]  /*87b0*/  F2FP.BF16.F32.PACK_AB R100, R41, R40 ;  /* 0x000000282964723e */ /* 0x008fe200000010ff */
[----:B------:R-:W-:Y:S01]  /*87c0*/  FFMA R48, R73, R3, R48 ;  /* 0x0000000349307223 */ /* 0x000fe20000000030 */
[----:B------:R-:W-:Y:S01]  /*87d0*/  SHF.L.U32 R3, R131, 0x10, RZ ;  /* 0x0000001083037819 */ /* 0x000fe200000006ff */
[----:B------:R-:W-:Y:S01]  /*87e0*/  FFMA R49, R73, R0, R49 ;  /* 0x0000000049317223 */ /* 0x000fe20000000031 */
[C---:B------:R-:W-:Y:S01]  /*87f0*/  SHF.L.U32 R0, R130.reuse, 0x10, RZ ;  /* 0x0000001082007819 */ /* 0x040fe200000006ff */
[----:B------:R3:W-:Y:S01]  /*8800*/  STS.128 [R156+0x4400], R92 ;  /* 0x0044005c9c007388 */ /* 0x0007e20000000c00 */
[----:B------:R-:W-:Y:S01]  /*8810*/  F2FP.BF16.F32.PACK_AB R101, R47, R42 ;  /* 0x0000002a2f65723e */ /* 0x000fe200000010ff */
[----:B------:R-:W-:Y:S01]  /*8820*/  FFMA R50, R73, R75, R50 ;  /* 0x0000004b49327223 */ /* 0x000fe20000000032 */
[----:B------:R-:W-:Y:S01]  /*8830*/  SHF.L.U32 R75, R137, 0x10, RZ ;  /* 0x00000010894b7819 */ /* 0x000fe200000006ff */
[----:B------:R-:W-:Y:S01]  /*8840*/  FFMA R55, R73, R2, R55 ;  /* 0x0000000249377223 */ /* 0x000fe20000000037 */
[----:B------:R-:W-:Y:S01]  /*8850*/  LOP3.LUT R2, R130, 0xffff0000, RZ, 0xc0, !PT ;  /* 0xffff000082027812 */ /* 0x000fe200078ec0ff */
[C---:B------:R-:W-:Y:S01]  /*8860*/  FMUL R52, R70.reuse, R56 ;  /* 0x0000003846347220 */ /* 0x040fe20000400000 */
[----:B------:R-:W-:Y:S01]  /*8870*/  F2FP.BF16.F32.PACK_AB R102, R45, R44 ;  /* 0x0000002c2d66723e */ /* 0x000fe200000010ff */
[C---:B------:R-:W-:Y:S01]  /*8880*/  FMUL R53, R70.reuse, R57 ;  /* 0x0000003946357220 */ /* 0x040fe20000400000 */
[C---:B------:R-:W-:Y:S01]  /*8890*/  FMUL R54, R70.reuse, R58 ;  /* 0x0000003a46367220 */ /* 0x040fe20000400000 */
[----:B------:R-:W-:Y:S01]  /*88a0*/  FFMA R52, R73, R0, R52 ;  /* 0x0000000049347223 */ /* 0x000fe20000000034 */
[----:B------:R-:W-:Y:S01]  /*88b0*/  LOP3.LUT R0, R131, 0xffff0000, RZ, 0xc0, !PT ;  /* 0xffff000083007812 */ /* 0x000fe200078ec0ff */
[C---:B------:R-:W-:Y:S01]  /*88c0*/  FFMA R53, R73.reuse, R2, R53 ;  /* 0x0000000249357223 */ /* 0x040fe20000000035 */
[----:B------:R-:W-:Y:S01]  /*88d0*/  FFMA R54, R73, R3, R54 ;  /* 0x0000000349367223 */ /* 0x000fe20000000036 */
[----:B------:R-:W-:Y:S01]  /*88e0*/  FMUL R59, R70, R59 ;  /* 0x0000003b463b7220 */ /* 0x000fe20000400000 */
[----:B------:R-:W-:Y:S01]  /*88f0*/  SHF.L.U32 R3, R136, 0x10, RZ ;  /* 0x0000001088037819 */ /* 0x000fe200000006ff */
[----:B------:R-:W-:Y:S01]  /*8900*/  FMUL R56, R70, R60 ;  /* 0x0000003c46387220 */ /* 0x000fe20000400000 */
[----:B------:R-:W-:Y:S01]  /*8910*/  LOP3.LUT R2, R136, 0xffff0000, RZ, 0xc0, !PT ;  /* 0xffff000088027812 */ /* 0x000fe200078ec0ff */
[C---:B------:R-:W-:Y:S01]  /*8920*/  FMUL R57, R70.reuse, R61 ;  /* 0x0000003d46397220 */ /* 0x040fe20000400000 */
[----:B------:R-:W-:Y:S01]  /*8930*/  F2FP.BF16.F32.PACK_AB R103, R51, R46 ;  /* 0x0000002e3367723e */ /* 0x000fe200000010ff */
[C---:B------:R-:W-:Y:S01]  /*8940*/  FMUL R58, R70.reuse, R62 ;  /* 0x0000003e463a7220 */ /* 0x040fe20000400000 */
[C---:B------:R-:W-:Y:S01]  /*8950*/  FFMA R59, R73.reuse, R0, R59 ;  /* 0x00000000493b7223 */ /* 0x040fe2000000003b */
[----:B------:R-:W-:Y:S01]  /*8960*/  FFMA R56, R73, R3, R56 ;  /* 0x0000000349387223 */ /* 0x000fe20000000038 */
[----:B------:R-:W-:Y:S01]  /*8970*/  LOP3.LUT R0, R137, 0xffff0000, RZ, 0xc0, !PT ;  /* 0xffff000089007812 */ /* 0x000fe200078ec0ff */
[----:B------:R3:W-:Y:S01]  /*8980*/  STS.128 [R155+0x4400], R100 ;  /* 0x004400649b007388 */ /* 0x0007e20000000c00 */
[C---:B------:R-:W-:Y:S01]  /*8990*/  FFMA R57, R73.reuse, R2, R57 ;  /* 0x0000000249397223 */ /* 0x040fe20000000039 */
[----:B------:R-:W-:Y:S01]  /*89a0*/  FMUL R63, R70, R63 ;  /* 0x0000003f463f7220 */ /* 0x000fe20000400000 */
[----:B------:R-:W-:Y:S01]  /*89b0*/  SHF.L.U32 R3, R138, 0x10, RZ ;  /* 0x000000108a037819 */ /* 0x000fe200000006ff */
[----:B------:R-:W-:Y:S01]  /*89c0*/  FFMA R58, R73, R75, R58 ;  /* 0x0000004b493a7223 */ /* 0x000fe2000000003a */
[----:B------:R-:W-:Y:S01]  /*89d0*/  FMUL R60, R70, R64 ;  /* 0x00000040463c7220 */ /* 0x000fe20000400000 */
[----:B------:R-:W-:Y:S01]  /*89e0*/  LOP3.LUT R2, R138, 0xffff0000, RZ, 0xc0, !PT ;  /* 0xffff00008a027812 */ /* 0x000fe200078ec0ff */
[C---:B------:R-:W-:Y:S01]  /*89f0*/  FMUL R61, R70.reuse, R65 ;  /* 0x00000041463d7220 */ /* 0x040fe20000400000 */
[----:B------:R-:W-:Y:S01]  /*8a00*/  SHF.L.U32 R75, R139, 0x10, RZ ;  /* 0x000000108b4b7819 */ /* 0x000fe200000006ff */
[C---:B------:R-:W-:Y:S01]  /*8a10*/  FMUL R62, R70.reuse, R66 ;  /* 0x00000042463e7220 */ /* 0x040fe20000400000 */
[----:B------:R-:W-:Y:S01]  /*8a20*/  FFMA R63, R73, R0, R63 ;  /* 0x00000000493f7223 */ /* 0x000fe2000000003f */
[----:B------:R-:W-:Y:S01]  /*8a30*/  FMUL R67, R70, R67 ;  /* 0x0000004346437220 */ /* 0x000fe20000400000 */
[----:B----4-:R-:W-:Y:S01]  /*8a40*/  F2FP.BF16.F32.PACK_AB R108, R49, R48 ;  /* 0x00000030316c723e */ /* 0x010fe200000010ff */
[----:B------:R-:W-:Y:S01]  /*8a50*/  FFMA R60, R73, R3, R60 ;  /* 0x00000003493c7223 */ /* 0x000fe2000000003c */
[----:B------:R-:W-:Y:S01]  /*8a60*/  F2FP.BF16.F32.PACK_AB R109, R55, R50 ;  /* 0x00000032376d723e */ /* 0x000fe200000010ff */
[----:B------:R-:W-:Y:S01]  /*8a70*/  FFMA R61, R73, R2, R61 ;  /* 0x00000002493d7223 */ /* 0x000fe2000000003d */
[----:B------:R-:W-:Y:S01]  /*8a80*/  F2FP.BF16.F32.PACK_AB R110, R53, R52 ;  /* 0x00000034356e723e */ /* 0x000fe200000010ff */
[----:B------:R-:W-:Y:S01]  /*8a90*/  FFMA R62, R73, R75, R62 ;  /* 0x0000004b493e7223 */ /* 0x000fe2000000003e */
[----:B------:R-:W-:Y:S01]  /*8aa0*/  F2FP.BF16.F32.PACK_AB R111, R59, R54 ;  /* 0x000000363b6f723e */ /* 0x000fe200000010ff */
[----:B------:R-:W-:Y:S01]  /*8ab0*/  FFMA R67, R73, R72, R67 ;  /* 0x0000004849437223 */ /* 0x000fe20000000043 */
[----:B-1----:R-:W-:Y:S02]  /*8ac0*/  F2FP.BF16.F32.PACK_AB R116, R57, R56 ;  /* 0x000000383974723e */ /* 0x002fe400000010ff */
[----:B------:R-:W-:Y:S01]  /*8ad0*/  F2FP.BF16.F32.PACK_AB R117, R63, R58 ;  /* 0x0000003a3f75723e */ /* 0x000fe200000010ff */
[----:B------:R3:W-:Y:S01]  /*8ae0*/  STS.128 [R154+0x4400], R108 ;  /* 0x0044006c9a007388 */ /* 0x0007e20000000c00 */
[----:B------:R-:W-:Y:S02]  /*8af0*/  F2FP.BF16.F32.PACK_AB R118, R61, R60 ;  /* 0x0000003c3d76723e */ /* 0x000fe400000010ff */
[----:B------:R-:W-:Y:S02]  /*8b00*/  F2FP.BF16.F32.PACK_AB R119, R67, R62 ;  /* 0x0000003e4377723e */ /* 0x000fe400000010ff */
[----:B------:R-:W-:Y:S02]  /*8b10*/  LEA R0, R78, UR44, 0x3 ;  /* 0x0000002c4e007c11 */ /* 0x000fe4000f8e18ff */
[----:B------:R-:W-:Y:S01]  /*8b20*/  @P6 SHF.L.U32 R3, R160, 0x1f, RZ ;  /* 0x0000001fa0036819 */ /* 0x000fe200000006ff */
[----:B------:R3:W-:Y:S01]  /*8b30*/  STS.128 [R153+0x4400], R116 ;  /* 0x0044007499007388 */ /* 0x0007e20000000c00 */
[----:B------:R-:W-:Y:S01]  /*8b40*/  @!PT LDS RZ, [RZ] ;  /* 0x00000000fffff984 */ /* 0x000fe20000000800 */
[----:B------:R-:W-:Y:S01]  /*8b50*/  @!PT LDS RZ, [RZ] ;  /* 0x00000000fffff984 */ /* 0x000fe20000000800 */
[----:B------:R-:W-:Y:S01]  /*8b60*/  @!PT LDS RZ, [RZ] ;  /* 0x00000000fffff984 */ /* 0x000fe20000000800 */
[----:B------:R-:W-:Y:S01]  /*8b70*/  @!PT LDS RZ, [RZ] ;  /* 0x00000000fffff984 */ /* 0x000fe20000000800 */
[----:B------:R1:W-:Y:S07]  /*8b80*/  MEMBAR.ALL.CTA ;  /* 0x0000000000007992 */ /* 0x0003ee0000008000 */
[----:B-1----:R-:W1:Y:S02]  /*8b90*/  FENCE.VIEW.ASYNC.S ;  /* 0x00000000000073c6 */ /* 0x002e640000000000 */
[----:B-1----:R-:W-:Y:S06]  /*8ba0*/  BAR.SYNC.DEFER_BLOCKING 0x1, 0x80 ;  /* 0x0042000000007b1d */ /* 0x002fec0000010000 */
[----:B------:R-:W-:Y:S05]  /*8bb0*/  @P0 BRA `(.L_x_123) ;  /* 0x0000000000280947 */ /* 0x000fea0003800000 */
[----:B------:R-:W1:Y:S01]  /*8bc0*/  LDCU.64 UR6, c[0x0][0x348] ;  /* 0x00006900ff0677ac */ /* 0x000e620008000a00 */
[----:B------:R-:W-:Y:S02]  /*8bd0*/  UIADD3 UR9, UPT, UPT, UR49, 0x40, URZ ;  /* 0x0000004031097890 */ /* 0x000fe4000fffe0ff */
[----:B------:R-:W-:Y:S01]  /*8be0*/  UIADD3 UR8, UPT, UPT, UR44, 0x4400, URZ ;  /* 0x000044002c087890 */ /* 0x000fe2000fffe0ff */
[----:B------:R-:W-:Y:S01]  /*8bf0*/  UMOV UR10, UR50 ;  /* 0x00000032000a7c82 */ /* 0x000fe20008000000 */
[----:B------:R-:W-:Y:S01]  /*8c00*/  UMOV UR11, UR36 ;  /* 0x00000024000b7c82 */ /* 0x000fe20008000000 */
[----:B-1----:R-:W-:Y:S04]  /*8c10*/  UIADD3 UR4, UP0, UPT, UR6, 0x680, URZ ;  /* 0x0000068006047890 */ /* 0x002fe8000ff1e0ff */
[----:B------:R-:W-:Y:S09]  /*8c20*/  UIADD3.X UR5, UPT, UPT, URZ, UR7, URZ, UP0, !UPT ;  /* 0x00000007ff057290 */ /* 0x000ff200087fe4ff */
[----:B------:R1:W-:Y:S01]  /*8c30*/  UTMASTG.3D [UR8], [UR4] ;  /* 0x00000008040073b5 */ /* 0x0003e20008010000 */
[----:B------:R0:W-:Y:S01]  /*8c40*/  UTMACMDFLUSH ;  /* 0x00000000000079b7 */ /* 0x0001e20000000000 */
[----:B-1----:R-:W-:Y:S04]  /*8c50*/  DEPBAR.LE SB0, 0x1 ;  /* 0x000080400000791a */ /* 0x002fe80000000000 */
.L_x_123:
[----:B------:R-:W-:Y:S05]  /*8c60*/  BSYNC.RECONVERGENT B0 ;  /* 0x0000000000007941 */ /* 0x000fea0003800200 */
.L_x_122:
[----:B------:R-:W-:Y:S01]  /*8c70*/  BAR.SYNC.DEFER_BLOCKING 0x1, 0x80 ;  /* 0x0042000000007b1d */ /* 0x000fe20000010000 */
[----:B------:R-:W-:Y:S04]  /*8c80*/  UIADD3 UR4, UPT, UPT, UR46, 0x1, URZ ;  /* 0x000000012e047890 */ /* 0x000fe8000fffe0ff */
[----:B------:R-:W-:Y:S04]  /*8c90*/  UISETP.NE.AND UP0, UPT, UR4, 0x4, UPT ;  /* 0x000000040400788c */ /* 0x000fe8000bf05270 */
[----:B------:R-:W-:Y:S01]  /*8ca0*/  USEL UR45, UR4, URZ, UP0 ;  /* 0x000000ff042d7287 */ /* 0x000fe20008000000 */
[----:B------:R1:W-:Y:S01]  /*8cb0*/  @P6 SYNCS.ARRIVE.TRANS64.RED.A1T0 RZ, [R77+URZ], RZ ;  /* 0x000000ff4dff69a7 */ /* 0x0003e200081004ff */
[----:B------:R-:W-:Y:S01]  /*8cc0*/  BSSY B1, `(.L_x_124) ;  /* 0x0000020000017945 */ /* 0x000fe20003800000 */
[----:B------:R-:W4:Y:S02]  /*8cd0*/  @P6 SYNCS.PHASECHK.TRANS64.TRYWAIT P0, [R0+URZ+0x30], R3 ;  /* 0x00003003000065a7 */ /* 0x000f2400080011ff */
[----:B----4-:R-:W-:Y:S01]  /*8ce0*/  @P6 SEL R84, RZ, 0x1, !P0 ;  /* 0x00000001ff546807 */ /* 0x010fe20004000000 */
[----:B-1----:R-:W-:Y:S06]  /*8cf0*/  @!P6 BRA `(.L_x_125) ;  /* 0x000000000070e947 */ /* 0x002fec0003800000 */
[----:B------:R-:W-:Y:S01]  /*8d00*/  ISETP.NE.AND P1, PT, R86, RZ, PT ;  /* 0x000000ff5600720c */ /* 0x000fe20003f25270 */
[----:B------:R-:W-:Y:S01]  /*8d10*/  BSSY B0, `(.L_x_126) ;  /* 0x000000b000007945 */ /* 0x000fe20003800000 */
[----:B------:R-:W-:Y:S11]  /*8d20*/  ISETP.NE.AND P0, PT, R84, RZ, PT ;  /* 0x000000ff5400720c */ /* 0x000ff60003f05270 */
[----:B------:R-:W-:Y:S05]  /*8d30*/  @P1 IMAD R5, R78, 0x4000, R169 ;  /* 0x000040004e051824 */ /* 0x000fea00078e02a9 */
[----:B------:R-:W-:Y:S04]  /*8d40*/  @P1 IADD3 R6, PT, PT, R5, UR44, RZ ;  /* 0x0000002c05061c10 */ /* 0x000fe8000fffe0ff */
[----:B------:R-:W-:Y:S01]  /*8d50*/  @P1 IADD3 R4, PT, PT, R85, R6, RZ ;  /* 0x0000000655041210 */ /* 0x000fe20007ffe0ff */
[--C-:B------:R-:W-:Y:S02]  /*8d60*/  @P1 IMAD.IADD R2, R79, 0x1, R6.reuse ;  /* 0x000000014f021824 */ /* 0x100fe400078e0206 */
[----:B------:R-:W-:Y:S01]  /*8d70*/  @P1 IMAD.IADD R3, R87, 0x1, R6 ;  /* 0x0000000157031824 */ /* 0x000fe200078e0206 */
[----:B------:R-:W-:Y:S06]  /*8d80*/  @P0 BRA `(.L_x_127) ;  /* 0x00000000000c0947 */ /* 0x000fec0003800000 */
[----:B------:R-:W-:Y:S04]  /*8d90*/  SHF.L.U32 R7, R160, 0x1f, RZ ;  /* 0x0000001fa0077819 */ /* 0x000fe800000006ff */
[----:B------:R-:W1:Y:S02]  /*8da0*/  SYNCS.PHASECHK.TRANS64.TRYWAIT P0, [R0+URZ+0x30], R7 ;  /* 0x00003007000075a7 */ /* 0x000e6400080011ff */
[----:B-1----:R-:W-:Y:S05]  /*8db0*/  @!P0 BRA `(.L_x_128) ;  /* 0x00000034005c8947 */ /* 0x002fea0003800000 */
.L_x_127:
[----:B------:R-:W-:Y:S05]  /*8dc0*/  BSYNC B0 ;  /* 0x0000000000007941 */ /* 0x000fea0003800000 */
.L_x_126:
[----:B------:R-:W-:Y:S01]  /*8dd0*/  ISETP.NE.AND P0, PT, R86, RZ, PT ;  /* 0x000000ff5600720c */ /* 0x000fe20003f05270 */
[----:B------:R-:W-:Y:S11]  /*8de0*/  VIADD R78, R78, 0x1 ;  /* 0x000000014e4e7836 */ /* 0x000ff60000000000 */
[----:B------:R-:W-:Y:S01]  /*8df0*/  @!UPT UIADD3 URZ, UPT, UPT, URZ, URZ, URZ ;  /* 0x000000fffffff290 */ /* 0x000fe2000fffe0ff */
[----:B------:R4:W2:Y:S01]  /*8e00*/  @P0 LDS.128 R80, [R5+UR44+0x400] ;  /* 0x0004002c05500984 */ /* 0x0008a20008000c00 */
[--C-:B-1----:R-:W-:Y:S01]  /*8e10*/  @P0 IMAD.IADD R0, R85, 0x1, R2.reuse ;  /* 0x0000000155000824 */ /* 0x102fe200078e0202 */
[C---:B------:R-:W-:Y:S01]  /*8e20*/  @P0 IADD3 R6, PT, PT, R87.reuse, R4, RZ ;  /* 0x0000000457060210 */ /* 0x040fe20007ffe0ff */
[C---:B------:R-:W-:Y:S01]  /*8e30*/  @P0 IMAD.IADD R7, R87.reuse, 0x1, R2 ;  /* 0x0000000157070824 */ /* 0x040fe200078e0202 */
[----:B------:R4:W1:Y:S02]  /*8e40*/  @P0 LDS.128 R88, [R3+0x400] ;  /* 0x0004000003580984 */ /* 0x0008640000000c00 */
[----:B------:R-:W-:Y:S02]  /*8e50*/  @P0 IADD3 R8, PT, PT, R87, R0, RZ ;  /* 0x0000000057080210 */ /* 0x000fe40007ffe0ff */
[----:B------:R4:W1:Y:S04]  /*8e60*/  @P0 LDS.128 R96, [R4+0x400] ;  /* 0x0004000004600984 */ /* 0x0008680000000c00 */
[----:B------:R4:W1:Y:S04]  /*8e70*/  @P0 LDS.128 R104, [R6+0x400] ;  /* 0x0004000006680984 */ /* 0x0008680000000c00 */
[----:B------:R4:W1:Y:S04]  /*8e80*/  @P0 LDS.128 R112, [R2+0x400] ;  /* 0x0004000002700984 */ /* 0x0008680000000c00 */
[----:B------:R4:W1:Y:S04]  /*8e90*/  @P0 LDS.128 R120, [R7+0x400] ;  /* 0x0004000007780984 */ /* 0x0008680000000c00 */
[----:B------:R4:W1:Y:S04]  /*8ea0*/  @P0 LDS.128 R128, [R0+0x400] ;  /* 0x0004000000800984 */ /* 0x0008680000000c00 */
[----:B------:R4:W1:Y:S02]  /*8eb0*/  @P0 LDS.128 R136, [R8+0x400] ;  /* 0x0004000008880984 */ /* 0x0008640000000c00 */
.L_x_125:
[----:B------:R-:W-:Y:S05]  /*8ec0*/  BSYNC B1 ;  /* 0x0000000000017941 */ /* 0x000fea0003800000 */
.L_x_124:
[----:B----4-:R-:W-:Y:S05]  /*8ed0*/  VIADD R0, R71, 0x80 ;  /* 0x0000008047007836 */ /* 0x010fea0000000000 */
[----:B------:R-:W-:Y:S04]  /*8ee0*/  SHF.R.U32.HI R0, RZ, 0x15, R0 ;  /* 0x00000015ff007819 */ /* 0x000fe80000011600 */
[----:B------:R-:W-:Y:S11]  /*8ef0*/  LOP3.LUT P0, RZ, R0, 0x3, R147, 0x48, !PT ;  /* 0x0000000300ff7812 */ /* 0x000ff60007804893 */
[----:B------:R-:W-:Y:S02]  /*8f00*/  @!UPT UIADD3 URZ, UPT, UPT, URZ, URZ, URZ ;  /* 0x000000fffffff290 */ /* 0x000fe4000fffe0ff */
[----:B------:R-:W-:Y:S05]  /*8f10*/  @!P0 BRA `(.L_x_129) ;  /* 0x0000000000408947 */ /* 0x000fea0003800000 */
[----:B------:R-:W4:Y:S01]  /*8f20*/  LDCU.64 UR8, c[0x4][0x70] ;  /* 0x01000e00ff0877ac */ /* 0x000f220008000a00 */
[----:B------:R-:W-:Y:S01]  /*8f30*/  MOV R3, 0x0 ;  /* 0x0000000000037802 */ /* 0x000fe20000000f00 */
[----:B------:R-:W-:Y:S02]  /*8f40*/  HFMA2 R12, -RZ, RZ, 0, 5.9604644775390625e-08 ;  /* 0x00000001ff0c7431 */ /* 0x000fe400000001ff */
[----:B------:R-:W-:Y:S02]  /*8f50*/  IMAD.MOV.U32 R8, RZ, RZ, 0x192 ;  /* 0x00000192ff087424 */ /* 0x000fe400078e00ff */
[----:B------:R-:W-:Y:S01]  /*8f60*/  IMAD.MOV.U32 R13, RZ, RZ, RZ ;  /* 0x000000ffff0d7224 */ /* 0x000fe200078e00ff */
[----:B------:R-:W5:Y:S01]  /*8f70*/  LDCU.64 UR6, c[0x4][0x78] ;  /* 0x01000f00ff0677ac */ /* 0x000f620008000a00 */
[----:B------:R-:W1:Y:S01]  /*8f80*/  LDC.64 R2, c[0x4][R3] ;  /* 0x0100000003027b82 */ /* 0x000e620000000a00 */
[----:B------:R-:W2:Y:S01]  /*8f90*/  LDCU.64 UR4, c[0x4][0x10] ;  /* 0x01000200ff0477ac */ /* 0x000ea20008000a00 */
[----:B----4-:R-:W-:Y:S01]  /*8fa0*/  MOV R5, UR9 ;  /* 0x0000000900057c02 */ /* 0x010fe20008000f00 */
[----:B------:R-:W-:Y:S01]  /*8fb0*/  IMAD.U32 R4, RZ, RZ, UR8 ;  /* 0x00000008ff047e24 */ /* 0x000fe2000f8e00ff */
[----:B-----5:R-:W-:Y:S01]  /*8fc0*/  MOV R7, UR7 ;  /* 0x0000000700077c02 */ /* 0x020fe20008000f00 */
[----:B------:R-:W-:Y:S01]  /*8fd0*/  IMAD.U32 R6, RZ, RZ, UR6 ;  /* 0x00000006ff067e24 */ /* 0x000fe2000f8e00ff */
[----:B--2---:R-:W-:Y:S01]  /*8fe0*/  MOV R11, UR5 ;  /* 0x00000005000b7c02 */ /* 0x004fe20008000f00 */
[----:B------:R-:W-:Y:S02]  /*8ff0*/  IMAD.U32 R10, RZ, RZ, UR4 ;  /* 0x00000004ff0a7e24 */ /* 0x000fe4000f8e00ff */
[----:B------:R-:W-:Y:S07]  /*9000*/  LEPC R20, `(.L_x_129) ;  /* 0x000000001014794e */ /* 0x000fee0000000000 */
[----:B-1-3--:R-:W-:Y:S05]  /*9010*/  CALL.ABS.NOINC R2 ;  /* 0x0000000002007343 */ /* 0x00afea0003c00000 */
.L_x_129:
[----:B------:R-:W-:Y:S01]  /*9020*/  ISETP.NE.AND P6, PT, R166, RZ, PT ;  /* 0x000000ffa600720c */ /* 0x000fe20003fc5270 */
[----:B------:R-:W-:Y:S05]  /*9030*/  WARPSYNC.ALL ;  /* 0x0000000000007948 */ /* 0x000fea0003800000 */
[----:B------:R-:W-:Y:S01]  /*9040*/  R2UR UR4, R71 ;  /* 0x00000000470472ca */ /* 0x000fe200000e0000 */
[----:B------:R-:W-:Y:S01]  /*9050*/  BSSY.RECONVERGENT B0, `(.L_x_130) ;  /* 0x0000104000007945 */ /* 0x000fe20003800200 */
[----:B------:R-:W-:Y:S02]  /*9060*/  MOV R3, UR45 ;  /* 0x0000002d00037c02 */ /* 0x000fe40008000f00 */
[----:B------:R-:W-:Y:S02]  /*9070*/  MOV R74, UR47 ;  /* 0x0000002f004a7c02 */ /* 0x000fe40008000f00 */
[C---:B--2---:R-:W-:Y:S02]  /*9080*/  SHF.L.U32 R72, R80.reuse, 0x10, RZ ;  /* 0x0000001050487819 */ /* 0x044fe400000006ff */
[----:B------:R-:W-:Y:S02]  /*9090*/  @P6 LEA R3, R3, UR44, 0x3 ;  /* 0x0000002c03036c11 */ /* 0x000fe4000f8e18ff */
[----:B------:R-:W-:Y:S02]  /*90a0*/  LOP3.LUT R75, R80, 0xffff0000, RZ, 0xc0, !PT ;  /* 0xffff0000504b7812 */ /* 0x000fe400078ec0ff */
[----:B------:R-:W-:Y:S01]  /*90b0*/  @P6 IADD3 R3, PT, PT, R3, 0x50, RZ ;  /* 0x0000005003036810 */ /* 0x000fe20007ffe0ff */
[----:B------:R-:W2:Y:S01]  /*90c0*/  LDTM.x64 R4, tmem[UR4+0x80] ;  /* 0x00008004000479ee */ /* 0x000ea20008340000 */
[----:B------:R-:W-:Y:S02]  /*90d0*/  ISETP.NE.AND P0, PT, R163, RZ, PT ;  /* 0x000000ffa300720c */ /* 0x000fe40003f05270 */
[----:B------:R-:W-:Y:S01]  /*90e0*/  @P6 PRMT R74, R74, 0x654, R3 ;  /* 0x000006544a4a6816 */ /* 0x000fe20000000003 */
[C---:B--2---:R-:W-:Y:S01]  /*90f0*/  FMUL R0, R70.reuse, R4 ;  /* 0x0000000446007220 */ /* 0x044fe20000400000 */
[C---:B------:R-:W-:Y:S01]  /*9100*/  FMUL R3, R70.reuse, R6 ;  /* 0x0000000646037220 */ /* 0x040fe20000400000 */
        /* <DEDUP_REMOVED lines=38> */
[C---:B------:R-:W-:Y:S01]  /*9370*/  FFMA R0, R73.reuse, R72, R0 ;  /* 0x0000004849007223 */ /* 0x040fe20000000000 */
[----:B------:R-:W-:Y:S01]  /*9380*/  FFMA R2, R73, R75, R2 ;  /* 0x0000004b49027223 */ /* 0x000fe20000000002 */
[C---:B------:R-:W-:Y:S01]  /*9390*/  FMUL R45, R70.reuse, R49 ;  /* 0x00000031462d7220 */ /* 0x040fe20000400000 */
[C---:B------:R-:W-:Y:S01]  /*93a0*/  FMUL R58, R70.reuse, R62 ;  /* 0x0000003e463a7220 */ /* 0x040fe20000400000 */
[C---:B------:R-:W-:Y:S01]  /*93b0*/  FMUL R60, R70.reuse, R64 ;  /* 0x00000040463c7220 */ /* 0x040fe20000400000 */
[C---:B------:R-:W-:Y:S01]  /*93c0*/  SHF.L.U32 R64, R81.reuse, 0x10, RZ ;  /* 0x0000001051407819 */ /* 0x040fe200000006ff */
[----:B------:R-:W-:Y:S01]  /*93d0*/  FMUL R49, R70, R53 ;  /* 0x0000003546317220 */ /* 0x000fe20000400000 */
[----:B---3--:R-:W-:Y:S01]  /*93e0*/  F2FP.BF16.F32.PACK_AB R92, R2, R0 ;  /* 0x00000000025c723e */ /* 0x008fe200000010ff */
[C---:B------:R-:W-:Y:S01]  /*93f0*/  FMUL R62, R70.reuse, R66 ;  /* 0x00000042463e7220 */ /* 0x040fe20000400000 */
[----:B------:R-:W-:Y:S01]  /*9400*/  LOP3.LUT R66, R81, 0xffff0000, RZ, 0xc0, !PT ;  /* 0xffff000051427812 */ /* 0x000fe200078ec0ff */
[C---:B------:R-:W-:Y:S01]  /*9410*/  FMUL R53, R70.reuse, R57 ;  /* 0x0000003946357220 */ /* 0x040fe20000400000 */
[----:B------:R-:W-:Y:S01]  /*9420*/  LOP3.LUT R0, R83, 0xffff0000, RZ, 0xc0, !PT ;  /* 0xffff000053007812 */ /* 0x000fe200078ec0ff */
[----:B------:R-:W-:Y:S01]  /*9430*/  FMUL R7, R70, R7 ;  /* 0x0000000746077220 */ /* 0x000fe20000400000 */
[----:B-1----:R-:W-:Y:S01]  /*9440*/  LOP3.LUT R2, R88, 0xffff0000, RZ, 0xc0, !PT ;  /* 0xffff000058027812 */ /* 0x002fe200078ec0ff */
[C---:B------:R-:W-:Y:S01]  /*9450*/  FMUL R57, R70.reuse, R61 ;  /* 0x0000003d46397220 */ /* 0x040fe20000400000 */
[----:B------:R-:W-:Y:S01]  /*9460*/  FMUL R61, R70, R65 ;  /* 0x00000041463d7220 */ /* 0x000fe20000400000 */
[C---:B------:R-:W-:Y:S01]  /*9470*/  SHF.L.U32 R65, R82.reuse, 0x10, RZ ;  /* 0x0000001052417819 */ /* 0x040fe200000006ff */
[C---:B------:R-:W-:Y:S01]  /*9480*/  FFMA R3, R73.reuse, R64, R3 ;  /* 0x0000004049037223 */ /* 0x040fe20000000003 */
[----:B------:R-:W-:Y:S01]  /*9490*/  LOP3.LUT R64, R82, 0xffff0000, RZ, 0xc0, !PT ;  /* 0xffff000052407812 */ /* 0x000fe200078ec0ff */
[C---:B------:R-:W-:Y:S01]  /*94a0*/  FFMA R7, R73.reuse, R66, R7 ;  /* 0x0000004249077223 */ /* 0x040fe20000000007 */
[C---:B------:R-:W-:Y:S01]  /*94b0*/  FMUL R11, R70.reuse, R11 ;  /* 0x0000000b460b7220 */ /* 0x040fe20000400000 */
[----:B------:R-:W-:Y:S01]  /*94c0*/  FFMA R4, R73, R65, R4 ;  /* 0x0000004149047223 */ /* 0x000fe20000000004 */
[----:B------:R-:W-:Y:S01]  /*94d0*/  SHF.L.U32 R65, R83, 0x10, RZ ;  /* 0x0000001053417819 */ /* 0x000fe200000006ff */
[----:B------:R-:W-:Y:S01]  /*94e0*/  FFMA R5, R73, R64, R5 ;  /* 0x0000004049057223 */ /* 0x000fe20000000005 */
[----:B------:R-:W-:Y:S01]  /*94f0*/  F2FP.BF16.F32.PACK_AB R93, R7, R3 ;  /* 0x00000003075d723e */ /* 0x000fe200000010ff */
[----:B------:R-:W-:Y:S01]  /*9500*/  FMUL R15, R70, R15 ;  /* 0x0000000f460f7220 */ /* 0x000fe20000400000 */
[----:B------:R-:W-:Y:S01]  /*9510*/  SHF.L.U32 R3, R88, 0x10, RZ ;  /* 0x0000001058037819 */ /* 0x000fe200000006ff */
[----:B------:R-:W-:Y:S01]  /*9520*/  FFMA R6, R73, R65, R6 ;  /* 0x0000004149067223 */ /* 0x000fe20000000006 */
[----:B------:R-:W-:Y:S01]  /*9530*/  F2FP.BF16.F32.PACK_AB R94, R5, R4 ;  /* 0x00000004055e723e */ /* 0x000fe200000010ff */
[----:B------:R-:W-:Y:S01]  /*9540*/  FFMA R11, R73, R0, R11 ;  /* 0x00000000490b7223 */ /* 0x000fe2000000000b */
[----:B------:R-:W-:Y:S01]  /*9550*/  SHF.L.U32 R0, R89, 0x10, RZ ;  /* 0x0000001059007819 */ /* 0x000fe200000006ff */
[C---:B------:R-:W-:Y:S01]  /*9560*/  FFMA R8, R73.reuse, R3, R8 ;  /* 0x0000000349087223 */ /* 0x040fe20000000008 */
[C---:B------:R-:W-:Y:S01]  /*9570*/  SHF.L.U32 R3, R90.reuse, 0x10, RZ ;  /* 0x000000105a037819 */ /* 0x040fe200000006ff */
[----:B------:R-:W-:Y:S01]  /*9580*/  FFMA R9, R73, R2, R9 ;  /* 0x0000000249097223 */ /* 0x000fe20000000009 */
[----:B------:R-:W-:Y:S01]  /*9590*/  LOP3.LUT R2, R89, 0xffff0000, RZ, 0xc0, !PT ;  /* 0xffff000059027812 */ /* 0x000fe200078ec0ff */
[C---:B------:R-:W-:Y:S01]  /*95a0*/  FFMA R10, R73.reuse, R0, R10 ;  /* 0x00000000490a7223 */ /* 0x040fe2000000000a */
[----:B------:R-:W-:Y:S01]  /*95b0*/  LOP3.LUT R0, R90, 0xffff0000, RZ, 0xc0, !PT ;  /* 0xffff00005a007812 */ /* 0x000fe200078ec0ff */
[----:B------:R-:W-:Y:S01]  /*95c0*/  FMUL R19, R70, R19 ;  /* 0x0000001346137220 */ /* 0x000fe20000400000 */
[C---:B------:R-:W-:Y:S01]  /*95d0*/  SHF.L.U32 R5, R96.reuse, 0x10, RZ ;  /* 0x0000001060057819 */ /* 0x040fe200000006ff */
[----:B------:R-:W-:Y:S01]  /*95e0*/  FFMA R15, R73, R2, R15 ;  /* 0x00000002490f7223 */ /* 0x000fe2000000000f */
[----:B------:R-:W-:Y:S01]  /*95f0*/  LOP3.LUT R2, R91, 0xffff0000, RZ, 0xc0, !PT ;  /* 0xffff00005b027812 */ /* 0x000fe200078ec0ff */
[----:B------:R-:W-:Y:S01]  /*9600*/  FFMA R12, R73, R3, R12 ;  /* 0x00000003490c7223 */ /* 0x000fe2000000000c */
[----:B------:R-:W-:Y:S01]  /*9610*/  SHF.L.U32 R3, R91, 0x10, RZ ;  /* 0x000000105b037819 */ /* 0x000fe200000006ff */
[----:B------:R-:W-:Y:S01]  /*9620*/  FFMA R13, R73, R0, R13 ;  /* 0x00000000490d7223 */ /* 0x000fe2000000000d */
[----:B------:R-:W-:Y:S01]  /*9630*/  LOP3.LUT R0, R96, 0xffff0000, RZ, 0xc0, !PT ;  /* 0xffff000060007812 */ /* 0x000fe200078ec0ff */
[----:B------:R-:W-:Y:S01]  /*9640*/  FMUL R23, R70, R23 ;  /* 0x0000001746177220 */ /* 0x000fe20000400000 */
[----:B------:R-:W-:Y:S01]  /*9650*/  LOP3.LUT R4, R99, 0xffff0000, RZ, 0xc0, !PT ;  /* 0xffff000063047812 */ /* 0x000fe200078ec0ff */
[C---:B------:R-:W-:Y:S01]  /*9660*/  FFMA R14, R73.reuse, R3, R14 ;  /* 0x00000003490e7223 */ /* 0x040fe2000000000e */
[C---:B------:R-:W-:Y:S01]  /*9670*/  SHF.L.U32 R3, R98.reuse, 0x10, RZ ;  /* 0x0000001062037819 */ /* 0x040fe200000006ff */
[----:B------:R-:W-:Y:S01]  /*9680*/  FFMA R19, R73, R2, R19 ;  /* 0x0000000249137223 */ /* 0x000fe20000000013 */
[----:B------:R-:W-:Y:S01]  /*9690*/  SHF.L.U32 R2, R97, 0x10, RZ ;  /* 0x0000001061027819 */ /* 0x000fe200000006ff */
[----:B------:R-:W-:Y:S01]  /*96a0*/  FFMA R16, R73, R5, R16 ;  /* 0x0000000549107223 */ /* 0x000fe20000000010 */
[----:B------:R-:W-:Y:S01]  /*96b0*/  SHF.L.U32 R5, R99, 0x10, RZ ;  /* 0x0000001063057819 */ /* 0x000fe200000006ff */
[----:B------:R-:W-:Y:S01]  /*96c0*/  FFMA R17, R73, R0, R17 ;  /* 0x0000000049117223 */ /* 0x000fe20000000011 */
[----:B------:R-:W-:Y:S01]  /*96d0*/  LOP3.LUT R0, R97, 0xffff0000, RZ, 0xc0, !PT ;  /* 0xffff000061007812 */ /* 0x000fe200078ec0ff */
[----:B------:R-:W-:Y:S01]  /*96e0*/  FFMA R18, R73, R2, R18 ;  /* 0x0000000249127223 */ /* 0x000fe20000000012 */
[----:B------:R-:W-:Y:S01]  /*96f0*/  LOP3.LUT R2, R98, 0xffff0000, RZ, 0xc0, !PT ;  /* 0xffff000062027812 */ /* 0x000fe200078ec0ff */
[----:B------:R-:W-:Y:S01]  /*9700*/  FMUL R27, R70, R27 ;  /* 0x0000001b461b7220 */ /* 0x000fe20000400000 */
[----:B------:R-:W-:Y:S01]  /*9710*/  F2FP.BF16.F32.PACK_AB R95, R11, R6 ;  /* 0x000000060b5f723e */ /* 0x000fe200000010ff */
[C---:B------:R-:W-:Y:S01]  /*9720*/  FFMA R23, R73.reuse, R0, R23 ;  /* 0x0000000049177223 */ /* 0x040fe20000000017 */
[----:B------:R-:W-:Y:S01]  /*9730*/  SHF.L.U32 R0, R104, 0x10, RZ ;  /* 0x0000001068007819 */ /* 0x000fe200000006ff */
[C---:B------:R-:W-:Y:S01]  /*9740*/  FFMA R20, R73.reuse, R3, R20 ;  /* 0x0000000349147223 */ /* 0x040fe20000000014 */
[----:B------:R-:W-:Y:S01]  /*9750*/  SHF.L.U32 R3, R106, 0x10, RZ ;  /* 0x000000106a037819 */ /* 0x000fe200000006ff */
        /* <DEDUP_REMOVED lines=8> */
[----:B------:R-:W-:Y:S01]  /*97e0*/  FFMA R25, R73, R2, R25 ;  /* 0x0000000249197223 */ /* 0x000fe20000000019 */
[----:B------:R-:W-:Y:S01]  /*97f0*/  LOP3.LUT R2, R106, 0xffff0000, RZ, 0xc0, !PT ;  /* 0xffff00006a027812 */ /* 0x000fe200078ec0ff */
[C---:B------:R-:W-:Y:S01]  /*9800*/  FMUL R31, R70.reuse, R31 ;  /* 0x0000001f461f7220 */ /* 0x040fe20000400000 */
[----:B------:R-:W-:Y:S01]  /*9810*/  F2FP.BF16.F32.PACK_AB R8, R9, R8 ;  /* 0x000000080908723e */ /* 0x000fe200000010ff */
[----:B------:R-:W-:Y:S01]  /*9820*/  FFMA R26, R73, R0, R26 ;  /* 0x00000000491a7223 */ /* 0x000fe2000000001a */
[----:B------:R-:W-:Y:S01]  /*9830*/  LOP3.LUT R0, R105, 0xffff0000, RZ, 0xc0, !PT ;  /* 0xffff000069007812 */ /* 0x000fe200078ec0ff */
[C---:B------:R-:W-:Y:S01]  /*9840*/  FMUL R35, R70.reuse, R35 ;  /* 0x0000002346237220 */ /* 0x040fe20000400000 */
[----:B------:R-:W-:Y:S01]  /*9850*/  F2FP.BF16.F32.PACK_AB R9, R15, R10 ;  /* 0x0000000a0f09723e */ /* 0x000fe200000010ff */
[----:B------:R-:W-:Y:S01]  /*9860*/  FMUL R39, R70, R39 ;  /* 0x0000002746277220 */ /* 0x000fe20000400000 */
[----:B------:R-:W-:Y:S01]  /*9870*/  F2FP.BF16.F32.PACK_AB R10, R13, R12 ;  /* 0x0000000c0d0a723e */ /* 0x000fe200000010ff */
[C---:B------:R-:W-:Y:S01]  /*9880*/  FFMA R31, R73.reuse, R0, R31 ;  /* 0x00000000491f7223 */ /* 0x040fe2000000001f */
[C---:B------:R-:W-:Y:S01]  /*9890*/  SHF.L.U32 R0, R112.reuse, 0x10, RZ ;  /* 0x0000001070007819 */ /* 0x040fe200000006ff */
[----:B------:R-:W-:Y:S01]  /*98a0*/  FFMA R28, R73, R3, R28 ;  /* 0x00000003491c7223 */ /* 0x000fe2000000001c */
[----:B------:R-:W-:Y:S01]  /*98b0*/  SHF.L.U32 R3, R113, 0x10, RZ ;  /* 0x0000001071037819 */ /* 0x000fe200000006ff */
        /* <DEDUP_REMOVED lines=8> */
[----:B------:R-:W-:Y:S01]  /*9940*/  FFMA R33, R73, R2, R33 ;  /* 0x0000000249217223 */ /* 0x000fe20000000021 */
[----:B------:R-:W-:Y:S01]  /*9950*/  LOP3.LUT R2, R115, 0xffff0000, RZ, 0xc0, !PT ;  /* 0xffff000073027812 */ /* 0x000fe200078ec0ff */
[C---:B------:R-:W-:Y:S01]  /*9960*/  FFMA R34, R73.reuse, R3, R34 ;  /* 0x0000000349227223 */ /* 0x040fe20000000022 */
[C---:B------:R-:W-:Y:S01]  /*9970*/  SHF.L.U32 R3, R114.reuse, 0x10, RZ ;  /* 0x0000001072037819 */ /* 0x040fe200000006ff */
[----:B------:R-:W-:Y:S01]  /*9980*/  FFMA R39, R73, R0, R39 ;  /* 0x0000000049277223 */ /* 0x000fe20000000027 */
[----:B------:R-:W-:Y:S01]  /*9990*/  LOP3.LUT R0, R114, 0xffff0000, RZ, 0xc0, !PT ;  /* 0xffff000072007812 */ /* 0x000fe200078ec0ff */
[----:B------:R-:W-:Y:S01]  /*99a0*/  FMUL R43, R70, R43 ;  /* 0x0000002b462b7220 */ /* 0x000fe20000400000 */
[----:B------:R-:W-:Y:S01]  /*99b0*/  F2FP.BF16.F32.PACK_AB R16, R17, R16 ;  /* 0x000000101110723e */ /* 0x000fe200000010ff */
[----:B------:R-:W-:Y:S01]  /*99c0*/  FFMA R36, R73, R3, R36 ;  /* 0x0000000349247223 */ /* 0x000fe20000000024 */
[----:B------:R-:W-:Y:S01]  /*99d0*/  SHF.L.U32 R3, R121, 0x10, RZ ;  /* 0x0000001079037819 */ /* 0x000fe200000006ff */
[C---:B------:R-:W-:Y:S01]  /*99e0*/  FFMA R37, R73.reuse, R0, R37 ;  /* 0x0000000049257223 */ /* 0x040fe20000000025 */
[C---:B------:R-:W-:Y:S01]  /*99f0*/  SHF.L.U32 R0, R120.reuse, 0x10, RZ ;  /* 0x0000001078007819 */ /* 0x040fe200000006ff */
[----:B------:R-:W-:Y:S01]  /*9a00*/  FFMA R38, R73, R5, R38 ;  /* 0x0000000549267223 */ /* 0x000fe20000000026 */
[----:B------:R-:W-:Y:S01]  /*9a10*/  F2FP.BF16.F32.PACK_AB R17, R23, R18 ;  /* 0x000000121711723e */ /* 0x000fe200000010ff */
[----:B------:R1:W-:Y:S01]  /*9a20*/  STS.128 [R169+UR44+0x8400], R92 ;  /* 0x0084005ca9007988 */ /* 0x0003e20008000c2c */
[----:B------:R-:W-:Y:S01]  /*9a30*/  SHF.L.U32 R5, R123, 0x10, RZ ;  /* 0x000000107b057819 */ /* 0x000fe200000006ff */
[C---:B------:R-:W-:Y:S01]  /*9a40*/  FFMA R43, R73.reuse, R2, R43 ;  /* 0x00000002492b7223 */ /* 0x040fe2000000002b */
[----:B------:R-:W-:Y:S01]  /*9a50*/  LOP3.LUT R2, R120, 0xffff0000, RZ, 0xc0, !PT ;  /* 0xffff000078027812 */ /* 0x000fe200078ec0ff */
[----:B------:R-:W-:Y:S01]  /*9a60*/  FFMA R40, R73, R0, R40 ;  /* 0x0000000049287223 */ /* 0x000fe20000000028 */
[----:B------:R-:W-:Y:S01]  /*9a70*/  LOP3.LUT R0, R121, 0xffff0000, RZ, 0xc0, !PT ;  /* 0xffff000079007812 */ /* 0x000fe200078ec0ff */
[----:B------:R-:W-:Y:S01]  /*9a80*/  FMUL R47, R70, R47 ;  /* 0x0000002f462f7220 */ /* 0x000fe20000400000 */
[----:B------:R-:W-:Y:S01]  /*9a90*/  F2FP.BF16.F32.PACK_AB R18, R21, R20 ;  /* 0x000000141512723e */ /* 0x000fe200000010ff */
[C---:B------:R-:W-:Y:S01]  /*9aa0*/  FFMA R41, R73.reuse, R2, R41 ;  /* 0x0000000249297223 */ /* 0x040fe20000000029 */
[C---:B------:R-:W-:Y:S01]  /*9ab0*/  LOP3.LUT R2, R122.reuse, 0xffff0000, RZ, 0xc0, !PT ;  /* 0xffff00007a027812 */ /* 0x040fe200078ec0ff */
[----:B------:R-:W-:Y:S01]  /*9ac0*/  FFMA R42, R73, R3, R42 ;  /* 0x00000003492a7223 */ /* 0x000fe2000000002a */
[----:B------:R-:W-:Y:S01]  /*9ad0*/  SHF.L.U32 R3, R122, 0x10, RZ ;  /* 0x000000107a037819 */ /* 0x000fe200000006ff */
[----:B------:R1:W-:Y:S01]  /*9ae0*/  STS.128 [R168+0x8400], R8 ;  /* 0x00840008a8007388 */ /* 0x0003e20000000c00 */
[----:B------:R-:W-:Y:S01]  /*9af0*/  F2FP.BF16.F32.PACK_AB R19, R27, R22 ;  /* 0x000000161b13723e */ /* 0x000fe200000010ff */
[----:B------:R-:W-:Y:S01]  /*9b00*/  FFMA R47, R73, R0, R47 ;  /* 0x00000000492f7223 */ /* 0x000fe2000000002f */
[----:B------:R-:W-:Y:S01]  /*9b10*/  LOP3.LUT R0, R123, 0xffff0000, RZ, 0xc0, !PT ;  /* 0xffff00007b007812 */ /* 0x000fe200078ec0ff */
[----:B------:R-:W-:Y:S01]  /*9b20*/  FMUL R51, R70, R51 ;  /* 0x0000003346337220 */ /* 0x000fe20000400000 */
[----:B------:R-:W-:Y:S01]  /*9b30*/  F2FP.BF16.F32.PACK_AB R24, R25, R24 ;  /* 0x000000181918723e */ /* 0x000fe200000010ff */
[C---:B------:R-:W-:Y:S01]  /*9b40*/  FFMA R44, R73.reuse, R3, R44 ;  /* 0x00000003492c7223 */ /* 0x040fe2000000002c */
[C---:B------:R-:W-:Y:S01]  /*9b50*/  SHF.L.U32 R3, R128.reuse, 0x10, RZ ;  /* 0x0000001080037819 */ /* 0x040fe200000006ff */
[----:B------:R-:W-:Y:S01]  /*9b60*/  FFMA R45, R73, R2, R45 ;  /* 0x00000002492d7223 */ /* 0x000fe2000000002d */
[----:B------:R-:W-:Y:S01]  /*9b70*/  F2FP.BF16.F32.PACK_AB R25, R31, R26 ;  /* 0x0000001a1f19723e */ /* 0x000fe200000010ff */
[----:B------:R-:W-:Y:S01]  /*9b80*/  FFMA R46, R73, R5, R46 ;  /* 0x00000005492e7223 */ /* 0x000fe2000000002e */
[----:B------:R-:W-:Y:S01]  /*9b90*/  SHF.L.U32 R5, R129, 0x10, RZ ;  /* 0x0000001081057819 */ /* 0x000fe200000006ff */
[----:B------:R1:W-:Y:S01]  /*9ba0*/  STS.128 [R167+0x8400], R16 ;  /* 0x00840010a7007388 */ /* 0x0003e20000000c00 */
[----:B------:R-:W-:Y:S01]  /*9bb0*/  F2FP.BF16.F32.PACK_AB R26, R29, R28 ;  /* 0x0000001c1d1a723e */ /* 0x000fe200000010ff */
[C---:B------:R-:W-:Y:S01]  /*9bc0*/  FFMA R51, R73.reuse, R0, R51 ;  /* 0x0000000049337223 */ /* 0x040fe20000000033 */
[----:B------:R-:W-:Y:S01]  /*9bd0*/  LOP3.LUT R0, R128, 0xffff0000, RZ, 0xc0, !PT ;  /* 0xffff000080007812 */ /* 0x000fe200078ec0ff */
[----:B------:R-:W-:Y:S01]  /*9be0*/  FFMA R48, R73, R3, R48 ;  /* 0x0000000349307223 */ /* 0x000fe20000000030 */
[----:B------:R-:W-:Y:S01]  /*9bf0*/  F2FP.BF16.F32.PACK_AB R27, R35, R30 ;  /* 0x0000001e231b723e */ /* 0x000fe200000010ff */
[----:B------:R-:W-:Y:S01]  /*9c00*/  FMUL R55, R70, R55 ;  /* 0x0000003746377220 */ /* 0x000fe20000400000 */
[----:B------:R-:W-:Y:S01]  /*9c10*/  LOP3.LUT R2, R129, 0xffff0000, RZ, 0xc0, !PT ;  /* 0xffff000081027812 */ /* 0x000fe200078ec0ff */
[C---:B------:R-:W-:Y:S01]  /*9c20*/  FFMA R49, R73.reuse, R0, R49 ;  /* 0x0000000049317223 */ /* 0x040fe20000000031 */
[C---:B------:R-:W-:Y:S01]  /*9c30*/  SHF.L.U32 R0, R130.reuse, 0x10, RZ ;  /* 0x0000001082007819 */ /* 0x040fe200000006ff */
[----:B------:R-:W-:Y:S01]  /*9c40*/  FFMA R50, R73, R5, R50 ;  /* 0x0000000549327223 */ /* 0x000fe20000000032 */
[----:B------:R-:W-:Y:S01]  /*9c50*/  F2FP.BF16.F32.PACK_AB R32, R33, R32 ;  /* 0x000000202120723e */ /* 0x000fe200000010ff */
[----:B------:R1:W-:Y:S01]  /*9c60*/  STS.128 [R157+0x8400], R24 ;  /* 0x008400189d007388 */ /* 0x0003e20000000c00 */
[----:B------:R-:W-:Y:S01]  /*9c70*/  F2FP.BF16.F32.PACK_AB R33, R39, R34 ;  /* 0x000000222721723e */ /* 0x000fe200000010ff */
[C---:B------:R-:W-:Y:S01]  /*9c80*/  FFMA R55, R73.reuse, R2, R55 ;  /* 0x0000000249377223 */ /* 0x040fe20000000037 */
[----:B------:R-:W-:Y:S01]  /*9c90*/  LOP3.LUT R2, R130, 0xffff0000, RZ, 0xc0, !PT ;  /* 0xffff000082027812 */ /* 0x000fe200078ec0ff */
[----:B------:R-:W-:Y:S01]  /*9ca0*/  FFMA R52, R73, R0, R52 ;  /* 0x0000000049347223 */ /* 0x000fe20000000034 */
[----:B------:R-:W-:Y:S01]  /*9cb0*/  SHF.L.U32 R3, R131, 0x10, RZ ;  /* 0x0000001083037819 */ /* 0x000fe200000006ff */
[C---:B------:R-:W-:Y:S01]  /*9cc0*/  FMUL R59, R70.reuse, R59 ;  /* 0x0000003b463b7220 */ /* 0x040fe20000400000 */
[----:B------:R-:W-:Y:S01]  /*9cd0*/  F2FP.BF16.F32.PACK_AB R34, R37, R36 ;  /* 0x000000242522723e */ /* 0x000fe200000010ff */
[----:B------:R-:W-:Y:S01]  /*9ce0*/  FFMA R53, R73, R2, R53 ;  /* 0x0000000249357223 */ /* 0x000fe20000000035 */
[----:B------:R-:W-:Y:S01]  /*9cf0*/  F2FP.BF16.F32.PACK_AB R35, R43, R38 ;  /* 0x000000262b23723e */ /* 0x000fe200000010ff */
[----:B------:R-:W-:Y:S01]  /*9d00*/  FFMA R54, R73, R3, R54 ;  /* 0x0000000349367223 */ /* 0x000fe20000000036 */
[----:B------:R-:W-:Y:S01]  /*9d10*/  LOP3.LUT R0, R131, 0xffff0000, RZ, 0xc0, !PT ;  /* 0xffff000083007812 */ /* 0x000fe200078ec0ff */
[----:B------:R-:W-:Y:S01]  /*9d20*/  FMUL R63, R70, R63 ;  /* 0x0000003f463f7220 */ /* 0x000fe20000400000 */
[----:B------:R-:W-:Y:S01]  /*9d30*/  F2FP.BF16.F32.PACK_AB R40, R41, R40 ;  /* 0x000000282928723e */ /* 0x000fe200000010ff */
[----:B------:R1:W-:Y:S01]  /*9d40*/  STS.128 [R156+0x8400], R32 ;  /* 0x008400209c007388 */ /* 0x0003e20000000c00 */
[C---:B------:R-:W-:Y:S01]  /*9d50*/  SHF.L.U32 R3, R136.reuse, 0x10, RZ ;  /* 0x0000001088037819 */ /* 0x040fe200000006ff */
[----:B------:R-:W-:Y:S01]  /*9d60*/  FFMA R59, R73, R0, R59 ;  /* 0x00000000493b7223 */ /* 0x000fe2000000003b */
[----:B------:R-:W-:Y:S01]  /*9d70*/  LOP3.LUT R2, R136, 0xffff0000, RZ, 0xc0, !PT ;  /* 0xffff000088027812 */ /* 0x000fe200078ec0ff */
[----:B------:R-:W-:Y:S01]  /*9d80*/  FMUL R67, R70, R67 ;  /* 0x0000004346437220 */ /* 0x000fe20000400000 */
[----:B------:R-:W-:Y:S01]  /*9d90*/  F2FP.BF16.F32.PACK_AB R41, R47, R42 ;  /* 0x0000002a2f29723e */ /* 0x000fe200000010ff */
[----:B------:R-:W-:Y:S01]  /*9da0*/  FFMA R56, R73, R3, R56 ;  /* 0x0000000349387223 */ /* 0x000fe20000000038 */
[----:B------:R-:W-:Y:S01]  /*9db0*/  SHF.L.U32 R5, R137, 0x10, RZ ;  /* 0x0000001089057819 */ /* 0x000fe200000006ff */
[----:B------:R-:W-:Y:S01]  /*9dc0*/  FFMA R57, R73, R2, R57 ;  /* 0x0000000249397223 */ /* 0x000fe20000000039 */
[----:B------:R-:W-:Y:S02]  /*9dd0*/  F2FP.BF16.F32.PACK_AB R42, R45, R44 ;  /* 0x0000002c2d2a723e */ /* 0x000fe400000010ff */
[----:B------:R-:W-:Y:S01]  /*9de0*/  F2FP.BF16.F32.PACK_AB R43, R51, R46 ;  /* 0x0000002e332b723e */ /* 0x000fe200000010ff */
[----:B------:R-:W-:Y:S01]  /*9df0*/  FFMA R58, R73, R5, R58 ;  /* 0x00000005493a7223 */ /* 0x000fe2000000003a */
[----:B------:R-:W-:Y:S02]  /*9e00*/  LOP3.LUT R0, R137, 0xffff0000, RZ, 0xc0, !PT ;  /* 0xffff000089007812 */ /* 0x000fe400078ec0ff */
[C---:B------:R-:W-:Y:S01]  /*9e10*/  SHF.L.U32 R3, R138.reuse, 0x10, RZ ;  /* 0x000000108a037819 */ /* 0x040fe200000006ff */
[----:B------:R1:W-:Y:S01]  /*9e20*/  STS.128 [R155+0x8400], R40 ;  /* 0x008400289b007388 */ /* 0x0003e20000000c00 */
        /* <DEDUP_REMOVED lines=8> */
[----:B------:R-:W-:Y:S02]  /*9eb0*/  F2FP.BF16.F32.PACK_AB R49, R55, R50 ;  /* 0x000000323731723e */ /* 0x000fe400000010ff */
[----:B------:R-:W-:Y:S01]  /*9ec0*/  F2FP.BF16.F32.PACK_AB R50, R53, R52 ;  /* 0x000000343532723e */ /* 0x000fe200000010ff */
[----:B------:R-:W-:Y:S01]  /*9ed0*/  FFMA R67, R73, R4, R67 ;  /* 0x0000000449437223 */ /* 0x000fe20000000043 */
[----:B------:R-:W-:Y:S02]  /*9ee0*/  F2FP.BF16.F32.PACK_AB R51, R59, R54 ;  /* 0x000000363b33723e */ /* 0x000fe400000010ff */
[----:B------:R-:W-:Y:S02]  /*9ef0*/  F2FP.BF16.F32.PACK_AB R56, R57, R56 ;  /* 0x000000383938723e */ /* 0x000fe400000010ff */
        /* <DEDUP_REMOVED lines=12> */
[----:B--2---:R-:W2:Y:S02]  /*9fc0*/  FENCE.VIEW.ASYNC.S ;  /* 0x00000000000073c6 */ /* 0x004ea40000000000 */
[----:B--2---:R-:W-:Y:S06]  /*9fd0*/  BAR.SYNC.DEFER_BLOCKING 0x1, 0x80 ;  /* 0x0042000000007b1d */ /* 0x004fec0000010000 */
[----:B------:R-:W-:Y:S05]  /*9fe0*/  @P0 BRA `(.L_x_131) ;  /* 0x0000000000280947 */ /* 0x000fea0003800000 */
[----:B------:R-:W2:Y:S01]  /*9ff0*/  LDCU.64 UR6, c[0x0][0x348] ;  /* 0x00006900ff0677ac */ /* 0x000ea20008000a00 */
[----:B------:R-:W-:Y:S02]  /*a000*/  UIADD3 UR9, UPT, UPT, UR49, 0x80, URZ ;  /* 0x0000008031097890 */ /* 0x000fe4000fffe0ff */
[----:B------:R-:W-:Y:S01]  /*a010*/  UIADD3 UR8, UPT, UPT, UR44, 0x8400, URZ ;  /* 0x000084002c087890 */ /* 0x000fe2000fffe0ff */
[----:B------:R-:W-:Y:S01]  /*a020*/  UMOV UR10, UR50 ;  /* 0x00000032000a7c82 */ /* 0x000fe20008000000 */
[----:B------:R-:W-:Y:S01]  /*a030*/  UMOV UR11, UR36 ;  /* 0x00000024000b7c82 */ /* 0x000fe20008000000 */
[----:B--2---:R-:W-:Y:S04]  /*a040*/  UIADD3 UR4, UP0, UPT, UR6, 0x680, URZ ;  /* 0x0000068006047890 */ /* 0x004fe8000ff1e0ff */
[----:B------:R-:W-:Y:S09]  /*a050*/  UIADD3.X UR5, UPT, UPT, URZ, UR7, URZ, UP0, !UPT ;  /* 0x00000007ff057290 */ /* 0x000ff200087fe4ff */
[----:B------:R2:W-:Y:S01]  /*a060*/  UTMASTG.3D [UR8], [UR4] ;  /* 0x00000008040073b5 */ /* 0x0005e20008010000 */
[----:B------:R0:W-:Y:S01]  /*a070*/  UTMACMDFLUSH ;  /* 0x00000000000079b7 */ /* 0x0001e20000000000 */
[----:B--2---:R-:W-:Y:S04]  /*a080*/  DEPBAR.LE SB0, 0x1 ;  /* 0x000080400000791a */ /* 0x004fe80000000000 */
.L_x_131:
[----:B------:R-:W-:Y:S05]  /*a090*/  BSYNC.RECONVERGENT B0 ;  /* 0x0000000000007941 */ /* 0x000fea0003800200 */
.L_x_130:
[----:B------:R-:W-:Y:S01]  /*a0a0*/  BAR.SYNC.DEFER_BLOCKING 0x1, 0x80 ;  /* 0x0042000000007b1d */ /* 0x000fe20000010000 */
[----:B------:R-:W-:Y:S04]  /*a0b0*/  UIADD3 UR4, UPT, UPT, UR45, 0x1, URZ ;  /* 0x000000012d047890 */ /* 0x000fe8000fffe0ff */
[----:B------:R-:W-:Y:S04]  /*a0c0*/  UISETP.NE.AND UP0, UPT, UR4, 0x4, UPT ;  /* 0x000000040400788c */ /* 0x000fe8000bf05270 */
[----:B------:R-:W-:Y:S01]  /*a0d0*/  USEL UR46, UR4, URZ, UP0 ;  /* 0x000000ff042e7287 */ /* 0x000fe20008000000 */
[----:B------:R2:W-:Y:S01]  /*a0e0*/  @P6 SYNCS.ARRIVE.TRANS64.RED.A1T0 RZ, [R74+URZ], RZ ;  /* 0x000000ff4aff69a7 */ /* 0x0005e200081004ff */
[----:B------:R-:W-:Y:S01]  /*a0f0*/  BSSY B1, `(.L_x_132) ;  /* 0x000001f000017945 */ /* 0x000fe20003800000 */
[----:B------:R-:W3:Y:S02]  /*a100*/  @P6 SYNCS.PHASECHK.TRANS64.TRYWAIT P0, [R3+URZ+0x30], R0 ;  /* 0x00003000030065a7 */ /* 0x000ee400080011ff */
[----:B---3--:R-:W-:Y:S01]  /*a110*/  @P6 SEL R84, RZ, 0x1, !P0 ;  /* 0x00000001ff546807 */ /* 0x008fe20004000000 */
[----:B--2---:R-:W-:Y:S06]  /*a120*/  @!P6 BRA `(.L_x_133) ;  /* 0x00000000006ce947 */ /* 0x004fec0003800000 */
        /* <DEDUP_REMOVED lines=10> */
[----:B------:R-:W2:Y:S02]  /*a1d0*/  SYNCS.PHASECHK.TRANS64.TRYWAIT P0, [R3+URZ+0x30], R0 ;  /* 0x00003000030075a7 */ /* 0x000ea400080011ff */
[----:B--2---:R-:W-:Y:S05]  /*a1e0*/  @!P0 BRA `(.L_x_136) ;  /* 0x0000002000648947 */ /* 0x004fea0003800000 */
.L_x_135:
[----:B------:R-:W-:Y:S05]  /*a1f0*/  BSYNC B0 ;  /* 0x0000000000007941 */ /* 0x000fea0003800000 */
.L_x_134:
[----:B------:R-:W-:Y:S11]  /*a200*/  ISETP.NE.AND P0, PT, R86, RZ, PT ;  /* 0x000000ff5600720c */ /* 0x000ff60003f05270 */
[----:B------:R-:W-:Y:S02]  /*a210*/  @!UPT UIADD3 URZ, UPT, UPT, URZ, URZ, URZ ;  /* 0x000000fffffff290 */ /* 0x000fe4000fffe0ff */
[----:B------:R3:W4:Y:S01]  /*a220*/  @P0 LDS.128 R80, [R78+UR44+0x400] ;  /* 0x0004002c4e500984 */ /* 0x0007220008000c00 */
[----:B--2---:R-:W-:Y:S01]  /*a230*/  @P0 IMAD.IADD R0, R85, 0x1, R2 ;  /* 0x0000000155000824 */ /* 0x004fe200078e0202 */
[C---:B------:R-:W-:Y:S01]  /*a240*/  @P0 IADD3 R6, PT, PT, R87.reuse, R2, RZ ;  /* 0x0000000257060210 */ /* 0x040fe20007ffe0ff */
[C---:B------:R-:W-:Y:S01]  /*a250*/  @P0 IMAD.IADD R3, R87.reuse, 0x1, R4 ;  /* 0x0000000157030824 */ /* 0x040fe200078e0204 */
[----:B------:R3:W2:Y:S02]  /*a260*/  @P0 LDS.128 R88, [R5+0x400] ;  /* 0x0004000005580984 */ /* 0x0006a40000000c00 */
[----:B------:R-:W-:Y:S02]  /*a270*/  @P0 IADD3 R87, PT, PT, R87, R0, RZ ;  /* 0x0000000057570210 */ /* 0x000fe40007ffe0ff */
[----:B------:R3:W1:Y:S04]  /*a280*/  @P0 LDS.128 R96, [R4+0x400] ;  /* 0x0004000004600984 */ /* 0x0006680000000c00 */
[----:B------:R3:W1:Y:S04]  /*a290*/  @P0 LDS.128 R104, [R3+0x400] ;  /* 0x0004000003680984 */ /* 0x0006680000000c00 */
[----:B------:R3:W1:Y:S04]  /*a2a0*/  @P0 LDS.128 R112, [R2+0x400] ;  /* 0x0004000002700984 */ /* 0x0006680000000c00 */
[----:B------:R3:W1:Y:S04]  /*a2b0*/  @P0 LDS.128 R120, [R6+0x400] ;  /* 0x0004000006780984 */ /* 0x0006680000000c00 */
[----:B------:R3:W1:Y:S04]  /*a2c0*/  @P0 LDS.128 R128, [R0+0x400] ;  /* 0x0004000000800984 */ /* 0x0006680000000c00 */
[----:B------:R3:W1:Y:S02]  /*a2d0*/  @P0 LDS.128 R136, [R87+0x400] ;  /* 0x0004000057880984 */ /* 0x0006640000000c00 */
.L_x_133:
[----:B------:R-:W-:Y:S05]  /*a2e0*/  BSYNC B1 ;  /* 0x0000000000017941 */ /* 0x000fea0003800000 */
.L_x_132:
[----:B---3--:R-:W-:Y:S05]  /*a2f0*/  VIADD R0, R71, 0xc0 ;  /* 0x000000c047007836 */ /* 0x008fea0000000000 */
[----:B------:R-:W-:Y:S04]  /*a300*/  SHF.R.U32.HI R0, RZ, 0x15, R0 ;  /* 0x00000015ff007819 */ /* 0x000fe80000011600 */
[----:B------:R-:W-:Y:S11]  /*a310*/  LOP3.LUT P0, RZ, R0, 0x3, R147, 0x48, !PT ;  /* 0x0000000300ff7812 */ /* 0x000ff60007804893 */
[----:B------:R-:W-:Y:S02]  /*a320*/  @!UPT UIADD3 URZ, UPT, UPT, URZ, URZ, URZ ;  /* 0x000000fffffff290 */ /* 0x000fe4000fffe0ff */
[----:B------:R-:W-:Y:S05]  /*a330*/  @!P0 BRA `(.L_x_137) ;  /* 0x0000000000408947 */ /* 0x000fea0003800000 */
[----:B------:R-:W3:Y:S01]  /*a340*/  LDCU.64 UR8, c[0x4][0x70] ;  /* 0x01000e00ff0877ac */ /* 0x000ee20008000a00 */
[----:B------:R-:W-:Y:S01]  /*a350*/  MOV R3, 0x0 ;  /* 0x0000000000037802 */ /* 0x000fe20000000f00 */
[----:B------:R-:W-:Y:S02]  /*a360*/  HFMA2 R12, -RZ, RZ, 0, 5.9604644775390625e-08 ;  /* 0x00000001ff0c7431 */ /* 0x000fe400000001ff */
[----:B-1----:R-:W-:Y:S02]  /*a370*/  IMAD.MOV.U32 R8, RZ, RZ, 0x192 ;  /* 0x00000192ff087424 */ /* 0x002fe400078e00ff */
[----:B------:R-:W-:Y:S01]  /*a380*/  IMAD.MOV.U32 R13, RZ, RZ, RZ ;  /* 0x000000ffff0d7224 */ /* 0x000fe200078e00ff */
[----:B------:R-:W1:Y:S01]  /*a390*/  LDCU.64 UR6, c[0x4][0x78] ;  /* 0x01000f00ff0677ac */ /* 0x000e620008000a00 */
[----:B------:R-:W2:Y:S01]  /*a3a0*/  LDC.64 R2, c[0x4][R3] ;  /* 0x0100000003027b82 */ /* 0x000ea20000000a00 */
[----:B------:R-:W5:Y:S01]  /*a3b0*/  LDCU.64 UR4, c[0x4][0x10] ;  /* 0x01000200ff0477ac */ /* 0x000f620008000a00 */
[----:B---3--:R-:W-:Y:S01]  /*a3c0*/  MOV R5, UR9 ;  /* 0x0000000900057c02 */ /* 0x008fe20008000f00 */
[----:B------:R-:W-:Y:S01]  /*a3d0*/  IMAD.U32 R4, RZ, RZ, UR8 ;  /* 0x00000008ff047e24 */ /* 0x000fe2000f8e00ff */
[----:B-1----:R-:W-:Y:S01]  /*a3e0*/  MOV R7, UR7 ;  /* 0x0000000700077c02 */ /* 0x002fe20008000f00 */
[----:B------:R-:W-:Y:S01]  /*a3f0*/  IMAD.U32 R6, RZ, RZ, UR6 ;  /* 0x00000006ff067e24 */ /* 0x000fe2000f8e00ff */
[----:B-----5:R-:W-:Y:S01]  /*a400*/  MOV R11, UR5 ;  /* 0x00000005000b7c02 */ /* 0x020fe20008000f00 */
[----:B------:R-:W-:Y:S02]  /*a410*/  IMAD.U32 R10, RZ, RZ, UR4 ;  /* 0x00000004ff0a7e24 */ /* 0x000fe4000f8e00ff */
[----:B------:R-:W-:Y:S07]  /*a420*/  LEPC R20, `(.L_x_137) ;  /* 0x000000001014794e */ /* 0x000fee0000000000 */
[----:B--2-4-:R-:W-:Y:S05]  /*a430*/  CALL.ABS.NOINC R2 ;  /* 0x0000000002007343 */ /* 0x014fea0003c00000 */
.L_x_137:
[----:B------:R-:W-:Y:S01]  /*a440*/  ISETP.NE.AND P0, PT, R163, RZ, PT ;  /* 0x000000ffa300720c */ /* 0x000fe20003f05270 */
[----:B------:R-:W-:Y:S05]  /*a450*/  WARPSYNC.ALL ;  /* 0x0000000000007948 */ /* 0x000fea0003800000 */
[----:B------:R-:W-:Y:S01]  /*a460*/  R2UR UR4, R71 ;  /* 0x00000000470472ca */ /* 0x000fe200000e0000 */
[----:B------:R-:W-:Y:S01]  /*a470*/  BSSY.RECONVERGENT B0, `(.L_x_138) ;  /* 0x0000100000007945 */ /* 0x000fe20003800200 */
[C---:B----4-:R-:W-:Y:S02]  /*a480*/  SHF.L.U32 R72, R80.reuse, 0x10, RZ ;  /* 0x0000001050487819 */ /* 0x050fe400000006ff */
[----:B------:R-:W-:Y:S02]  /*a490*/  LOP3.LUT R74, R80, 0xffff0000, RZ, 0xc0, !PT ;  /* 0xffff0000504a7812 */ /* 0x000fe400078ec0ff */
[C---:B------:R-:W-:Y:S02]  /*a4a0*/  SHF.L.U32 R75, R81.reuse, 0x10, RZ ;  /* 0x00000010514b7819 */ /* 0x040fe400000006ff */
[----:B------:R-:W-:Y:S02]  /*a4b0*/  LOP3.LUT R76, R81, 0xffff0000, RZ, 0xc0, !PT ;  /* 0xffff0000514c7812 */ /* 0x000fe400078ec0ff */
[C---:B------:R-:W-:Y:S02]  /*a4c0*/  SHF.L.U32 R77, R82.reuse, 0x10, RZ ;  /* 0x00000010524d7819 */ /* 0x040fe400000006ff */
[----:B------:R-:W-:Y:S01]  /*a4d0*/  LOP3.LUT R78, R82, 0xffff0000, RZ, 0xc0, !PT ;  /* 0xffff0000524e7812 */ /* 0x000fe200078ec0ff */
[----:B-1----:R-:W1:Y:S01]  /*a4e0*/  LDTM.x64 R4, tmem[UR4+0xc0] ;  /* 0x0000c004000479ee */ /* 0x002e620008340000 */
[C---:B------:R-:W-:Y:S01]  /*a4f0*/  SHF.L.U32 R79, R83.reuse, 0x10, RZ ;  /* 0x00000010534f7819 */ /* 0x040fe200000006ff */
[----:B------:R-:W-:Y:S01]  /*a500*/  NOP ;  /* 0x0000000000007918 */ /* 0x000fe20000000000 */
[----:B------:R-:W-:Y:S02]  /*a510*/  LOP3.LUT R80, R83, 0xffff0000, RZ, 0xc0, !PT ;  /* 0xffff000053507812 */ /* 0x000fe400078ec0ff */
[C---:B--2---:R-:W-:Y:S02]  /*a520*/  SHF.L.U32 R81, R88.reuse, 0x10, RZ ;  /* 0x0000001058517819 */ /* 0x044fe400000006ff */
[----:B------:R-:W-:Y:S02]  /*a530*/  LOP3.LUT R83, R88, 0xffff0000, RZ, 0xc0, !PT ;  /* 0xffff000058537812 */ /* 0x000fe400078ec0ff */
[C---:B------:R-:W-:Y:S02]  /*a540*/  SHF.L.U32 R82, R89.reuse, 0x10, RZ ;  /* 0x0000001059527819 */ /* 0x040fe400000006ff */
[----:B------:R-:W-:Y:S02]  /*a550*/  LOP3.LUT R84, R89, 0xffff0000, RZ, 0xc0, !PT ;  /* 0xffff000059547812 */ /* 0x000fe400078ec0ff */
[C---:B------:R-:W-:Y:S02]  /*a560*/  SHF.L.U32 R85, R90.reuse, 0x10, RZ ;  /* 0x000000105a557819 */ /* 0x040fe400000006ff */
[----:B------:R-:W-:Y:S02]  /*a570*/  LOP3.LUT R86, R90, 0xffff0000, RZ, 0xc0, !PT ;  /* 0xffff00005a567812 */ /* 0x000fe400078ec0ff */
[C---:B------:R-:W-:Y:S02]  /*a580*/  SHF.L.U32 R87, R91.reuse, 0x10, RZ ;  /* 0x000000105b577819 */ /* 0x040fe400000006ff */
[----:B------:R-:W-:Y:S02]  /*a590*/  IADD3 R170, PT, PT, R170, 0xb0, RZ ;  /* 0x000000b0aaaa7810 */ /* 0x000fe40007ffe0ff */
[----:B------:R-:W-:Y:S02]  /*a5a0*/  LOP3.LUT R88, R91, 0xffff0000, RZ, 0xc0, !PT ;  /* 0xffff00005b587812 */ /* 0x000fe400078ec0ff */
[----:B------:R-:W-:Y:S01]  /*a5b0*/  SHF.L.U32 R89, R96, 0x10, RZ ;  /* 0x0000001060597819 */ /* 0x000fe200000006ff */
[----:B-1----:R-:W-:Y:S01]  /*a5c0*/  FMUL R4, R70, R4 ;  /* 0x0000000446047220 */ /* 0x002fe20000400000 */
[----:B------:R-:W-:Y:S01]  /*a5d0*/  LOP3.LUT R90, R96, 0xffff0000, RZ, 0xc0, !PT ;  /* 0xffff0000605a7812 */ /* 0x000fe200078ec0ff */
[----:B------:R-:W-:Y:S01]  /*a5e0*/  FMUL R5, R70, R5 ;  /* 0x0000000546057220 */ /* 0x000fe20000400000 */
[----:B------:R-:W-:Y:S01]  /*a5f0*/  SHF.L.U32 R91, R97, 0x10, RZ ;  /* 0x00000010615b7819 */ /* 0x000fe200000006ff */
[C---:B------:R-:W-:Y:S01]  /*a600*/  FFMA R4, R73.reuse, R72, R4 ;  /* 0x0000004849047223 */ /* 0x040fe20000000004 */
[----:B------:R-:W-:Y:S01]  /*a610*/  LOP3.LUT R170, R170, 0xfefffff8, RZ, 0xc0, !PT ;  /* 0xfefffff8aaaa7812 */ /* 0x000fe200078ec0ff */
[----:B------:R-:W-:Y:S01]  /*a620*/  FFMA R5, R73, R74, R5 ;  /* 0x0000004a49057223 */ /* 0x000fe20000000005 */
[----:B------:R-:W-:Y:S01]  /*a630*/  LOP3.LUT R92, R97, 0xffff0000, RZ, 0xc0, !PT ;  /* 0xffff0000615c7812 */ /* 0x000fe200078ec0ff */
[----:B------:R-:W-:Y:S01]  /*a640*/  FMUL R6, R70, R6 ;  /* 0x0000000646067220 */ /* 0x000fe20000400000 */
[C---:B------:R-:W-:Y:S01]  /*a650*/  SHF.L.U32 R93, R98.reuse, 0x10, RZ ;  /* 0x00000010625d7819 */ /* 0x040fe200000006ff */
[----:B------:R1:W-:Y:S01]  /*a660*/  SYNCS.ARRIVE.TRANS64.RED.A1T0 RZ, [R170+URZ], RZ ;  /* 0x000000ffaaff79a7 */ /* 0x0003e200081004ff */
[----:B------:R-:W-:Y:S01]  /*a670*/  F2FP.BF16.F32.PACK_AB R4, R5, R4 ;  /* 0x000000040504723e */ /* 0x000fe200000010ff */
[----:B------:R-:W-:Y:S01]  /*a680*/  FFMA R6, R73, R75, R6 ;  /* 0x0000004b49067223 */ /* 0x000fe20000000006 */
[----:B------:R-:W-:Y:S01]  /*a690*/  LOP3.LUT R94, R98, 0xffff0000, RZ, 0xc0, !PT ;  /* 0xffff0000625e7812 */ /* 0x000fe200078ec0ff */
[C---:B------:R-:W-:Y:S01]  /*a6a0*/  FMUL R7, R70.reuse, R7 ;  /* 0x0000000746077220 */ /* 0x040fe20000400000 */
[C---:B------:R-:W-:Y:S01]  /*a6b0*/  SHF.L.U32 R95, R99.reuse, 0x10, RZ ;  /* 0x00000010635f7819 */ /* 0x040fe200000006ff */
[----:B------:R-:W-:Y:S01]  /*a6c0*/  FMUL R8, R70, R8 ;  /* 0x0000000846087220 */ /* 0x000fe20000400000 */
[----:B------:R-:W-:Y:S01]  /*a6d0*/  LOP3.LUT R96, R99, 0xffff0000, RZ, 0xc0, !PT ;  /* 0xffff000063607812 */ /* 0x000fe200078ec0ff */
[C---:B------:R-:W-:Y:S01]  /*a6e0*/  FFMA R7, R73.reuse, R76, R7 ;  /* 0x0000004c49077223 */ /* 0x040fe20000000007 */
[C---:B------:R-:W-:Y:S01]  /*a6f0*/  SHF.L.U32 R97, R104.reuse, 0x10, RZ ;  /* 0x0000001068617819 */ /* 0x040fe200000006ff */
[----:B------:R-:W-:Y:S01]  /*a700*/  FFMA R8, R73, R77, R8 ;  /* 0x0000004d49087223 */ /* 0x000fe20000000008 */
[----:B------:R-:W-:Y:S01]  /*a710*/  LOP3.LUT R98, R104, 0xffff0000, RZ, 0xc0, !PT ;  /* 0xffff000068627812 */ /* 0x000fe200078ec0ff */
[C---:B------:R-:W-:Y:S01]  /*a720*/  FMUL R9, R70.reuse, R9 ;  /* 0x0000000946097220 */ /* 0x040fe20000400000 */
[----:B------:R-:W-:Y:S01]  /*a730*/  F2FP.BF16.F32.PACK_AB R5, R7, R6 ;  /* 0x000000060705723e */ /* 0x000fe200000010ff */
[----:B------:R-:W-:Y:S01]  /*a740*/  FMUL R10, R70, R10 ;  /* 0x0000000a460a7220 */ /* 0x000fe20000400000 */
        /* <DEDUP_REMOVED lines=8> */
[----:B------:R-:W-:Y:S01]  /*a7d0*/  LOP3.LUT R102, R106, 0xffff0000, RZ, 0xc0, !PT ;  /* 0xffff00006a667812 */ /* 0x000fe200078ec0ff */
[----:B------:R-:W-:Y:S01]  /*a7e0*/  FFMA R11, R73, R80, R11 ;  /* 0x00000050490b7223 */ /* 0x000fe2000000000b */
[----:B------:R-:W-:Y:S01]  /*a7f0*/  SHF.L.U32 R103, R107, 0x10, RZ ;  /* 0x000000106b677819 */ /* 0x000fe200000006ff */
[----:B------:R-:W-:Y:S01]  /*a800*/  FFMA R0, R73, R81, R0 ;  /* 0x0000005149007223 */ /* 0x000fe20000000000 */
[----:B------:R-:W-:Y:S01]  /*a810*/  LOP3.LUT R104, R107, 0xffff0000, RZ, 0xc0, !PT ;  /* 0xffff00006b687812 */ /* 0x000fe200078ec0ff */
[C---:B------:R-:W-:Y:S01]  /*a820*/  FMUL R2, R70.reuse, R13 ;  /* 0x0000000d46027220 */ /* 0x040fe20000400000 */
[----:B------:R-:W-:Y:S01]  /*a830*/  F2FP.BF16.F32.PACK_AB R7, R11, R10 ;  /* 0x0000000a0b07723e */ /* 0x000fe200000010ff */
[----:B------:R-:W-:Y:S01]  /*a840*/  FMUL R3, R70, R14 ;  /* 0x0000000e46037220 */ /* 0x000fe20000400000 */
[----:B------:R-:W-:Y:S01]  /*a850*/  SHF.L.U32 R105, R112, 0x10, RZ ;  /* 0x0000001070697819 */ /* 0x000fe200000006ff */
[----:B------:R-:W-:Y:S01]  /*a860*/  FMUL R15, R70, R15 ;  /* 0x0000000f460f7220 */ /* 0x000fe20000400000 */
[----:B------:R-:W-:Y:S01]  /*a870*/  LOP3.LUT R106, R112, 0xffff0000, RZ, 0xc0, !PT ;  /* 0xffff0000706a7812 */ /* 0x000fe200078ec0ff */
[C---:B------:R-:W-:Y:S01]  /*a880*/  FMUL R12, R70.reuse, R16 ;  /* 0x00000010460c7220 */ /* 0x040fe20000400000 */
[----:B------:R-:W-:Y:S01]  /*a890*/  SHF.L.U32 R107, R113, 0x10, RZ ;  /* 0x00000010716b7819 */ /* 0x000fe200000006ff */
[----:B------:R-:W-:Y:S01]  /*a8a0*/  FFMA R2, R73, R83, R2 ;  /* 0x0000005349027223 */ /* 0x000fe20000000002 */
[----:B------:R-:W-:Y:S01]  /*a8b0*/  LOP3.LUT R108, R113, 0xffff0000, RZ, 0xc0, !PT ;  /* 0xffff0000716c7812 */ /* 0x000fe200078ec0ff */
[----:B------:R-:W-:Y:S01]  /*a8c0*/  FMUL R13, R70, R17 ;  /* 0x00000011460d7220 */ /* 0x000fe20000400000 */
[----:B------:R-:W-:Y:S01]  /*a8d0*/  SHF.L.U32 R109, R114, 0x10, RZ ;  /* 0x00000010726d7819 */ /* 0x000fe200000006ff */
[C---:B------:R-:W-:Y:S01]  /*a8e0*/  FFMA R3, R73.reuse, R82, R3 ;  /* 0x0000005249037223 */ /* 0x040fe20000000003 */
[----:B------:R-:W-:Y:S01]  /*a8f0*/  F2FP.BF16.F32.PACK_AB R8, R2, R0 ;  /* 0x000000000208723e */ /* 0x000fe200000010ff */
[----:B------:R-:W-:Y:S01]  /*a900*/  FMUL R14, R70, R18 ;  /* 0x00000012460e7220 */ /* 0x000fe20000400000 */
[----:B------:R-:W-:Y:S01]  /*a910*/  LOP3.LUT R110, R114, 0xffff0000, RZ, 0xc0, !PT ;  /* 0xffff0000726e7812 */ /* 0x000fe200078ec0ff */
[----:B------:R-:W-:Y:S01]  /*a920*/  FFMA R15, R73, R84, R15 ;  /* 0x00000054490f7223 */ /* 0x000fe2000000000f */
[C---:B------:R-:W-:Y:S01]  /*a930*/  SHF.L.U32 R111, R115.reuse, 0x10, RZ ;  /* 0x00000010736f7819 */ /* 0x040fe200000006ff */
[C---:B------:R-:W-:Y:S01]  /*a940*/  FMUL R19, R70.reuse, R19 ;  /* 0x0000001346137220 */ /* 0x040fe20000400000 */
[----:B------:R-:W-:Y:S01]  /*a950*/  LOP3.LUT R112, R115, 0xffff0000, RZ, 0xc0, !PT ;  /* 0xffff000073707812 */ /* 0x000fe200078ec0ff */
[----:B------:R-:W-:Y:S01]  /*a960*/  FFMA R12, R73, R85, R12 ;  /* 0x00000055490c7223 */ /* 0x000fe2000000000c */
[----:B------:R-:W-:Y:S01]  /*a970*/  F2FP.BF16.F32.PACK_AB R9, R15, R3 ;  /* 0x000000030f09723e */ /* 0x000fe200000010ff */
[----:B------:R-:W-:Y:S01]  /*a980*/  FMUL R16, R70, R20 ;  /* 0x0000001446107220 */ /* 0x000fe20000400000 */
[C---:B------:R-:W-:Y:S01]  /*a990*/  SHF.L.U32 R113, R120.reuse, 0x10, RZ ;  /* 0x0000001078717819 */ /* 0x040fe200000006ff */
[----:B------:R1:W-:Y:S01]  /*a9a0*/  STS.128 [R169+UR44+0xc400], R4 ;  /* 0x00c40004a9007988 */ /* 0x0003e20008000c2c */
[C---:B------:R-:W-:Y:S01]  /*a9b0*/  FFMA R13, R73.reuse, R86, R13 ;  /* 0x00000056490d7223 */ /* 0x040fe2000000000d */
[----:B------:R-:W-:Y:S01]  /*a9c0*/  LOP3.LUT R114, R120, 0xffff0000, RZ, 0xc0, !PT ;  /* 0xffff000078727812 */ /* 0x000fe200078ec0ff */
[C---:B------:R-:W-:Y:S01]  /*a9d0*/  FFMA R14, R73.reuse, R87, R14 ;  /* 0x00000057490e7223 */ /* 0x040fe2000000000e */
[----:B------:R-:W-:Y:S01]  /*a9e0*/  FFMA R19, R73, R88, R19 ;  /* 0x0000005849137223 */ /* 0x000fe20000000013 */
[----:B------:R-:W-:Y:S01]  /*a9f0*/  SHF.L.U32 R115, R121, 0x10, RZ ;  /* 0x0000001079737819 */ /* 0x000fe200000006ff */
[----:B------:R-:W-:Y:S01]  /*aa00*/  FFMA R16, R73, R89, R16 ;  /* 0x0000005949107223 */ /* 0x000fe20000000010 */
[----:B------:R-:W-:Y:S01]  /*aa10*/  F2FP.BF16.F32.PACK_AB R10, R13, R12 ;  /* 0x0000000c0d0a723e */ /* 0x000fe200000010ff */
[C---:B------:R-:W-:Y:S01]  /*aa20*/  FMUL R17, R70.reuse, R21 ;  /* 0x0000001546117220 */ /* 0x040fe20000400000 */
[----:B------:R-:W-:Y:S01]  /*aa30*/  F2FP.BF16.F32.PACK_AB R11, R19, R14 ;  /* 0x0000000e130b723e */ /* 0x000fe200000010ff */
[C---:B------:R-:W-:Y:S01]  /*aa40*/  FMUL R18, R70.reuse, R22 ;  /* 0x0000001646127220 */ /* 0x040fe20000400000 */
[C---:B------:R-:W-:Y:S01]  /*aa50*/  FMUL R23, R70.reuse, R23 ;  /* 0x0000001746177220 */ /* 0x040fe20000400000 */
[----:B------:R-:W-:Y:S01]  /*aa60*/  FFMA R17, R73, R90, R17 ;  /* 0x0000005a49117223 */ /* 0x000fe20000000011 */
[C---:B------:R-:W-:Y:S01]  /*aa70*/  FMUL R20, R70.reuse, R24 ;  /* 0x0000001846147220 */ /* 0x040fe20000400000 */
[----:B------:R-:W-:Y:S01]  /*aa80*/  LOP3.LUT R116, R121, 0xffff0000, RZ, 0xc0, !PT ;  /* 0xffff000079747812 */ /* 0x000fe200078ec0ff */
[----:B------:R1:W-:Y:S01]  /*aa90*/  STS.128 [R168+0xc400], R8 ;  /* 0x00c40008a8007388 */ /* 0x0003e20000000c00 */
[----:B------:R-:W-:Y:S01]  /*aaa0*/  FFMA R18, R73, R91, R18 ;  /* 0x0000005b49127223 */ /* 0x000fe20000000012 */
[----:B------:R-:W-:Y:S01]  /*aab0*/  F2FP.BF16.F32.PACK_AB R16, R17, R16 ;  /* 0x000000101110723e */ /* 0x000fe200000010ff */
[C---:B------:R-:W-:Y:S01]  /*aac0*/  FFMA R23, R73.reuse, R92, R23 ;  /* 0x0000005c49177223 */ /* 0x040fe20000000017 */
[----:B------:R-:W-:Y:S01]  /*aad0*/  FFMA R20, R73, R93, R20 ;  /* 0x0000005d49147223 */ /* 0x000fe20000000014 */
[----:B------:R-:W-:Y:S01]  /*aae0*/  FMUL R21, R70, R25 ;  /* 0x0000001946157220 */ /* 0x000fe20000400000 */
[----:B------:R-:W-:Y:S01]  /*aaf0*/  SHF.L.U32 R117, R122, 0x10, RZ ;  /* 0x000000107a757819 */ /* 0x000fe200000006ff */
[C---:B------:R-:W-:Y:S01]  /*ab00*/  FMUL R22, R70.reuse, R26 ;  /* 0x0000001a46167220 */ /* 0x040fe20000400000 */
[----:B------:R-:W-:Y:S01]  /*ab10*/  F2FP.BF16.F32.PACK_AB R17, R23, R18 ;  /* 0x000000121711723e */ /* 0x000fe200000010ff */
[C---:B------:R-:W-:Y:S01]  /*ab20*/  FFMA R21, R73.reuse, R94, R21 ;  /* 0x0000005e49157223 */ /* 0x040fe20000000015 */
[----:B------:R-:W-:Y:S01]  /*ab30*/  FMUL R27, R70, R27 ;  /* 0x0000001b461b7220 */ /* 0x000fe20000400000 */
[----:B------:R-:W-:Y:S01]  /*ab40*/  FFMA R22, R73, R95, R22 ;  /* 0x0000005f49167223 */ /* 0x000fe20000000016 */
[----:B------:R-:W-:Y:S01]  /*ab50*/  LOP3.LUT R118, R122, 0xffff0000, RZ, 0xc0, !PT ;  /* 0xffff00007a767812 */ /* 0x000fe200078ec0ff */
[C---:B------:R-:W-:Y:S01]  /*ab60*/  FMUL R24, R70.reuse, R28 ;  /* 0x0000001c46187220 */ /* 0x040fe20000400000 */
[----:B------:R-:W-:Y:S01]  /*ab70*/  F2FP.BF16.F32.PACK_AB R18, R21, R20 ;  /* 0x000000141512723e */ /* 0x000fe200000010ff */
[C---:B------:R-:W-:Y:S01]  /*ab80*/  FFMA R27, R73.reuse, R96, R27 ;  /* 0x00000060491b7223 */ /* 0x040fe2000000001b */
[C---:B------:R-:W-:Y:S01]  /*ab90*/  FMUL R25, R70.reuse, R29 ;  /* 0x0000001d46197220 */ /* 0x040fe20000400000 */
[----:B------:R-:W-:Y:S01]  /*aba0*/  FFMA R24, R73, R97, R24 ;  /* 0x0000006149187223 */ /* 0x000fe20000000018 */
[----:B------:R-:W-:Y:S01]  /*abb0*/  SHF.L.U32 R119, R123, 0x10, RZ ;  /* 0x000000107b777819 */ /* 0x000fe200000006ff */
[C---:B------:R-:W-:Y:S01]  /*abc0*/  FMUL R26, R70.reuse, R30 ;  /* 0x0000001e461a7220 */ /* 0x040fe20000400000 */
[----:B------:R-:W-:Y:S01]  /*abd0*/  F2FP.BF16.F32.PACK_AB R19, R27, R22 ;  /* 0x000000161b13723e */ /* 0x000fe200000010ff */
[C---:B------:R-:W-:Y:S01]  /*abe0*/  FFMA R25, R73.reuse, R98, R25 ;  /* 0x0000006249197223 */ /* 0x040fe20000000019 */
[C---:B------:R-:W-:Y:S01]  /*abf0*/  FMUL R31, R70.reuse, R31 ;  /* 0x0000001f461f7220 */ /* 0x040fe20000400000 */
[----:B------:R-:W-:Y:S01]  /*ac00*/  FFMA R26, R73, R99, R26 ;  /* 0x00000063491a7223 */ /* 0x000fe2000000001a */
[----:B------:R-:W-:Y:S01]  /*ac10*/  LOP3.LUT R120, R123, 0xffff0000, RZ, 0xc0, !PT ;  /* 0xffff00007b787812 */ /* 0x000fe200078ec0ff */
[----:B------:R1:W-:Y:S01]  /*ac20*/  STS.128 [R167+0xc400], R16 ;  /* 0x00c40010a7007388 */ /* 0x0003e20000000c00 */
[----:B------:R-:W-:Y:S01]  /*ac30*/  F2FP.BF16.F32.PACK_AB R24, R25, R24 ;  /* 0x000000181918723e */ /* 0x000fe200000010ff */
[C---:B------:R-:W-:Y:S01]  /*ac40*/  FFMA R31, R73.reuse, R100, R31 ;  /* 0x00000064491f7223 */ /* 0x040fe2000000001f */
[C---:B------:R-:W-:Y:S01]  /*ac50*/  FMUL R28, R70.reuse, R32 ;  /* 0x00000020461c7220 */ /* 0x040fe20000400000 */
[C---:B------:R-:W-:Y:S01]  /*ac60*/  FMUL R29, R70.reuse, R33 ;  /* 0x00000021461d7220 */ /* 0x040fe20000400000 */
[----:B------:R-:W-:Y:S01]  /*ac70*/  FMUL R30, R70, R34 ;  /* 0x00000022461e7220 */ /* 0x000fe20000400000 */
[----:B------:R-:W-:Y:S01]  /*ac80*/  SHF.L.U32 R121, R128, 0x10, RZ ;  /* 0x0000001080797819 */ /* 0x000fe200000006ff */
[----:B------:R-:W-:Y:S01]  /*ac90*/  FFMA R28, R73, R101, R28 ;  /* 0x00000065491c7223 */ /* 0x000fe2000000001c */
[----:B------:R-:W-:Y:S01]  /*aca0*/  F2FP.BF16.F32.PACK_AB R25, R31, R26 ;  /* 0x0000001a1f19723e */ /* 0x000fe200000010ff */
[C---:B------:R-:W-:Y:S01]  /*acb0*/  FFMA R29, R73.reuse, R102, R29 ;  /* 0x00000066491d7223 */ /* 0x040fe2000000001d */
[----:B------:R-:W-:Y:S01]  /*acc0*/  FFMA R30, R73, R103, R30 ;  /* 0x00000067491e7223 */ /* 0x000fe2000000001e */
[----:B------:R-:W-:Y:S01]  /*acd0*/  FMUL R35, R70, R35 ;  /* 0x0000002346237220 */ /* 0x000fe20000400000 */
        /* <DEDUP_REMOVED lines=34> */
[----:B------:R-:W-:Y:S01]  /*af00*/  FFMA R41, R73, R114, R41 ;  /* 0x0000007249297223 */ /* 0x000fe20000000029 */
[C---:B------:R-:W-:Y:S01]  /*af10*/  FMUL R47, R70.reuse, R47 ;  /* 0x0000002f462f7220 */ /* 0x040fe20000400000 */
[C---:B------:R-:W-:Y:S01]  /*af20*/  FMUL R44, R70.reuse, R48 ;  /* 0x00000030462c7220 */ /* 0x040fe20000400000 */
[----:B------:R-:W-:Y:S01]  /*af30*/  FMUL R45, R70, R49 ;  /* 0x00000031462d7220 */ /* 0x000fe20000400000 */
[----:B------:R1:W-:Y:S01]  /*af40*/  STS.128 [R156+0xc400], R32 ;  /* 0x00c400209c007388 */ /* 0x0003e20000000c00 */
[----:B------:R-:W-:Y:S01]  /*af50*/  LOP3.LUT R128, R131, 0xffff0000, RZ, 0xc0, !PT ;  /* 0xffff000083807812 */ /* 0x000fe200078ec0ff */
[----:B------:R-:W-:Y:S01]  /*af60*/  FFMA R42, R73, R115, R42 ;  /* 0x00000073492a7223 */ /* 0x000fe2000000002a */
[----:B------:R-:W-:Y:S01]  /*af70*/  F2FP.BF16.F32.PACK_AB R40, R41, R40 ;  /* 0x000000282928723e */ /* 0x000fe200000010ff */
[C---:B------:R-:W-:Y:S01]  /*af80*/  FFMA R47, R73.reuse, R116, R47 ;  /* 0x00000074492f7223 */ /* 0x040fe2000000002f */
[C---:B------:R-:W-:Y:S01]  /*af90*/  FFMA R44, R73.reuse, R117, R44 ;  /* 0x00000075492c7223 */ /* 0x040fe2000000002c */
[----:B------:R-:W-:Y:S01]  /*afa0*/  SHF.L.U32 R129, R136, 0x10, RZ ;  /* 0x0000001088817819 */ /* 0x000fe200000006ff */
[C---:B------:R-:W-:Y:S01]  /*afb0*/  FFMA R45, R73.reuse, R118, R45 ;  /* 0x00000076492d7223 */ /* 0x040fe2000000002d */
[C---:B------:R-:W-:Y:S01]  /*afc0*/  FMUL R46, R70.reuse, R50 ;  /* 0x00000032462e7220 */ /* 0x040fe20000400000 */
[C---:B------:R-:W-:Y:S01]  /*afd0*/  FMUL R51, R70.reuse, R51 ;  /* 0x0000003346337220 */ /* 0x040fe20000400000 */
[C---:B------:R-:W-:Y:S01]  /*afe0*/  FMUL R48, R70.reuse, R52 ;  /* 0x0000003446307220 */ /* 0x040fe20000400000 */
[C---:B------:R-:W-:Y:S01]  /*aff0*/  FMUL R49, R70.reuse, R53 ;  /* 0x0000003546317220 */ /* 0x040fe20000400000 */
[C---:B------:R-:W-:Y:S01]  /*b000*/  FFMA R46, R73.reuse, R119, R46 ;  /* 0x00000077492e7223 */ /* 0x040fe2000000002e */
[C---:B------:R-:W-:Y:S01]  /*b010*/  FMUL R50, R70.reuse, R54 ;  /* 0x0000003646327220 */ /* 0x040fe20000400000 */
[C---:B------:R-:W-:Y:S01]  /*b020*/  FFMA R51, R73.reuse, R120, R51 ;  /* 0x0000007849337223 */ /* 0x040fe20000000033 */
[C---:B------:R-:W-:Y:S01]  /*b030*/  FMUL R55, R70.reuse, R55 ;  /* 0x0000003746377220 */ /* 0x040fe20000400000 */
[C---:B------:R-:W-:Y:S01]  /*b040*/  FFMA R48, R73.reuse, R121, R48 ;  /* 0x0000007949307223 */ /* 0x040fe20000000030 */
[C---:B------:R-:W-:Y:S01]  /*b050*/  FMUL R52, R70.reuse, R56 ;  /* 0x0000003846347220 */ /* 0x040fe20000400000 */
[C---:B------:R-:W-:Y:S01]  /*b060*/  FFMA R49, R73.reuse, R122, R49 ;  /* 0x0000007a49317223 */ /* 0x040fe20000000031 */
[C---:B------:R-:W-:Y:S01]  /*b070*/  FMUL R53, R70.reuse, R57 ;  /* 0x0000003946357220 */ /* 0x040fe20000400000 */
[----:B------:R-:W-:Y:S01]  /*b080*/  FFMA R50, R73, R123, R50 ;  /* 0x0000007b49327223 */ /* 0x000fe20000000032 */
[C---:B------:R-:W-:Y:S01]  /*b090*/  FMUL R54, R70.reuse, R58 ;  /* 0x0000003a46367220 */ /* 0x040fe20000400000 */
[----:B------:R-:W-:Y:S01]  /*b0a0*/  F2FP.BF16.F32.PACK_AB R41, R47, R42 ;  /* 0x0000002a2f29723e */ /* 0x000fe200000010ff */
[----:B------:R-:W-:Y:S01]  /*b0b0*/  FFMA R55, R73, R124, R55 ;  /* 0x0000007c49377223 */ /* 0x000fe20000000037 */
[C---:B------:R-:W-:Y:S01]  /*b0c0*/  FMUL R59, R70.reuse, R59 ;  /* 0x0000003b463b7220 */ /* 0x040fe20000400000 */
[----:B------:R-:W-:Y:S01]  /*b0d0*/  F2FP.BF16.F32.PACK_AB R42, R45, R44 ;  /* 0x0000002c2d2a723e */ /* 0x000fe200000010ff */
[----:B------:R-:W-:Y:S01]  /*b0e0*/  FFMA R52, R73, R125, R52 ;  /* 0x0000007d49347223 */ /* 0x000fe20000000034 */
[----:B------:R-:W-:Y:S01]  /*b0f0*/  F2FP.BF16.F32.PACK_AB R43, R51, R46 ;  /* 0x0000002e332b723e */ /* 0x000fe200000010ff */
[----:B------:R-:W-:Y:S01]  /*b100*/  FMUL R56, R70, R60 ;  /* 0x0000003c46387220 */ /* 0x000fe20000400000 */
[----:B------:R-:W-:Y:S01]  /*b110*/  LOP3.LUT R130, R136, 0xffff0000, RZ, 0xc0, !PT ;  /* 0xffff000088827812 */ /* 0x000fe200078ec0ff */
[----:B------:R-:W-:Y:S01]  /*b120*/  FFMA R53, R73, R126, R53 ;  /* 0x0000007e49357223 */ /* 0x000fe20000000035 */
[----:B------:R-:W-:Y:S01]  /*b130*/  SHF.L.U32 R131, R137, 0x10, RZ ;  /* 0x0000001089837819 */ /* 0x000fe200000006ff */
[----:B------:R1:W-:Y:S01]  /*b140*/  STS.128 [R155+0xc400], R40 ;  /* 0x00c400289b007388 */ /* 0x0003e20000000c00 */
[C---:B------:R-:W-:Y:S01]  /*b150*/  FMUL R57, R70.reuse, R61 ;  /* 0x0000003d46397220 */ /* 0x040fe20000400000 */
[----:B------:R-:W-:Y:S01]  /*b160*/  FFMA R54, R73, R127, R54 ;  /* 0x0000007f49367223 */ /* 0x000fe20000000036 */
[----:B------:R-:W-:Y:S01]  /*b170*/  LOP3.LUT R132, R137, 0xffff0000, RZ, 0xc0, !PT ;  /* 0xffff000089847812 */ /* 0x000fe200078ec0ff */
[----:B------:R-:W-:Y:S01]  /*b180*/  FMUL R58, R70, R62 ;  /* 0x0000003e463a7220 */ /* 0x000fe20000400000 */
[C---:B------:R-:W-:Y:S01]  /*b190*/  FFMA R59, R73.reuse, R128, R59 ;  /* 0x00000080493b7223 */ /* 0x040fe2000000003b */
[----:B------:R-:W-:Y:S01]  /*b1a0*/  SHF.L.U32 R133, R138, 0x10, RZ ;  /* 0x000000108a857819 */ /* 0x000fe200000006ff */
[----:B------:R-:W-:Y:S01]  /*b1b0*/  FMUL R63, R70, R63 ;  /* 0x0000003f463f7220 */ /* 0x000fe20000400000 */
        /* <DEDUP_REMOVED lines=9> */
[C---:B------:R-:W-:Y:S01]  /*b250*/  FMUL R62, R70.reuse, R66 ;  /* 0x00000042463e7220 */ /* 0x040fe20000400000 */
[----:B------:R-:W-:Y:S01]  /*b260*/  F2FP.BF16.F32.PACK_AB R49, R55, R50 ;  /* 0x000000323731723e */ /* 0x000fe200000010ff */
[----:B------:R-:W-:Y:S01]  /*b270*/  FFMA R63, R73, R132, R63 ;  /* 0x00000084493f7223 */ /* 0x000fe2000000003f */
[----:B------:R-:W-:Y:S01]  /*b280*/  FMUL R67, R70, R67 ;  /* 0x0000004346437220 */ /* 0x000fe20000400000 */
[----:B------:R-:W-:Y:S01]  /*b290*/  F2FP.BF16.F32.PACK_AB R50, R53, R52 ;  /* 0x000000343532723e */ /* 0x000fe200000010ff */
[----:B------:R-:W-:Y:S01]  /*b2a0*/  FFMA R60, R73, R133, R60 ;  /* 0x00000085493c7223 */ /* 0x000fe2000000003c */
[----:B------:R-:W-:Y:S01]  /*b2b0*/  F2FP.BF16.F32.PACK_AB R51, R59, R54 ;  /* 0x000000363b33723e */ /* 0x000fe200000010ff */
[C---:B------:R-:W-:Y:S01]  /*b2c0*/  FFMA R61, R73.reuse, R134, R61 ;  /* 0x00000086493d7223 */ /* 0x040fe2000000003d */
[C---:B------:R-:W-:Y:S01]  /*b2d0*/  FFMA R62, R73.reuse, R135, R62 ;  /* 0x00000087493e7223 */ /* 0x040fe2000000003e */
[----:B------:R-:W-:Y:S01]  /*b2e0*/  FFMA R67, R73, R136, R67 ;  /* 0x0000008849437223 */ /* 0x000fe20000000043 */
[----:B------:R-:W-:Y:S01]  /*b2f0*/  F2FP.BF16.F32.PACK_AB R56, R57, R56 ;  /* 0x000000383938723e */ /* 0x000fe200000010ff */
[----:B------:R1:W-:Y:S01]  /*b300*/  STS.128 [R154+0xc400], R48 ;  /* 0x00c400309a007388 */ /* 0x0003e20000000c00 */
[----:B------:R-:W-:Y:S02]  /*b310*/  F2FP.BF16.F32.PACK_AB R57, R63, R58 ;  /* 0x0000003a3f39723e */ /* 0x000fe400000010ff */
        /* <DEDUP_REMOVED lines=21> */
.L_x_139:
[----:B------:R-:W-:Y:S05]  /*b470*/  BSYNC.RECONVERGENT B0 ;  /* 0x0000000000007941 */ /* 0x000fea0003800200 */
.L_x_138:
[----:B------:R-:W-:Y:S01]  /*b480*/  BAR.SYNC.DEFER_BLOCKING 0x1, 0x80 ;  /* 0x0042000000007b1d */ /* 0x000fe20000010000 */
[----:B------:R-:W-:Y:S01]  /*b490*/  UISETP.NE.AND UP0, UPT, UR52, -0x4, UPT ;  /* 0xfffffffc3400788c */ /* 0x000fe2000bf05270 */
[----:B------:R-:W-:Y:S08]  /*b4a0*/  IADD3 R68, PT, PT, R68, 0x1, RZ ;  /* 0x0000000144447810 */ /* 0x000ff00007ffe0ff */
[----:B------:R-:W-:Y:S05]  /*b4b0*/  BRA.U !UP0, `(.L_x_140) ;  /* 0x0000000108287547 */ /* 0x000fea000b800000 */
[----:B------:R-:W-:Y:S01]  /*b4c0*/  ISETP.NE.AND P0, PT, R166, RZ, PT ;  /* 0x000000ffa600720c */ /* 0x000fe20003f05270 */
[----:B------:R-:W-:Y:S01]  /*b4d0*/  IMAD.U32 R3, RZ, RZ, UR46 ;  /* 0x0000002eff037e24 */ /* 0x000fe2000f8e00ff */
[----:B------:R-:W-:Y:S01]  /*b4e0*/  UIADD3 UR4, UPT, UPT, UR46, 0x1, URZ ;  /* 0x000000012e047890 */ /* 0x000fe2000fffe0ff */
[----:B------:R-:W-:Y:S03]  /*b4f0*/  IMAD.U32 R0, RZ, RZ, UR47 ;  /* 0x0000002fff007e24 */ /* 0x000fe6000f8e00ff */
[----:B------:R-:W-:Y:S04]  /*b500*/  UISETP.NE.AND UP0, UPT, UR4, 0x4, UPT ;  /* 0x000000040400788c */ /* 0x000fe8000bf05270 */
[----:B------:R-:W-:Y:S03]  /*b510*/  USEL UR46, UR4, URZ, UP0 ;  /* 0x000000ff042e7287 */ /* 0x000fe60008000000 */
[----:B------:R-:W-:Y:S05]  /*b520*/  @P0 LEA R3, R3, UR44, 0x3 ;  /* 0x0000002c03030c11 */ /* 0x000fea000f8e18ff */
[----:B------:R-:W-:Y:S05]  /*b530*/  @P0 VIADD R3, R3, 0x50 ;  /* 0x0000005003030836 */ /* 0x000fea0000000000 */
[----:B------:R-:W-:Y:S04]  /*b540*/  @P0 PRMT R0, R0, 0x654, R3 ;  /* 0x0000065400000816 */ /* 0x000fe80000000003 */
[----:B------:R2:W-:Y:S03]  /*b550*/  @P0 SYNCS.ARRIVE.TRANS64.RED.A1T0 RZ, [R0+URZ], RZ ;  /* 0x000000ff00ff09a7 */ /* 0x0005e600081004ff */
.L_x_140:
[----:B------:R-:W-:Y:S01]  /*b560*/  R2UR UR4, R148 ;  /* 0x00000000940472ca */ /* 0x000fe200000e0000 */
[----:B------:R-:W-:Y:S01]  /*b570*/  UISETP.NE.AND UP0, UPT, UR62, URZ, UPT ;  /* 0x000000ff3e00728c */ /* 0x000fe2000bf05270 */
[----:B------:R-:W-:Y:S01]  /*b580*/  ISETP.NE.AND P0, PT, R152, 0x2, PT ;  /* 0x000000029800780c */ /* 0x000fe20003f05270 */
[----:B------:R-:W-:Y:S01]  /*b590*/  UIADD3 UR20, UPT, UPT, UR37, UR63, URZ ;  /* 0x0000003f25147290 */ /* 0x000fe2000fffe0ff */
[----:B------:R-:W-:Y:S01]  /*b5a0*/  ISETP.NE.AND P1, PT, R68, 0x2, PT ;  /* 0x000000024400780c */ /* 0x000fe20003f25270 */
[----:B------:R-:W-:Y:S01]  /*b5b0*/  UIADD3 UR52, UPT, UPT, UR52, 0x4, URZ ;  /* 0x0000000434347890 */ /* 0x000fe2000fffe0ff */
[----:B------:R-:W-:Y:S01]  /*b5c0*/  SEL R3, RZ, 0x1, P0 ;  /* 0x00000001ff037807 */ /* 0x000fe20000000000 */
[----:B------:R-:W-:Y:S01]  /*b5d0*/  UMOV UR36, UR61 ;  /* 0x0000003d00247c82 */ /* 0x000fe20008000000 */
[----:B--2---:R-:W-:Y:S02]  /*b5e0*/  SEL R0, RZ, 0x1, P1 ;  /* 0x00000001ff007807 */ /* 0x004fe40000800000 */
[----:B------:R-:W-:Y:S02]  /*b5f0*/  LOP3.LUT R158, R158, R3, RZ, 0x3c, !PT ;  /* 0x000000039e9e7212 */ /* 0x000fe400078e3cff */
[----:B------:R-:W-:Y:S01]  /*b600*/  LOP3.LUT R159, R159, R0, RZ, 0x3c, !PT ;  /* 0x000000009f9f7212 */ /* 0x000fe200078e3cff */
[----:B------:R-:W-:Y:S01]  /*b610*/  UIADD3 UR16, UPT, UPT, UR38, UR4, URZ ;  /* 0x0000000426107290 */ /* 0x000fe2000fffe0ff */
[----:B------:R-:W-:Y:S02]  /*b620*/  SEL R152, R152, RZ, P0 ;  /* 0x000000ff98987207 */ /* 0x000fe40000000000 */
[----:B------:R-:W-:Y:S01]  /*b630*/  SEL R68, R68, RZ, P1 ;  /* 0x000000ff44447207 */ /* 0x000fe20000800000 */
[----:B------:R-:W-:Y:S08]  /*b640*/  BRA.U UP0, `(.L_x_141) ;  /* 0xffffff9d00b47547 */ /* 0x000ff0000b83ffff */
[----:B------:R-:W-:-:S13]  /*b650*/  R2UR UR4, R149 ;  /* 0x00000000950472ca */ /* 0x000fda00000e0000 */
[----:B------:R-:W-:-:S09]  /*b660*/  UISETP.NE.AND UP0, UPT, UR4, URZ, UPT ;  /* 0x000000ff0400728c */ /* 0x000fd2000bf05270 */
[----:B------:R-:W-:Y:S05]  /*b670*/  BRA.U !UP0, `(.L_x_142) ;  /* 0x0000000108487547 */ /* 0x000fea000b800000 */
[----:B------:R-:W2:Y:S02]  /*b680*/  LDCU.64 UR4, c[0x0][0x890] ;  /* 0x00011200ff0477ac */ /* 0x000ea40008000a00 */
[----:B--2---:R-:W-:-:S04]  /*b690*/  UISETP.NE.U32.AND UP0, UPT, UR4, URZ, UPT ;  /* 0x000000ff0400728c */ /* 0x004fc8000bf05070 */
[----:B------:R-:W-:-:S09]  /*b6a0*/  UISETP.NE.AND.EX UP0, UPT, UR5, URZ, UPT, UP0 ;  /* 0x000000ff0500728c */ /* 0x000fd2000bf05300 */
[----:B------:R-:W-:Y:S05]  /*b6b0*/  BRA.U UP0, `(.L_x_143) ;  /* 0x00000001000c7547 */ /* 0x000fea000b800000 */
[----:B------:R-:W-:-:S13]  /*b6c0*/  FSETP.NEU.AND P0, PT, R73, RZ, PT ;  /* 0x000000ff4900720b */ /* 0x000fda0003f0d000 */
[----:B------:R-:W-:Y:S05]  /*b6d0*/  @!P0 EXIT ;  /* 0x000000000000894d */ /* 0x000fea0003800000 */
[----:B------:R-:W-:Y:S05]  /*b6e0*/  BRA `(.L_x_142) ;  /* 0x00000000002c7947 */ /* 0x000fea0003800000 */
.L_x_143:
[----:B------:R-:W-:Y:S01]  /*b6f0*/  ISETP.NE.AND P0, PT, R151, RZ, PT ;  /* 0x000000ff9700720c */ /* 0x000fe20003f05270 */
[----:B------:R-:W-:-:S12]  /*b700*/  BSSY.RECONVERGENT B0, `(.L_x_142) ;  /* 0x0000009000007945 */ /* 0x000fd80003800200 */
[----:B------:R-:W-:Y:S05]  /*b710*/  @P0 BRA `(.L_x_144) ;  /* 0x0000000000140947 */ /* 0x000fea0003800000 */
[----:B------:R-:W2:Y:S02]  /*b720*/  LDCU.64 UR4, c[0x0][0x888] ;  /* 0x00011100ff0477ac */ /* 0x000ea40008000a00 */
[----:B--2---:R-:W-:-:S04]  /*b730*/  ISETP.NE.U32.AND P0, PT, RZ, UR4, PT ;  /* 0x00000004ff007c0c */ /* 0x004fc8000bf05070 */
[----:B------:R-:W-:-:S13]  /*b740*/  ISETP.NE.AND.EX P0, PT, RZ, UR5, PT, P0 ;  /* 0x00000005ff007c0c */ /* 0x000fda000bf05300 */
[----:B------:R-:W-:Y:S05]  /*b750*/  @!P0 EXIT ;  /* 0x000000000000894d */ /* 0x000fea0003800000 */
[----:B------:R-:W-:Y:S05]  /*b760*/  BRA `(.L_x_145) ;  /* 0x0000000000087947 */ /* 0x000fea0003800000 */
.L_x_144:
[----:B------:R-:W-:-:S13]  /*b770*/  FSETP.NEU.AND P0, PT, R73, RZ, PT ;  /* 0x000000ff4900720b */ /* 0x000fda0003f0d000 */
[----:B------:R-:W-:Y:S05]  /*b780*/  @!P0 EXIT ;  /* 0x000000000000894d */ /* 0x000fea0003800000 */
.L_x_145:
[----:B------:R-:W-:Y:S05]  /*b790*/  BSYNC.RECONVERGENT B0 ;  /* 0x0000000000007941 */ /* 0x000fea0003800200 */
.L_x_142:
[----:B------:R-:W-:Y:S01]  /*b7a0*/  ULEA UR4, UR46, UR44, 0x3 ;  /* 0x0000002c2e047291 */ /* 0x000fe2000f8e18ff */
[----:B------:R-:W-:-:S04]  /*b7b0*/  DEPBAR.LE SB0, 0x0 ;  /* 0x000080000000791a */ /* 0x000fc80000000000 */
[----:B------:R-:W-:-:S04]  /*b7c0*/  UIADD3 UR4, UPT, UPT, UR4, 0x50, URZ ;  /* 0x0000005004047890 */ /* 0x000fc8000fffe0ff */
[----:B------:R-:W-:-:S09]  /*b7d0*/  UPRMT UR4, UR47, 0x654, UR4 ;  /* 0x000006542f047896 */ /* 0x000fd20008000004 */
[----:B------:R-:W-:Y:S01]  /*b7e0*/  SYNCS.ARRIVE.TRANS64.RED.A1T0 RZ, [UR4], RZ ;  /* 0x000000ffffff79a7 */ /* 0x000fe20008100404 */
[----:B------:R-:W-:Y:S05]  /*b7f0*/  EXIT ;  /* 0x000000000000794d */ /* 0x000fea0003800000 */
.L_x_24:
[----:B--2---:R2:W3:Y:S02]  /*b800*/  SYNCS.PHASECHK.TRANS64.TRYWAIT P0, [R3+URZ+0xd0], R2 ;  /* 0x0000d002030075a7 */ /* 0x0044e400080011ff */
[----:B---3--:R-:W-:Y:S05]  /*b810*/  @!P0 NANOSLEEP.SYNCS 0x989680 ;  /* 0x009896800000895d */ /* 0x008fea0003900000 */
[----:B------:R-:W3:Y:S02]  /*b820*/  @!P0 SYNCS.PHASECHK.TRANS64 P0, [R3+URZ+0xd0], R2 ;  /* 0x0000d002030085a7 */ /* 0x000ee400080010ff */
[----:B---3--:R-:W-:Y:S05]  /*b830*/  @!P0 BRA `(.L_x_24) ;  /* 0xfffffffc00f08947 */ /* 0x008fea000383ffff */
[----:B------:R-:W-:Y:S05]  /*b840*/  BRA `(.L_x_146) ;  /* 0xffffff60005c7947 */ /* 0x000fea000383ffff */
.L_x_27:
[----:B-1----:R-:W-:-:S07]  /*b850*/  MOV R0, UR33 ;  /* 0x0000002100007c02 */ /* 0x002fce0008000f00 */
.L_x_147:
[----:B-1----:R1:W2:Y:S02]  /*b860*/  SYNCS.PHASECHK.TRANS64.TRYWAIT P0, [R0+URZ+0x18], R3 ;  /* 0x00001803000075a7 */ /* 0x0022a400080011ff */
[----:B--2---:R-:W-:Y:S05]  /*b870*/  @!P0 NANOSLEEP.SYNCS 0x989680 ;  /* 0x009896800000895d */ /* 0x004fea0003900000 */
[----:B------:R-:W2:Y:S02]  /*b880*/  @!P0 SYNCS.PHASECHK.TRANS64 P0, [R0+URZ+0x18], R3 ;  /* 0x00001803000085a7 */ /* 0x000ea400080010ff */
[----:B--2---:R-:W-:Y:S05]  /*b890*/  @!P0 BRA `(.L_x_147) ;  /* 0xfffffffc00f08947 */ /* 0x004fea000383ffff */
[----:B------:R-:W-:Y:S05]  /*b8a0*/  BRA `(.L_x_26) ;  /* 0xffffff6000b47947 */ /* 0x000fea000383ffff */
.L_x_34:
[----:B-1----:R-:W-:-:S07]  /*b8b0*/  MOV R0, UR17 ;  /* 0x0000001100007c02 */ /* 0x002fce0008000f00 */
.L_x_148:
[----:B-1----:R1:W2:Y:S02]  /*b8c0*/  SYNCS.PHASECHK.TRANS64.TRYWAIT P0, [R0+URZ+0x18], R3 ;  /* 0x00001803000075a7 */ /* 0x0022a400080011ff */
[----:B--2---:R-:W-:Y:S05]  /*b8d0*/  @!P0 NANOSLEEP.SYNCS 0x989680 ;  /* 0x009896800000895d */ /* 0x004fea0003900000 */
[----:B------:R-:W2:Y:S02]  /*b8e0*/  @!P0 SYNCS.PHASECHK.TRANS64 P0, [R0+URZ+0x18], R3 ;  /* 0x00001803000085a7 */ /* 0x000ea400080010ff */
[----:B--2---:R-:W-:Y:S05]  /*b8f0*/  @!P0 BRA `(.L_x_148) ;  /* 0xfffffffc00f08947 */ /* 0x004fea000383ffff */
[----:B------:R-:W-:Y:S05]  /*b900*/  BRA `(.L_x_33) ;  /* 0xffffff6400747947 */ /* 0x000fea000383ffff */
.L_x_39:
[----:B-1----:R1:W2:Y:S02]  /*b910*/  SYNCS.PHASECHK.TRANS64.TRYWAIT P0, [R3+URZ+0x80], R0 ;  /* 0x00008000030075a7 */ /* 0x0022a400080011ff */
[----:B--2---:R-:W-:Y:S05]  /*b920*/  @!P0 NANOSLEEP.SYNCS 0x989680 ;  /* 0x009896800000895d */ /* 0x004fea0003900000 */
[----:B------:R-:W2:Y:S02]  /*b930*/  @!P0 SYNCS.PHASECHK.TRANS64 P0, [R3+URZ+0x80], R0 ;  /* 0x00008000030085a7 */ /* 0x000ea400080010ff */
[----:B--2---:R-:W-:Y:S05]  /*b940*/  @!P0 BRA `(.L_x_39) ;  /* 0xfffffffc00f08947 */ /* 0x004fea000383ffff */
[----:B------:R-:W-:Y:S05]  /*b950*/  BRA `(.L_x_149) ;  /* 0xffffff68001c7947 */ /* 0x000fea000383ffff */
.L_x_43:
[----:B-1----:R-:W-:-:S07]  /*b960*/  MOV R0, UR4 ;  /* 0x0000000400007c02 */ /* 0x002fce0008000f00 */
.L_x_150:
[----:B-1----:R1:W2:Y:S02]  /*b970*/  SYNCS.PHASECHK.TRANS64.TRYWAIT P0, [R0+URZ], R3 ;  /* 0x00000003000075a7 */ /* 0x0022a400080011ff */
[----:B--2---:R-:W-:Y:S05]  /*b980*/  @!P0 NANOSLEEP.SYNCS 0x989680 ;  /* 0x009896800000895d */ /* 0x004fea0003900000 */
[----:B------:R-:W2:Y:S02]  /*b990*/  @!P0 SYNCS.PHASECHK.TRANS64 P0, [R0+URZ], R3 ;  /* 0x00000003000085a7 */ /* 0x000ea400080010ff */
[----:B--2---:R-:W-:Y:S05]  /*b9a0*/  @!P0 BRA `(.L_x_150) ;  /* 0xfffffffc00f08947 */ /* 0x004fea000383ffff */
[----:B------:R-:W-:Y:S05]  /*b9b0*/  BRA `(.L_x_151) ;  /* 0xffffff6c00c47947 */ /* 0x000fea000383ffff */
.L_x_44:
[----:B------:R-:W-:-:S07]  /*b9c0*/  MOV R0, UR5 ;  /* 0x0000000500007c02 */ /* 0x000fce0008000f00 */
.L_x_152:
[----:B-1----:R1:W2:Y:S02]  /*b9d0*/  SYNCS.PHASECHK.TRANS64.TRYWAIT P0, [R0+URZ], R3 ;  /* 0x00000003000075a7 */ /* 0x0022a400080011ff */
[----:B--2---:R-:W-:Y:S05]  /*b9e0*/  @!P0 NANOSLEEP.SYNCS 0x989680 ;  /* 0x009896800000895d */ /* 0x004fea0003900000 */
[----:B------:R-:W2:Y:S02]  /*b9f0*/  @!P0 SYNCS.PHASECHK.TRANS64 P0, [R0+URZ], R3 ;  /* 0x00000003000085a7 */ /* 0x000ea400080010ff */
[----:B--2---:R-:W-:Y:S05]  /*ba00*/  @!P0 BRA `(.L_x_152) ;  /* 0xfffffffc00f08947 */ /* 0x004fea000383ffff */
[----:B------:R-:W-:Y:S05]  /*ba10*/  BRA `(.L_x_153) ;  /* 0xffffff6c00d07947 */ /* 0x000fea000383ffff */
.L_x_47:
[----:B-1----:R1:W2:Y:S02]  /*ba20*/  SYNCS.PHASECHK.TRANS64.TRYWAIT P0, [R2+URZ+0xc0], R5 ;  /* 0x0000c005020075a7 */ /* 0x0022a400080011ff */
[----:B--2---:R-:W-:Y:S05]  /*ba30*/  @!P0 NANOSLEEP.SYNCS 0x989680 ;  /* 0x009896800000895d */ /* 0x004fea0003900000 */
[----:B------:R-:W2:Y:S02]  /*ba40*/  @!P0 SYNCS.PHASECHK.TRANS64 P0, [R2+URZ+0xc0], R5 ;  /* 0x0000c005020085a7 */ /* 0x000ea400080010ff */
[----:B--2---:R-:W-:Y:S05]  /*ba50*/  @!P0 BRA `(.L_x_47) ;  /* 0xfffffffc00f08947 */ /* 0x004fea000383ffff */
[----:B------:R-:W-:Y:S05]  /*ba60*/  BRA `(.L_x_154) ;  /* 0xffffff70002c7947 */ /* 0x000fea000383ffff */
.L_x_48:
[----:B------:R-:W-:-:S07]  /*ba70*/  MOV R2, UR4 ;  /* 0x0000000400027c02 */ /* 0x000fce0008000f00 */
.L_x_155:
[----:B-1----:R1:W2:Y:S02]  /*ba80*/  SYNCS.PHASECHK.TRANS64.TRYWAIT P0, [R2+URZ+0x90], R5 ;  /* 0x00009005020075a7 */ /* 0x0022a400080011ff */
[----:B--2---:R-:W-:Y:S05]  /*ba90*/  @!P0 NANOSLEEP.SYNCS 0x989680 ;  /* 0x009896800000895d */ /* 0x004fea0003900000 */
[----:B------:R-:W2:Y:S02]  /*baa0*/  @!P0 SYNCS.PHASECHK.TRANS64 P0, [R2+URZ+0x90], R5 ;  /* 0x00009005020085a7 */ /* 0x000ea400080010ff */
[----:B--2---:R-:W-:Y:S05]  /*bab0*/  @!P0 BRA `(.L_x_155) ;  /* 0xfffffffc00f08947 */ /* 0x004fea000383ffff */
[----:B------:R-:W-:Y:S05]  /*bac0*/  BRA `(.L_x_156) ;  /* 0xffffff70003c7947 */ /* 0x000fea000383ffff */
.L_x_49:
[----:B-1----:R1:W2:Y:S02]  /*bad0*/  SYNCS.PHASECHK.TRANS64.TRYWAIT P1, [R2+URZ+0x80], R5 ;  /* 0x00008005020075a7 */ /* 0x0022a400080211ff */
[----:B--2---:R-:W-:Y:S05]  /*bae0*/  @!P1 NANOSLEEP.SYNCS 0x989680 ;  /* 0x009896800000995d */ /* 0x004fea0003900000 */
[----:B------:R-:W2:Y:S02]  /*baf0*/  @!P1 SYNCS.PHASECHK.TRANS64 P1, [R2+URZ+0x80], R5 ;  /* 0x00008005020095a7 */ /* 0x000ea400080210ff */
[----:B--2---:R-:W-:Y:S05]  /*bb00*/  @!P1 BRA `(.L_x_49) ;  /* 0xfffffffc00f09947 */ /* 0x004fea000383ffff */
[----:B------:R-:W-:Y:S05]  /*bb10*/  BRA `(.L_x_157) ;  /* 0xffffff70006c7947 */ /* 0x000fea000383ffff */
.L_x_52:
[----:B------:R-:W-:-:S07]  /*bb20*/  MOV R0, UR4 ;  /* 0x0000000400007c02 */ /* 0x000fce0008000f00 */
.L_x_158:
[----:B-1----:R1:W2:Y:S02]  /*bb30*/  SYNCS.PHASECHK.TRANS64.TRYWAIT P0, [R0+URZ+0x90], R3 ;  /* 0x00009003000075a7 */ /* 0x0022a400080011ff */
[----:B--2---:R-:W-:Y:S05]  /*bb40*/  @!P0 NANOSLEEP.SYNCS 0x989680 ;  /* 0x009896800000895d */ /* 0x004fea0003900000 */
[----:B------:R-:W2:Y:S02]  /*bb50*/  @!P0 SYNCS.PHASECHK.TRANS64 P0, [R0+URZ+0x90], R3 ;  /* 0x00009003000085a7 */ /* 0x000ea400080010ff */
[----:B--2---:R-:W-:Y:S05]  /*bb60*/  @!P0 BRA `(.L_x_158) ;  /* 0xfffffffc00f08947 */ /* 0x004fea000383ffff */
[----:B------:R-:W-:Y:S05]  /*bb70*/  BRA `(.L_x_51) ;  /* 0xffffff7000c07947 */ /* 0x000fea000383ffff */
.L_x_61:
[----:B-1----:R-:W-:-:S04]  /*bb80*/  MOV R0, UR5 ;  /* 0x0000000500007c02 */ /* 0x002fc80008000f00 */
[----:B------:R1:W2:Y:S03]  /*bb90*/  SYNCS.PHASECHK.TRANS64.TRYWAIT P0, [R0+URZ+0x8], R7 ;  /* 0x00000807000075a7 */ /* 0x0002a600080011ff */
[----:B--2---:R-:W-:Y:S05]  /*bba0*/  @!P0 NANOSLEEP.SYNCS 0x989680 ;  /* 0x009896800000895d */ /* 0x004fea0003900000 */
[----:B------:R-:W2:Y:S02]  /*bbb0*/  @!P0 SYNCS.PHASECHK.TRANS64 P0, [R0+URZ+0x8], R7 ;  /* 0x00000807000085a7 */ /* 0x000ea400080010ff */
[----:B--2---:R-:W-:Y:S05]  /*bbc0*/  @!P0 BRA `(.L_x_61) ;  /* 0xfffffffc00ec8947 */ /* 0x004fea000383ffff */
[----:B------:R-:W-:Y:S05]  /*bbd0*/  BRA `(.L_x_60) ;  /* 0xffffff7400747947 */ /* 0x000fea000383ffff */
.L_x_63:
[----:B------:R-:W-:Y:S01]  /*bbe0*/  BSSY B0, `(.L_x_159) ;  /* 0x0000006000007945 */ /* 0x000fe20003800000 */
[----:B------:R-:W-:-:S07]  /*bbf0*/  MOV R15, 0xffffffff ;  /* 0xffffffff000f7802 */ /* 0x000fce0000000f00 */
[----:B-1---5:R-:W-:Y:S05]  /*bc00*/  WARPSYNC.COLLECTIVE R15, `(.L_x_160) ;  /* 0x000000000f0c7348 */ /* 0x022fea0003c00000 */
[----:B------:R-:W-:Y:S02]  /*bc10*/  ELECT P6, UR79, PT ;  /* 0x00000000004f782f */ /* 0x000fe400038c0000 */
[----:B------:R-:W-:Y:S01]  /*bc20*/  MOV R14, UR79 ;  /* 0x0000004f000e7c02 */ /* 0x000fe20008000f00 */
[----:B-1---5:R-:W-:Y:S10]  /*bc30*/  ENDCOLLECTIVE ;  /* 0x000000000000791b */ /* 0x022ff40003800000 */
.L_x_160:
[----:B------:R-:W-:Y:S05]  /*bc40*/  BSYNC B0 ;  /* 0x0000000000007941 */ /* 0x000fea0003800000 */
.L_x_159:
[----:B------:R-:W-:Y:S05]  /*bc50*/  BRA `(.L_x_161) ;  /* 0xffffff7400a47947 */ /* 0x000fea000383ffff */
.L_x_65:
[----:B-1----:R-:W-:-:S04]  /*bc60*/  MOV R0, UR5 ;  /* 0x0000000500007c02 */ /* 0x002fc80008000f00 */
[----:B------:R1:W2:Y:S03]  /*bc70*/  SYNCS.PHASECHK.TRANS64.TRYWAIT P0, [R0+URZ+0x8], R5 ;  /* 0x00000805000075a7 */ /* 0x0002a600080011ff */
[----:B--2---:R-:W-:Y:S05]  /*bc80*/  @!P0 NANOSLEEP.SYNCS 0x989680 ;  /* 0x009896800000895d */ /* 0x004fea0003900000 */
[----:B------:R-:W2:Y:S02]  /*bc90*/  @!P0 SYNCS.PHASECHK.TRANS64 P0, [R0+URZ+0x8], R5 ;  /* 0x00000805000085a7 */ /* 0x000ea400080010ff */
[----:B--2---:R-:W-:Y:S05]  /*bca0*/  @!P0 BRA `(.L_x_65) ;  /* 0xfffffffc00ec8947 */ /* 0x004fea000383ffff */
[----:B------:R-:W-:Y:S05]  /*bcb0*/  BRA `(.L_x_64) ;  /* 0xffffff7400a87947 */ /* 0x000fea000383ffff */
.L_x_66:
[----:B-1----:R1:W2:Y:S02]  /*bcc0*/  SYNCS.PHASECHK.TRANS64.TRYWAIT P0, [R0+URZ+0x80], R5 ;  /* 0x00008005000075a7 */ /* 0x0022a400080011ff */
[----:B--2---:R-:W-:Y:S05]  /*bcd0*/  @!P0 NANOSLEEP.SYNCS 0x989680 ;  /* 0x009896800000895d */ /* 0x004fea0003900000 */
[----:B------:R-:W2:Y:S02]  /*bce0*/  @!P0 SYNCS.PHASECHK.TRANS64 P0, [R0+URZ+0x80], R5 ;  /* 0x00008005000085a7 */ /* 0x000ea400080010ff */
[----:B--2---:R-:W-:Y:S05]  /*bcf0*/  @!P0 BRA `(.L_x_66) ;  /* 0xfffffffc00f08947 */ /* 0x004fea000383ffff */
[----:B------:R-:W-:Y:S05]  /*bd00*/  BRA `(.L_x_162) ;  /* 0xffffff7800847947 */ /* 0x000fea000383ffff */
.L_x_68:
[----:B------:R-:W-:-:S07]  /*bd10*/  MOV R0, UR23 ;  /* 0x0000001700007c02 */ /* 0x000fce0008000f00 */
.L_x_163:
[----:B-1----:R1:W2:Y:S02]  /*bd20*/  SYNCS.PHASECHK.TRANS64.TRYWAIT P0, [R0+URZ+0xb0], R5 ;  /* 0x0000b005000075a7 */ /* 0x0022a400080011ff */
[----:B--2---:R-:W-:Y:S05]  /*bd30*/  @!P0 NANOSLEEP.SYNCS 0x989680 ;  /* 0x009896800000895d */ /* 0x004fea0003900000 */
[----:B------:R-:W2:Y:S02]  /*bd40*/  @!P0 SYNCS.PHASECHK.TRANS64 P0, [R0+URZ+0xb0], R5 ;  /* 0x0000b005000085a7 */ /* 0x000ea400080010ff */
[----:B--2---:R-:W-:Y:S05]  /*bd50*/  @!P0 BRA `(.L_x_163) ;  /* 0xfffffffc00f08947 */ /* 0x004fea000383ffff */
[----:B------:R-:W-:Y:S05]  /*bd60*/  BRA `(.L_x_164) ;  /* 0xffffff7800d07947 */ /* 0x000fea000383ffff */
.L_x_71:
[----:B------:R-:W-:Y:S07]  /*bd70*/  MOV R0, UR5 ;  /* 0x0000000500007c02 */ /* 0x000fee0008000f00 */
.L_x_165:
[----:B-1----:R1:W2:Y:S02]  /*bd80*/  SYNCS.PHASECHK.TRANS64.TRYWAIT P0, [R0+URZ], R5 ;  /* 0x00000005000075a7 */ /* 0x0022a400080011ff */
[----:B--2---:R-:W-:Y:S05]  /*bd90*/  @!P0 NANOSLEEP.SYNCS 0x989680 ;  /* 0x009896800000895d */ /* 0x004fea0003900000 */
[----:B------:R-:W2:Y:S02]  /*bda0*/  @!P0 SYNCS.PHASECHK.TRANS64 P0, [R0+URZ], R5 ;  /* 0x00000005000085a7 */ /* 0x000ea400080010ff */
[----:B--2---:R-:W-:Y:S05]  /*bdb0*/  @!P0 BRA `(.L_x_165) ;  /* 0xfffffffc00f08947 */ /* 0x004fea000383ffff */
[----:B------:R-:W-:Y:S05]  /*bdc0*/  BRA `(.L_x_70) ;  /* 0xffffff7800e47947 */ /* 0x000fea000383ffff */
.L_x_75:
[----:B-1----:R-:W-:-:S07]  /*bdd0*/  MOV R0, UR4 ;  /* 0x0000000400007c02 */ /* 0x002fce0008000f00 */
.L_x_166:
[----:B-1----:R1:W2:Y:S02]  /*bde0*/  SYNCS.PHASECHK.TRANS64.TRYWAIT P0, [R0+URZ], R3 ;  /* 0x00000003000075a7 */ /* 0x0022a400080011ff */
[----:B--2---:R-:W-:Y:S05]  /*bdf0*/  @!P0 NANOSLEEP.SYNCS 0x989680 ;  /* 0x009896800000895d */ /* 0x004fea0003900000 */
[----:B------:R-:W2:Y:S02]  /*be00*/  @!P0 SYNCS.PHASECHK.TRANS64 P0, [R0+URZ], R3 ;  /* 0x00000003000085a7 */ /* 0x000ea400080010ff */
[----:B--2---:R-:W-:Y:S05]  /*be10*/  @!P0 BRA `(.L_x_166) ;  /* 0xfffffffc00f08947 */ /* 0x004fea000383ffff */
[----:B------:R-:W-:Y:S05]  /*be20*/  BRA `(.L_x_167) ;  /* 0xffffff7c00b07947 */ /* 0x000fea000383ffff */
.L_x_78:
[----:B------:R-:W-:-:S07]  /*be30*/  MOV R0, UR17 ;  /* 0x0000001100007c02 */ /* 0x000fce0008000f00 */
.L_x_168:
[----:B-1----:R1:W2:Y:S02]  /*be40*/  SYNCS.PHASECHK.TRANS64.TRYWAIT P1, [R0+URZ+0xe0], R3 ;  /* 0x0000e003000075a7 */ /* 0x0022a400080211ff */
[----:B--2---:R-:W-:Y:S05]  /*be50*/  @!P1 NANOSLEEP.SYNCS 0x989680 ;  /* 0x009896800000995d */ /* 0x004fea0003900000 */
[----:B------:R-:W2:Y:S02]  /*be60*/  @!P1 SYNCS.PHASECHK.TRANS64 P1, [R0+URZ+0xe0], R3 ;  /* 0x0000e003000095a7 */ /* 0x000ea400080210ff */
[----:B--2---:R-:W-:Y:S05]  /*be70*/  @!P1 BRA `(.L_x_168) ;  /* 0xfffffffc00f09947 */ /* 0x004fea000383ffff */
[----:B------:R-:W-:Y:S05]  /*be80*/  BRA `(.L_x_169) ;  /* 0xffffff7c00fc7947 */ /* 0x000fea000383ffff */
.L_x_83:
[----:B--2---:R2:W3:Y:S02]  /*be90*/  SYNCS.PHASECHK.TRANS64.TRYWAIT P0, [R12+URZ+0x80], R9 ;  /* 0x000080090c0075a7 */ /* 0x0044e400080011ff */
[----:B---3--:R-:W-:Y:S05]  /*bea0*/  @!P0 NANOSLEEP.SYNCS 0x989680 ;  /* 0x009896800000895d */ /* 0x008fea0003900000 */
[----:B------:R-:W3:Y:S02]  /*beb0*/  @!P0 SYNCS.PHASECHK.TRANS64 P0, [R12+URZ+0x80], R9 ;  /* 0x000080090c0085a7 */ /* 0x000ee400080010ff */
[----:B---3--:R-:W-:Y:S05]  /*bec0*/  @!P0 BRA `(.L_x_83) ;  /* 0xfffffffc00f08947 */ /* 0x008fea000383ffff */
[----:B------:R-:W-:Y:S05]  /*bed0*/  BRA `(.L_x_170) ;  /* 0xffffff8400247947 */ /* 0x000fea000383ffff */
.L_x_86:
[----:B------:R-:W-:Y:S07]  /*bee0*/  MOV R0, UR21 ;  /* 0x0000001500007c02 */ /* 0x000fee0008000f00 */
.L_x_171:
[----:B--2---:R2:W3:Y:S02]  /*bef0*/  SYNCS.PHASECHK.TRANS64.TRYWAIT P2, [R0+URZ+0x78], R11 ;  /* 0x0000780b000075a7 */ /* 0x0044e400080411ff */
[----:B---3--:R-:W-:Y:S05]  /*bf00*/  @!P2 NANOSLEEP.SYNCS 0x989680 ;  /* 0x009896800000a95d */ /* 0x008fea0003900000 */
[----:B------:R-:W3:Y:S02]  /*bf10*/  @!P2 SYNCS.PHASECHK.TRANS64 P2, [R0+URZ+0x78], R11 ;  /* 0x0000780b0000a5a7 */ /* 0x000ee400080410ff */
[----:B---3--:R-:W-:Y:S05]  /*bf20*/  @!P2 BRA `(.L_x_171) ;  /* 0xfffffffc00f0a947 */ /* 0x008fea000383ffff */
[----:B------:R-:W-:Y:S05]  /*bf30*/  BRA `(.L_x_85) ;  /* 0xffffff88008c7947 */ /* 0x000fea000383ffff */
.L_x_89:
[----:B--2---:R-:W-:Y:S07]  /*bf40*/  MOV R0, UR21 ;  /* 0x0000001500007c02 */ /* 0x004fee0008000f00 */
.L_x_172:
[----:B--2---:R2:W3:Y:S02]  /*bf50*/  SYNCS.PHASECHK.TRANS64.TRYWAIT P0, [R0+URZ+0x50], R9 ;  /* 0x00005009000075a7 */ /* 0x0044e400080011ff */
[----:B---3--:R-:W-:Y:S05]  /*bf60*/  @!P0 NANOSLEEP.SYNCS 0x989680 ;  /* 0x009896800000895d */ /* 0x008fea0003900000 */
[----:B------:R-:W3:Y:S02]  /*bf70*/  @!P0 SYNCS.PHASECHK.TRANS64 P0, [R0+URZ+0x50], R9 ;  /* 0x00005009000085a7 */ /* 0x000ee400080010ff */
[----:B---3--:R-:W-:Y:S05]  /*bf80*/  @!P0 BRA `(.L_x_172) ;  /* 0xfffffffc00f08947 */ /* 0x008fea000383ffff */
[----:B------:R-:W-:Y:S05]  /*bf90*/  BRA `(.L_x_173) ;  /* 0xffffff8800e87947 */ /* 0x000fea000383ffff */
.L_x_90:
[----:B------:R-:W-:Y:S07]  /*bfa0*/  MOV R0, UR21 ;  /* 0x0000001500007c02 */ /* 0x000fee0008000f00 */
.L_x_174:
[----:B--2---:R2:W3:Y:S02]  /*bfb0*/  SYNCS.PHASECHK.TRANS64.TRYWAIT P0, [R0+URZ+0x58], R9 ;  /* 0x00005809000075a7 */ /* 0x0044e400080011ff */
[----:B---3--:R-:W-:Y:S05]  /*bfc0*/  @!P0 NANOSLEEP.SYNCS 0x989680 ;  /* 0x009896800000895d */ /* 0x008fea0003900000 */
[----:B------:R-:W3:Y:S02]  /*bfd0*/  @!P0 SYNCS.PHASECHK.TRANS64 P0, [R0+URZ+0x58], R9 ;  /* 0x00005809000085a7 */ /* 0x000ee400080010ff */
[----:B---3--:R-:W-:Y:S05]  /*bfe0*/  @!P0 BRA `(.L_x_174) ;  /* 0xfffffffc00f08947 */ /* 0x008fea000383ffff */
[----:B------:R-:W-:Y:S05]  /*bff0*/  BRA `(.L_x_175) ;  /* 0xffffff8c00247947 */ /* 0x000fea000383ffff */
.L_x_91:
[----:B------:R-:W-:Y:S07]  /*c000*/  MOV R0, UR21 ;  /* 0x0000001500007c02 */ /* 0x000fee0008000f00 */
.L_x_176:
[----:B--2---:R2:W3:Y:S02]  /*c010*/  SYNCS.PHASECHK.TRANS64.TRYWAIT P0, [R0+URZ+0x60], R9 ;  /* 0x00006009000075a7 */ /* 0x0044e400080011ff */
[----:B---3--:R-:W-:Y:S05]  /*c020*/  @!P0 NANOSLEEP.SYNCS 0x989680 ;  /* 0x009896800000895d */ /* 0x008fea0003900000 */
[----:B------:R-:W3:Y:S02]  /*c030*/  @!P0 SYNCS.PHASECHK.TRANS64 P0, [R0+URZ+0x60], R9 ;  /* 0x00006009000085a7 */ /* 0x000ee400080010ff */
[----:B---3--:R-:W-:Y:S05]  /*c040*/  @!P0 BRA `(.L_x_176) ;  /* 0xfffffffc00f08947 */ /* 0x008fea000383ffff */
[----:B------:R-:W-:Y:S05]  /*c050*/  BRA `(.L_x_177) ;  /* 0xffffff8c006c7947 */ /* 0x000fea000383ffff */
.L_x_92:
[----:B------:R-:W-:Y:S07]  /*c060*/  MOV R0, UR21 ;  /* 0x0000001500007c02 */ /* 0x000fee0008000f00 */
.L_x_178:
[----:B--2---:R2:W3:Y:S02]  /*c070*/  SYNCS.PHASECHK.TRANS64.TRYWAIT P0, [R0+URZ+0x68], R9 ;  /* 0x00006809000075a7 */ /* 0x0044e400080011ff */
[----:B---3--:R-:W-:Y:S05]  /*c080*/  @!P0 NANOSLEEP.SYNCS 0x989680 ;  /* 0x009896800000895d */ /* 0x008fea0003900000 */
[----:B------:R-:W3:Y:S02]  /*c090*/  @!P0 SYNCS.PHASECHK.TRANS64 P0, [R0+URZ+0x68], R9 ;  /* 0x00006809000085a7 */ /* 0x000ee400080010ff */
[----:B---3--:R-:W-:Y:S05]  /*c0a0*/  @!P0 BRA `(.L_x_178) ;  /* 0xfffffffc00f08947 */ /* 0x008fea000383ffff */
[----:B------:R-:W-:Y:S05]  /*c0b0*/  BRA `(.L_x_179) ;  /* 0xffffff8c00b07947 */ /* 0x000fea000383ffff */
.L_x_94:
[----:B------:R-:W-:-:S07]  /*c0c0*/  MOV R0, UR21 ;  /* 0x0000001500007c02 */ /* 0x000fce0008000f00 */
.L_x_180:
[----:B---3--:R3:W4:Y:S02]  /*c0d0*/  SYNCS.PHASECHK.TRANS64.TRYWAIT P0, [R0+URZ+0x50], R3 ;  /* 0x00005003000075a7 */ /* 0x00872400080011ff */
[----:B----4-:R-:W-:Y:S05]  /*c0e0*/  @!P0 NANOSLEEP.SYNCS 0x989680 ;  /* 0x009896800000895d */ /* 0x010fea0003900000 */
[----:B------:R-:W4:Y:S02]  /*c0f0*/  @!P0 SYNCS.PHASECHK.TRANS64 P0, [R0+URZ+0x50], R3 ;  /* 0x00005003000085a7 */ /* 0x000f2400080010ff */
[----:B----4-:R-:W-:Y:S05]  /*c100*/  @!P0 BRA `(.L_x_180) ;  /* 0xfffffffc00f08947 */ /* 0x010fea000383ffff */
[----:B------:R-:W-:Y:S05]  /*c110*/  BRA `(.L_x_181) ;  /* 0xffffff9000247947 */ /* 0x000fea000383ffff */
.L_x_95:
[----:B---3--:R-:W-:-:S07]  /*c120*/  MOV R0, UR21 ;  /* 0x0000001500007c02 */ /* 0x008fce0008000f00 */
.L_x_182:
[----:B---3--:R3:W4:Y:S02]  /*c130*/  SYNCS.PHASECHK.TRANS64.TRYWAIT P0, [R0+URZ+0x58], R3 ;  /* 0x00005803000075a7 */ /* 0x00872400080011ff */
[----:B----4-:R-:W-:Y:S05]  /*c140*/  @!P0 NANOSLEEP.SYNCS 0x989680 ;  /* 0x009896800000895d */ /* 0x010fea0003900000 */
[----:B------:R-:W4:Y:S02]  /*c150*/  @!P0 SYNCS.PHASECHK.TRANS64 P0, [R0+URZ+0x58], R3 ;  /* 0x00005803000085a7 */ /* 0x000f2400080010ff */
[----:B----4-:R-:W-:Y:S05]  /*c160*/  @!P0 BRA `(.L_x_182) ;  /* 0xfffffffc00f08947 */ /* 0x010fea000383ffff */
[----:B------:R-:W-:Y:S05]  /*c170*/  BRA `(.L_x_183) ;  /* 0xffffff9000147947 */ /* 0x000fea000383ffff */
.L_x_96:
[----:B---3--:R-:W-:-:S07]  /*c180*/  MOV R0, UR21 ;  /* 0x0000001500007c02 */ /* 0x008fce0008000f00 */
.L_x_184:
[----:B---3--:R3:W4:Y:S02]  /*c190*/  SYNCS.PHASECHK.TRANS64.TRYWAIT P0, [R0+URZ+0x60], R3 ;  /* 0x00006003000075a7 */ /* 0x00872400080011ff */
[----:B----4-:R-:W-:Y:S05]  /*c1a0*/  @!P0 NANOSLEEP.SYNCS 0x989680 ;  /* 0x009896800000895d */ /* 0x010fea0003900000 */
[----:B------:R-:W4:Y:S02]  /*c1b0*/  @!P0 SYNCS.PHASECHK.TRANS64 P0, [R0+URZ+0x60], R3 ;  /* 0x00006003000085a7 */ /* 0x000f2400080010ff */
[----:B----4-:R-:W-:Y:S05]  /*c1c0*/  @!P0 BRA `(.L_x_184) ;  /* 0xfffffffc00f08947 */ /* 0x010fea000383ffff */
[----:B------:R-:W-:Y:S05]  /*c1d0*/  BRA `(.L_x_185) ;  /* 0xffffff9000047947 */ /* 0x000fea000383ffff */
.L_x_98:
[----:B-1----:R1:W2:Y:S02]  /*c1e0*/  SYNCS.PHASECHK.TRANS64.TRYWAIT P0, [R3+URZ+0x80], R0 ;  /* 0x00008000030075a7 */ /* 0x0022a400080011ff */
[----:B--2---:R-:W-:Y:S05]  /*c1f0*/  @!P0 NANOSLEEP.SYNCS 0x989680 ;  /* 0x009896800000895d */ /* 0x004fea0003900000 */
[----:B------:R-:W2:Y:S02]  /*c200*/  @!P0 SYNCS.PHASECHK.TRANS64 P0, [R3+URZ+0x80], R0 ;  /* 0x00008000030085a7 */ /* 0x000ea400080010ff */
[----:B--2---:R-:W-:Y:S05]  /*c210*/  @!P0 BRA `(.L_x_98) ;  /* 0xfffffffc00f08947 */ /* 0x004fea000383ffff */
[----:B------:R-:W-:Y:S05]  /*c220*/  BRA `(.L_x_186) ;  /* 0xffffff9000d07947 */ /* 0x000fea000383ffff */
.L_x_109:
[----:B-1----:R-:W-:Y:S04]  /*c230*/  MOV R0, UR44 ;  /* 0x0000002c00007c02 */ /* 0x002fe80008000f00 */
[----:B------:R1:W2:Y:S03]  /*c240*/  SYNCS.PHASECHK.TRANS64.TRYWAIT P1, [R0+URZ+0x30], R5 ;  /* 0x00003005000075a7 */ /* 0x0002a600080211ff */
[----:B--2---:R-:W-:Y:S05]  /*c250*/  @!P1 NANOSLEEP.SYNCS 0x989680 ;  /* 0x009896800000995d */ /* 0x004fea0003900000 */
[----:B------:R-:W2:Y:S02]  /*c260*/  @!P1 SYNCS.PHASECHK.TRANS64 P1, [R0+URZ+0x30], R5 ;  /* 0x00003005000095a7 */ /* 0x000ea400080210ff */
[----:B--2---:R-:W-:Y:S05]  /*c270*/  @!P1 BRA `(.L_x_109) ;  /* 0xfffffffc00ec9947 */ /* 0x004fea000383ffff */
[----:B------:R-:W-:Y:S05]  /*c280*/  BRA `(.L_x_108) ;  /* 0xffffffa000b47947 */ /* 0x000fea000383ffff */
.L_x_111:
[----:B-1----:R1:W4:Y:S02]  /*c290*/  SYNCS.PHASECHK.TRANS64.TRYWAIT P0, [R170+URZ+0xa0], R3 ;  /* 0x0000a003aa0075a7 */ /* 0x00232400080011ff */
[----:B----4-:R-:W-:Y:S05]  /*c2a0*/  @!P0 NANOSLEEP.SYNCS 0x989680 ;  /* 0x009896800000895d */ /* 0x010fea0003900000 */
[----:B------:R-:W4:Y:S02]  /*c2b0*/  @!P0 SYNCS.PHASECHK.TRANS64 P0, [R170+URZ+0xa0], R3 ;  /* 0x0000a003aa0085a7 */ /* 0x000f2400080010ff */
[----:B----4-:R-:W-:Y:S05]  /*c2c0*/  @!P0 BRA `(.L_x_111) ;  /* 0xfffffffc00f08947 */ /* 0x010fea000383ffff */
[----:B------:R-:W-:Y:S05]  /*c2d0*/  BRA `(.L_x_110) ;  /* 0xffffffa000ec7947 */ /* 0x000fea000383ffff */
.L_x_120:
[----:B---3--:R3:W4:Y:S02]  /*c2e0*/  SYNCS.PHASECHK.TRANS64.TRYWAIT P0, [R3+URZ+0x30], R0 ;  /* 0x00003000030075a7 */ /* 0x00872400080011ff */
[----:B----4-:R-:W-:Y:S05]  /*c2f0*/  @!P0 NANOSLEEP.SYNCS 0x989680 ;  /* 0x009896800000895d */ /* 0x010fea0003900000 */
[----:B------:R-:W4:Y:S02]  /*c300*/  @!P0 SYNCS.PHASECHK.TRANS64 P0, [R3+URZ+0x30], R0 ;  /* 0x00003000030085a7 */ /* 0x000f2400080010ff */
[----:B----4-:R-:W-:Y:S05]  /*c310*/  @!P0 BRA `(.L_x_120) ;  /* 0xfffffffc00f08947 */ /* 0x010fea000383ffff */
[----:B------:R-:W-:Y:S05]  /*c320*/  BRA `(.L_x_119) ;  /* 0xffffffb400987947 */ /* 0x000fea000383ffff */
.L_x_128:
[----:B-1----:R1:W4:Y:S02]  /*c330*/  SYNCS.PHASECHK.TRANS64.TRYWAIT P0, [R0+URZ+0x30], R7 ;  /* 0x00003007000075a7 */ /* 0x00232400080011ff */
[----:B----4-:R-:W-:Y:S05]  /*c340*/  @!P0 NANOSLEEP.SYNCS 0x989680 ;  /* 0x009896800000895d */ /* 0x010fea0003900000 */
[----:B------:R-:W4:Y:S02]  /*c350*/  @!P0 SYNCS.PHASECHK.TRANS64 P0, [R0+URZ+0x30], R7 ;  /* 0x00003007000085a7 */ /* 0x000f2400080010ff */
[----:B----4-:R-:W-:Y:S05]  /*c360*/  @!P0 BRA `(.L_x_128) ;  /* 0xfffffffc00f08947 */ /* 0x010fea000383ffff */
[----:B------:R-:W-:Y:S05]  /*c370*/  BRA `(.L_x_127) ;  /* 0xffffffc800907947 */ /* 0x000fea000383ffff */
.L_x_136:
[----:B--2---:R2:W3:Y:S02]  /*c380*/  SYNCS.PHASECHK.TRANS64.TRYWAIT P0, [R3+URZ+0x30], R0 ;  /* 0x00003000030075a7 */ /* 0x0044e400080011ff */
[----:B---3--:R-:W-:Y:S05]  /*c390*/  @!P0 NANOSLEEP.SYNCS 0x989680 ;  /* 0x009896800000895d */ /* 0x008fea0003900000 */
[----:B------:R-:W3:Y:S02]  /*c3a0*/  @!P0 SYNCS.PHASECHK.TRANS64 P0, [R3+URZ+0x30], R0 ;  /* 0x00003000030085a7 */ /* 0x000ee400080010ff */
[----:B---3--:R-:W-:Y:S05]  /*c3b0*/  @!P0 BRA `(.L_x_136) ;  /* 0xfffffffc00f08947 */ /* 0x008fea000383ffff */
[----:B------:R-:W-:Y:S05]  /*c3c0*/  BRA `(.L_x_135) ;  /* 0xffffffdc00887947 */ /* 0x000fea000383ffff */
        .weak           $__internal_0_$__cuda_sm10x_tcgen05_guardrail_trap_col_being_dealloced_not_returned_by_alloc
        .type           $__internal_0_$__cuda_sm10x_tcgen05_guardrail_trap_col_being_dealloced_not_returned_by_alloc,@function
        .size           $__internal_0_$__cuda_sm10x_tcgen05_guardrail_trap_col_being_dealloced_not_returned_by_alloc,($__internal_1_$__cuda_sm10x_tcgen05_guardrail_trap_phase_invalid_during_alloc - $__internal_0_$__cuda_sm10x_tcgen05_guardrail_trap_col_being_dealloced_not_returned_by_alloc)
$__internal_0_$__cuda_sm10x_tcgen05_guardrail_trap_col_being_dealloced_not_returned_by_alloc:
[----:B------:R-:W-:Y:S05]  /*c3d0*/  BPT.TRAP 0x1 ;  /* 0x000000040000795c */ /* 0x000fea0000300000 */
[----:B------:R-:W-:-:S04]  /*c3e0*/  HFMA2 R3, -RZ, RZ, 0, 0 ;  /* 0x00000000ff037431 */ /* 0x000fc800000001ff */
[----:B------:R-:W-:Y:S05]  /*c3f0*/  RET.REL.NODEC R2 `(_ZN7cutlass13device_kernelINS_4gemm6kernel13GemmUniversalIN4cute5tupleIJiiiiEEENS1_10collective13CollectiveMmaINS1_35MainloopSm100TmaUmmaWarpSpecializedILi3ELi2ELi2ENS5_IJNS4_1CILi2EEESB_NSA_ILi1EEEEEEEENS5_IJNSA_ILi256EEESF_NSA_ILi32EEEEEENS_10bfloat16_tENS5_IJlSC_lEEESI_SJ_NS4_8TiledMMAINS4_8MMA_AtomIJNS4_26SM100_MMA_F16BF16_2x1SM_SSISI_SI_fLi256ELi256ELNS4_4UMMA5MajorE0ELSO_0ELNSN_7ScaleInE0ELSP_0EEEEEENS4_6LayoutINS5_IJSC_SC_SC_EEENS5_IJNSA_ILi0EEESU_SU_EEEEENS5_IJNS4_10UnderscoreESX_SX_EEEEENS4_28SM100_TMA_2SM_LOAD_MULTICASTENS4_14ComposedLayoutINS4_7SwizzleILi2ELi4ELi3EEENS4_18smem_ptr_flag_bitsILi16EEENSS_INS5_IJNSA_ILi8EEESG_EEENS5_IJSG_SC_EEEEEEEvNS4_8identityENS4_18SM100_TMA_2SM_LOADES1A_vS1B_EENS_8epilogue10collective18CollectiveEpilogueINS1E_23Sm100TmaWarpSpecializedILi4ELi2ELi64ELb1ELb0EEEJNS5_IJNSA_ILi128EEESF_SG_EEENS5_IJNSS_IS1J_SC_EENSS_INSA_ILi64EEESC_EEEEESI_SJ_SI_SJ_NS1E_6fusion15FusionCallbacksIS1I_NS1P_17LinearCombinationISI_fSI_fLNS_15FloatRoundStyleE2EEES1K_S1O_JEEENS4_5SM1004TMEM4LOAD26SM100_TMEM_LOAD_32dp32b64xENS4_13SM90_TMA_LOADENS11_INS12_ILi3ELi4ELi3EEES15_NSS_INS5_IJS16_S1M_EEENS5_IJS1M_SC_EEEEEEENS4_39AutoVectorizingCopyWithAssumedAlignmentILi128EEENS4_14SM90_TMA_STOREES24_S26_S26_EEEvvEEEEvNT_6ParamsE) ;  /* 0xffffff3c02007950 */ /* 0x000fea0003c3ffff */
        .weak           $__internal_1_$__cuda_sm10x_tcgen05_guardrail_trap_phase_invalid_during_alloc
        .type           $__internal_1_$__cuda_sm10x_tcgen05_guardrail_trap_phase_invalid_during_alloc,@function
        .size           $__internal_1_$__cuda_sm10x_tcgen05_guardrail_trap_phase_invalid_during_alloc,($__internal_2_$__cuda_sm10x_tcgen05_guardrail_trap_unallocated_columns_being_dealloced - $__internal_1_$__cuda_sm10x_tcgen05_guardrail_trap_phase_invalid_during_alloc)
$__internal_1_$__cuda_sm10x_tcgen05_guardrail_trap_phase_invalid_during_alloc:
[----:B------:R-:W-:Y:S05]  /*c400*/  BPT.TRAP 0x1 ;  /* 0x000000040000795c */ /* 0x000fea0000300000 */
[----:B------:R-:W-:-:S04]  /*c410*/  MOV R5, 0x0 ;  /* 0x0000000000057802 */ /* 0x000fc80000000f00 */
[----:B------:R-:W-:Y:S05]  /*c420*/  RET.REL.NODEC R4 `(_ZN7cutlass13device_kernelINS_4gemm6kernel13GemmUniversalIN4cute5tupleIJiiiiEEENS1_10collective13CollectiveMmaINS1_35MainloopSm100TmaUmmaWarpSpecializedILi3ELi2ELi2ENS5_IJNS4_1CILi2EEESB_NSA_ILi1EEEEEEEENS5_IJNSA_ILi256EEESF_NSA_ILi32EEEEEENS_10bfloat16_tENS5_IJlSC_lEEESI_SJ_NS4_8TiledMMAINS4_8MMA_AtomIJNS4_26SM100_MMA_F16BF16_2x1SM_SSISI_SI_fLi256ELi256ELNS4_4UMMA5MajorE0ELSO_0ELNSN_7ScaleInE0ELSP_0EEEEEENS4_6LayoutINS5_IJSC_SC_SC_EEENS5_IJNSA_ILi0EEESU_SU_EEEEENS5_IJNS4_10UnderscoreESX_SX_EEEEENS4_28SM100_TMA_2SM_LOAD_MULTICASTENS4_14ComposedLayoutINS4_7SwizzleILi2ELi4ELi3EEENS4_18smem_ptr_flag_bitsILi16EEENSS_INS5_IJNSA_ILi8EEESG_EEENS5_IJSG_SC_EEEEEEEvNS4_8identityENS4_18SM100_TMA_2SM_LOADES1A_vS1B_EENS_8epilogue10collective18CollectiveEpilogueINS1E_23Sm100TmaWarpSpecializedILi4ELi2ELi64ELb1ELb0EEEJNS5_IJNSA_ILi128EEESF_SG_EEENS5_IJNSS_IS1J_SC_EENSS_INSA_ILi64EEESC_EEEEESI_SJ_SI_SJ_NS1E_6fusion15FusionCallbacksIS1I_NS1P_17LinearCombinationISI_fSI_fLNS_15FloatRoundStyleE2EEES1K_S1O_JEEENS4_5SM1004TMEM4LOAD26SM100_TMEM_LOAD_32dp32b64xENS4_13SM90_TMA_LOADENS11_INS12_ILi3ELi4ELi3EEES15_NSS_INS5_IJS16_S1M_EEENS5_IJS1M_SC_EEEEEEENS4_39AutoVectorizingCopyWithAssumedAlignmentILi128EEENS4_14SM90_TMA_STOREES24_S26_S26_EEEvvEEEEvNT_6ParamsE) ;  /* 0xffffff3804f47950 */ /* 0x000fea0003c3ffff */
        .weak           $__internal_2_$__cuda_sm10x_tcgen05_guardrail_trap_unallocated_columns_being_dealloced
        .type           $__internal_2_$__cuda_sm10x_tcgen05_guardrail_trap_unallocated_columns_being_dealloced,@function
        .size           $__internal_2_$__cuda_sm10x_tcgen05_guardrail_trap_unallocated_columns_being_dealloced,(.L_x_188 - $__internal_2_$__cuda_sm10x_tcgen05_guardrail_trap_unallocated_columns_being_dealloced)
$__internal_2_$__cuda_sm10x_tcgen05_guardrail_trap_unallocated_columns_being_dealloced:
[----:B------:R-:W-:Y:S05]  /*c430*/  BPT.TRAP 0x1 ;  /* 0x000000040000795c */ /* 0x000fea0000300000 */
[----:B------:R-:W-:-:S04]  /*c440*/  HFMA2 R3, -RZ, RZ, 0, 0 ;  /* 0x00000000ff037431 */ /* 0x000fc800000001ff */
[----:B------:R-:W-:Y:S05]  /*c450*/  RET.REL.NODEC R2 `(_ZN7cutlass13device_kernelINS_4gemm6kernel13GemmUniversalIN4cute5tupleIJiiiiEEENS1_10collective13CollectiveMmaINS1_35MainloopSm100TmaUmmaWarpSpecializedILi3ELi2ELi2ENS5_IJNS4_1CILi2EEESB_NSA_ILi1EEEEEEEENS5_IJNSA_ILi256EEESF_NSA_ILi32EEEEEENS_10bfloat16_tENS5_IJlSC_lEEESI_SJ_NS4_8TiledMMAINS4_8MMA_AtomIJNS4_26SM100_MMA_F16BF16_2x1SM_SSISI_SI_fLi256ELi256ELNS4_4UMMA5MajorE0ELSO_0ELNSN_7ScaleInE0ELSP_0EEEEEENS4_6LayoutINS5_IJSC_SC_SC_EEENS5_IJNSA_ILi0EEESU_SU_EEEEENS5_IJNS4_10UnderscoreESX_SX_EEEEENS4_28SM100_TMA_2SM_LOAD_MULTICASTENS4_14ComposedLayoutINS4_7SwizzleILi2ELi4ELi3EEENS4_18smem_ptr_flag_bitsILi16EEENSS_INS5_IJNSA_ILi8EEESG_EEENS5_IJSG_SC_EEEEEEEvNS4_8identityENS4_18SM100_TMA_2SM_LOADES1A_vS1B_EENS_8epilogue10collective18CollectiveEpilogueINS1E_23Sm100TmaWarpSpecializedILi4ELi2ELi64ELb1ELb0EEEJNS5_IJNSA_ILi128EEESF_SG_EEENS5_IJNSS_IS1J_SC_EENSS_INSA_ILi64EEESC_EEEEESI_SJ_SI_SJ_NS1E_6fusion15FusionCallbacksIS1I_NS1P_17LinearCombinationISI_fSI_fLNS_15FloatRoundStyleE2EEES1K_S1O_JEEENS4_5SM1004TMEM4LOAD26SM100_TMEM_LOAD_32dp32b64xENS4_13SM90_TMA_LOADENS11_INS12_ILi3ELi4ELi3EEES15_NSS_INS5_IJS16_S1M_EEENS5_IJS1M_SC_EEEEEEENS4_39AutoVectorizingCopyWithAssumedAlignmentILi128EEENS4_14SM90_TMA_STOREES24_S26_S26_EEEvvEEEEvNT_6ParamsE) ;  /* 0xffffff3802e87950 */ /* 0x000fea0003c3ffff */
.L_x_187:
[----:B------:R-:W-:-:S00]  /*c460*/  BRA `(.L_x_187) ;  /* 0xfffffffc00fc7947 */ /* 0x000fc0000383ffff */
[----:B------:R-:W-:-:S00]  /*c470*/  NOP ;  /* 0x0000000000007918 */ /* 0x000fc00000000000 */
        /* <DEDUP_REMOVED lines=8> */
.L_x_188:


//--------------------- .nv.global.init           --------------------------
	.section	.nv.global.init,"aw",@progbits
.nv.global.init:
	.type		$str$27,@object
	.size		$str$27,($str$28 - $str$27)
$str$27:
        /*0000*/ 	.byte	0x28, 0x61, 0x64, 0x64, 0x72, 0x65, 0x73, 0x73, 0x20, 0x26, 0x20, 0x6d, 0x61, 0x73, 0x6b, 0x29
        /*0010*/ 	.byte	0x20, 0x3d, 0x3d, 0x20, 0x30, 0x00
	.type		$str$28,@object
	.size		$str$28,($str$26 - $str$28)
$str$28:
        /*0016*/ 	.byte	0x2f, 0x74, 0x6d, 0x70, 0x2f, 0x63, 0x75, 0x74, 0x6c, 0x61, 0x73, 0x73, 0x5f, 0x73, 0x77, 0x65
        /*0026*/ 	.byte	0x65, 0x70, 0x5f, 0x73, 0x72, 0x63, 0x2f, 0x69, 0x6e, 0x63, 0x6c, 0x75, 0x64, 0x65, 0x2f, 0x63
        /*0036*/ 	.byte	0x75, 0x74, 0x65, 0x2f, 0x70, 0x6f, 0x69, 0x6e, 0x74, 0x65, 0x72, 0x5f, 0x66, 0x6c, 0x61, 0x67
        /*0046*/ 	.byte	0x67, 0x65, 0x64, 0x2e, 0x68, 0x70, 0x70, 0x00
	.type		$str$26,@object
	.size		$str$26,($str$25 - $str$26)
$str$26:
        /*004e*/ 	.byte	0x2f, 0x74, 0x6d, 0x70, 0x2f, 0x63, 0x75, 0x74, 0x6c, 0x61, 0x73, 0x73, 0x5f, 0x73, 0x77, 0x65
        /*005e*/ 	.byte	0x65, 0x70, 0x5f, 0x73, 0x72, 0x63, 0x2f, 0x69, 0x6e, 0x63, 0x6c, 0x75, 0x64, 0x65, 0x2f, 0x63
        /*006e*/ 	.byte	0x75, 0x74, 0x65, 0x2f, 0x61, 0x74, 0x6f, 0x6d, 0x2f, 0x63, 0x6f, 0x70, 0x79, 0x5f, 0x74, 0x72
        /*007e*/ 	.byte	0x61, 0x69, 0x74, 0x73, 0x5f, 0x73, 0x6d, 0x31, 0x30, 0x30, 0x2e, 0x68, 0x70, 0x70, 0x00
	.type		$str$25,@object
	.size		$str$25,(__unnamed_1 - $str$25)
$str$25:
        /*008d*/ 	.byte	0x28, 0x28, 0x75, 0x69, 0x6e, 0x74, 0x33, 0x32, 0x5f, 0x74, 0x28, 0x74, 0x68, 0x72, 0x65, 0x61
        /*009d*/ 	.byte	0x64, 0x49, 0x64, 0x78, 0x2e, 0x78, 0x29, 0x20, 0x2f, 0x20, 0x33, 0x32, 0x29, 0x20, 0x25, 0x20
        /*00ad*/ 	.byte	0x34, 0x29, 0x20, 0x3d, 0x3d, 0x20, 0x28, 0x28, 0x28, 0x74, 0x6d, 0x65, 0x6d, 0x5f, 0x61, 0x64
        /*00bd*/ 	.byte	0x64, 0x72, 0x20, 0x3e, 0x3e, 0x20, 0x31, 0x36, 0x29, 0x20, 0x2f, 0x20, 0x33, 0x32, 0x29, 0x20
        /*00cd*/ 	.byte	0x25, 0x20, 0x34, 0x29, 0x00
	.type		__unnamed_1,@object
	.size		__unnamed_1,(__unnamed_2 - __unnamed_1)
__unnamed_1:
        /*00d2*/ 	.byte	0x61, 0x75, 0x74, 0x6f, 0x20, 0x63, 0x75, 0x74, 0x65, 0x3a, 0x3a, 0x61, 0x73, 0x5f, 0x70, 0x6f
        /* <DEDUP_REMOVED lines=24> */
        /*0262*/ 	.byte	0x38, 0x31, 0x39, 0x32, 0x3e, 0x3e, 0x3e, 0x3e, 0x5d, 0x00
	.type		__unnamed_2,@object
	.size		__unnamed_2,(.L_2 - __unnamed_2)
__unnamed_2:
        /* <DEDUP_REMOVED lines=43> */
        /*051c*/ 	.byte	0x74, 0x65, 0x3a, 0x3a, 0x43, 0x3c, 0x30, 0x3e, 0x3e, 0x3e, 0x3e, 0x5d, 0x00
.L_2:


//--------------------- .nv.shared._ZN7cutlass13device_kernelINS_4gemm6kernel13GemmUniversalIN4cute5tupleIJiiiiEEENS1_10collective13CollectiveMmaINS1_35MainloopSm100TmaUmmaWarpSpecializedILi3ELi2ELi2ENS5_IJNS4_1CILi2EEESB_NSA_ILi1EEEEEEEENS5_IJNSA_ILi256EEESF_NSA_ILi32EEEEEENS_10bfloat16_tENS5_IJlSC_lEEESI_SJ_NS4_8TiledMMAINS4_8MMA_AtomIJNS4_26SM100_MMA_F16BF16_2x1SM_SSISI_SI_fLi256ELi256ELNS4_4UMMA5MajorE0ELSO_0ELNSN_7ScaleInE0ELSP_0EEEEEENS4_6LayoutINS5_IJSC_SC_SC_EEENS5_IJNSA_ILi0EEESU_SU_EEEEENS5_IJNS4_10UnderscoreESX_SX_EEEEENS4_28SM100_TMA_2SM_LOAD_MULTICASTENS4_14ComposedLayoutINS4_7SwizzleILi2ELi4ELi3EEENS4_18smem_ptr_flag_bitsILi16EEENSS_INS5_IJNSA_ILi8EEESG_EEENS5_IJSG_SC_EEEEEEEvNS4_8identityENS4_18SM100_TMA_2SM_LOADES1A_vS1B_EENS_8epilogue10collective18CollectiveEpilogueINS1E_23Sm100TmaWarpSpecializedILi4ELi2ELi64ELb1ELb0EEEJNS5_IJNSA_ILi128EEESF_SG_EEENS5_IJNSS_IS1J_SC_EENSS_INSA_ILi64EEESC_EEEEESI_SJ_SI_SJ_NS1E_6fusion15FusionCallbacksIS1I_NS1P_17LinearCombinationISI_fSI_fLNS_15FloatRoundStyleE2EEES1K_S1O_JEEENS4_5SM1004TMEM4LOAD26SM100_TMEM_LOAD_32dp32b64xENS4_13SM90_TMA_LOADENS11_INS12_ILi3ELi4ELi3EEES15_NSS_INS5_IJS16_S1M_EEENS5_IJS1M_SC_EEEEEEENS4_39AutoVectorizingCopyWithAssumedAlignmentILi128EEENS4_14SM90_TMA_STOREES24_S26_S26_EEEvvEEEEvNT_6ParamsE --------------------------
	.section	.nv.shared._ZN7cutlass13device_kernelINS_4gemm6kernel13GemmUniversalIN4cute5tupleIJiiiiEEENS1_10collective13CollectiveMmaINS1_35MainloopSm100TmaUmmaWarpSpecializedILi3ELi2ELi2ENS5_IJNS4_1CILi2EEESB_NSA_ILi1EEEEEEEENS5_IJNSA_ILi256EEESF_NSA_ILi32EEEEEENS_10bfloat16_tENS5_IJlSC_lEEESI_SJ_NS4_8TiledMMAINS4_8MMA_AtomIJNS4_26SM100_MMA_F16BF16_2x1SM_SSISI_SI_fLi256ELi256ELNS4_4UMMA5MajorE0ELSO_0ELNSN_7ScaleInE0ELSP_0EEEEEENS4_6LayoutINS5_IJSC_SC_SC_EEENS5_IJNSA_ILi0EEESU_SU_EEEEENS5_IJNS4_10UnderscoreESX_SX_EEEEENS4_28SM100_TMA_2SM_LOAD_MULTICASTENS4_14ComposedLayoutINS4_7SwizzleILi2ELi4ELi3EEENS4_18smem_ptr_flag_bitsILi16EEENSS_INS5_IJNSA_ILi8EEESG_EEENS5_IJSG_SC_EEEEEEEvNS4_8identityENS4_18SM100_TMA_2SM_LOADES1A_vS1B_EENS_8epilogue10collective18CollectiveEpilogueINS1E_23Sm100TmaWarpSpecializedILi4ELi2ELi64ELb1ELb0EEEJNS5_IJNSA_ILi128EEESF_SG_EEENS5_IJNSS_IS1J_SC_EENSS_INSA_ILi64EEESC_EEEEESI_SJ_SI_SJ_NS1E_6fusion15FusionCallbacksIS1I_NS1P_17LinearCombinationISI_fSI_fLNS_15FloatRoundStyleE2EEES1K_S1O_JEEENS4_5SM1004TMEM4LOAD26SM100_TMEM_LOAD_32dp32b64xENS4_13SM90_TMA_LOADENS11_INS12_ILi3ELi4ELi3EEES15_NSS_INS5_IJS16_S1M_EEENS5_IJS1M_SC_EEEEEEENS4_39AutoVectorizingCopyWithAssumedAlignmentILi128EEENS4_14SM90_TMA_STOREES24_S26_S26_EEEvvEEEEvNT_6ParamsE,"aw",@nobits
	.sectionflags	@""
	.align	16
	.zero		1024


//--------------------- .nv.shared.reserved.0     --------------------------
	.section	.nv.shared.reserved.0,"aw",@nobits
	.weak		__nv_reservedSMEM_offset_0_alias
	.size		__nv_reservedSMEM_offset_0_alias, 0, 64
	.other		__nv_reservedSMEM_offset_0_alias,@"STO_CUDA_RESERVED_SHARED STV_DEFAULT"
__nv_reservedSMEM_offset_0_alias:
	.zero		0
.nv.shared.reserved.0:
	.zero		64
	.weak		__nv_reservedSMEM_tcgen05_partition
	.type		__nv_reservedSMEM_tcgen05_partition,@object
	.size		__nv_reservedSMEM_tcgen05_partition,(.L_0 - __nv_reservedSMEM_tcgen05_partition)
__nv_reservedSMEM_tcgen05_partition:
	.zero		32
.L_0:


//--------------------- .nv.global                --------------------------
	.section	.nv.global,"aw",@nobits
.nv.global:
	.type		_ZN39_INTERNAL_1b152df1_4_k_cu_fafad269_81684cute1_E,@object
	.size		_ZN39_INTERNAL_1b152df1_4_k_cu_fafad269_81684cute1_E,(_ZN39_INTERNAL_1b152df1_4_k_cu_fafad269_81684cuda3std3__45__cpo6cbeginE - _ZN39_INTERNAL_1b152df1_4_k_cu_fafad269_81684cute1_E)
_ZN39_INTERNAL_1b152df1_4_k_cu_fafad269_81684cute1_E:
	.zero		1
	.type		_ZN39_INTERNAL_1b152df1_4_k_cu_fafad269_81684cuda3std3__45__cpo6cbeginE,@object
	.size		_ZN39_INTERNAL_1b152df1_4_k_cu_fafad269_81684cuda3std3__45__cpo6cbeginE,(_ZN39_INTERNAL_1b152df1_4_k_cu_fafad269_81684cuda3std3__48in_placeE - _ZN39_INTERNAL_1b152df1_4_k_cu_fafad269_81684cuda3std3__45__cpo6cbeginE)
_ZN39_INTERNAL_1b152df1_4_k_cu_fafad269_81684cuda3std3__45__cpo6cbeginE:
	.zero		1
	.type		_ZN39_INTERNAL_1b152df1_4_k_cu_fafad269_81684cuda3std3__48in_placeE,@object
	.size		_ZN39_INTERNAL_1b152df1_4_k_cu_fafad269_81684cuda3std3__48in_placeE,(_ZN39_INTERNAL_1b152df1_4_k_cu_fafad269_81684cuda3std6ranges3__45__cpo9iter_moveE - _ZN39_INTERNAL_1b152df1_4_k_cu_fafad269_81684cuda3std3__48in_placeE)
_ZN39_INTERNAL_1b152df1_4_k_cu_fafad269_81684cuda3std3__48in_placeE:
	.zero		1
	.type		_ZN39_INTERNAL_1b152df1_4_k_cu_fafad269_81684cuda3std6ranges3__45__cpo9iter_moveE,@object
	.size		_ZN39_INTERNAL_1b152df1_4_k_cu_fafad269_81684cuda3std6ranges3__45__cpo9iter_moveE,(_ZN39_INTERNAL_1b152df1_4_k_cu_fafad269_81684cuda3std3__45__cpo5beginE - _ZN39_INTERNAL_1b152df1_4_k_cu_fafad269_81684cuda3std6ranges3__45__cpo9iter_moveE)
_ZN39_INTERNAL_1b152df1_4_k_cu_fafad269_81684cuda3std6ranges3__45__cpo9iter_moveE:
	.zero		1
	.type		_ZN39_INTERNAL_1b152df1_4_k_cu_fafad269_81684cuda3std3__45__cpo5beginE,@object
	.size		_ZN39_INTERNAL_1b152df1_4_k_cu_fafad269_81684cuda3std3__45__cpo5beginE,(_ZN39_INTERNAL_1b152df1_4_k_cu_fafad269_81684cuda3std3__441_GLOBAL__N__1b152df1_4_k_cu_fafad269_81686ignoreE - _ZN39_INTERNAL_1b152df1_4_k_cu_fafad269_81684cuda3std3__45__cpo5beginE)
_ZN39_INTERNAL_1b152df1_4_k_cu_fafad269_81684cuda3std3__45__cpo5beginE:
	.zero		1
	.type		_ZN39_INTERNAL_1b152df1_4_k_cu_fafad269_81684cuda3std3__441_GLOBAL__N__1b152df1_4_k_cu_fafad269_81686ignoreE,@object
	.size		_ZN39_INTERNAL_1b152df1_4_k_cu_fafad269_81684cuda3std3__441_GLOBAL__N__1b152df1_4_k_cu_fafad269_81686ignoreE,(_ZN39_INTERNAL_1b152df1_4_k_cu_fafad269_81684cute7productE - _ZN39_INTERNAL_1b152df1_4_k_cu_fafad269_81684cuda3std3__441_GLOBAL__N__1b152df1_4_k_cu_fafad269_81686ignoreE)
_ZN39_INTERNAL_1b152df1_4_k_cu_fafad269_81684cuda3std3__441_GLOBAL__N__1b152df1_4_k_cu_fafad269_81686ignoreE:
	.zero		1
	.type		_ZN39_INTERNAL_1b152df1_4_k_cu_fafad269_81684cute7productE,@object
	.size		_ZN39_INTERNAL_1b152df1_4_k_cu_fafad269_81684cute7productE,(_ZN39_INTERNAL_1b152df1_4_k_cu_fafad269_81684cuda3std3__45__cpo3endE - _ZN39_INTERNAL_1b152df1_4_k_cu_fafad269_81684cute7productE)
_ZN39_INTERNAL_1b152df1_4_k_cu_fafad269_81684cute7productE:
	.zero		1
	.type		_ZN39_INTERNAL_1b152df1_4_k_cu_fafad269_81684cuda3std3__45__cpo3endE,@object
	.size		_ZN39_INTERNAL_1b152df1_4_k_cu_fafad269_81684cuda3std3__45__cpo3endE,(_ZN39_INTERNAL_1b152df1_4_k_cu_fafad269_81684cuda3std3__419piecewise_constructE - _ZN39_INTERNAL_1b152df1_4_k_cu_fafad269_81684cuda3std3__45__cpo3endE)
_ZN39_INTERNAL_1b152df1_4_k_cu_fafad269_81684cuda3std3__45__cpo3endE:
	.zero		1
	.type		_ZN39_INTERNAL_1b152df1_4_k_cu_fafad269_81684cuda3std3__419piecewise_constructE,@object
	.size		_ZN39_INTERNAL_1b152df1_4_k_cu_fafad269_81684cuda3std3__419piecewise_constructE,(_ZN39_INTERNAL_1b152df1_4_k_cu_fafad269_81684cuda3std3__45__cpo4cendE - _ZN39_INTERNAL_1b152df1_4_k_cu_fafad269_81684cuda3std3__419piecewise_constructE)
_ZN39_INTERNAL_1b152df1_4_k_cu_fafad269_81684cuda3std3__419piecewise_constructE:
	.zero		1
	.type		_ZN39_INTERNAL_1b152df1_4_k_cu_fafad269_81684cuda3std3__45__cpo4cendE,@object
	.size		_ZN39_INTERNAL_1b152df1_4_k_cu_fafad269_81684cuda3std3__45__cpo4cendE,(_ZN39_INTERNAL_1b152df1_4_k_cu_fafad269_81684cuda3std6ranges3__45__cpo4swapE - _ZN39_INTERNAL_1b152df1_4_k_cu_fafad269_81684cuda3std3__45__cpo4cendE)
_ZN39_INTERNAL_1b152df1_4_k_cu_fafad269_81684cuda3std3__45__cpo4cendE:
	.zero		1
	.type		_ZN39_INTERNAL_1b152df1_4_k_cu_fafad269_81684cuda3std6ranges3__45__cpo4swapE,@object
	.size		_ZN39_INTERNAL_1b152df1_4_k_cu_fafad269_81684cuda3std6ranges3__45__cpo4swapE,(.L_10 - _ZN39_INTERNAL_1b152df1_4_k_cu_fafad269_81684cuda3std6ranges3__45__cpo4swapE)
_ZN39_INTERNAL_1b152df1_4_k_cu_fafad269_81684cuda3std6ranges3__45__cpo4swapE:
	.zero		1
.L_10:


//--------------------- .nv.constant0._ZN7cutlass13device_kernelINS_4gemm6kernel13GemmUniversalIN4cute5tupleIJiiiiEEENS1_10collective13CollectiveMmaINS1_35MainloopSm100TmaUmmaWarpSpecializedILi3ELi2ELi2ENS5_IJNS4_1CILi2EEESB_NSA_ILi1EEEEEEEENS5_IJNSA_ILi256EEESF_NSA_ILi32EEEEEENS_10bfloat16_tENS5_IJlSC_lEEESI_SJ_NS4_8TiledMMAINS4_8MMA_AtomIJNS4_26SM100_MMA_F16BF16_2x1SM_SSISI_SI_fLi256ELi256ELNS4_4UMMA5MajorE0ELSO_0ELNSN_7ScaleInE0ELSP_0EEEEEENS4_6LayoutINS5_IJSC_SC_SC_EEENS5_IJNSA_ILi0EEESU_SU_EEEEENS5_IJNS4_10UnderscoreESX_SX_EEEEENS4_28SM100_TMA_2SM_LOAD_MULTICASTENS4_14ComposedLayoutINS4_7SwizzleILi2ELi4ELi3EEENS4_18smem_ptr_flag_bitsILi16EEENSS_INS5_IJNSA_ILi8EEESG_EEENS5_IJSG_SC_EEEEEEEvNS4_8identityENS4_18SM100_TMA_2SM_LOADES1A_vS1B_EENS_8epilogue10collective18CollectiveEpilogueINS1E_23Sm100TmaWarpSpecializedILi4ELi2ELi64ELb1ELb0EEEJNS5_IJNSA_ILi128EEESF_SG_EEENS5_IJNSS_IS1J_SC_EENSS_INSA_ILi64EEESC_EEEEESI_SJ_SI_SJ_NS1E_6fusion15FusionCallbacksIS1I_NS1P_17LinearCombinationISI_fSI_fLNS_15FloatRoundStyleE2EEES1K_S1O_JEEENS4_5SM1004TMEM4LOAD26SM100_TMEM_LOAD_32dp32b64xENS4_13SM90_TMA_LOADENS11_INS12_ILi3ELi4ELi3EEES15_NSS_INS5_IJS16_S1M_EEENS5_IJS1M_SC_EEEEEEENS4_39AutoVectorizingCopyWithAssumedAlignmentILi128EEENS4_14SM90_TMA_STOREES24_S26_S26_EEEvvEEEEvNT_6ParamsE --------------------------
	.section	.nv.constant0._ZN7cutlass13device_kernelINS_4gemm6kernel13GemmUniversalIN4cute5tupleIJiiiiEEENS1_10collective13CollectiveMmaINS1_35MainloopSm100TmaUmmaWarpSpecializedILi3ELi2ELi2ENS5_IJNS4_1CILi2EEESB_NSA_ILi1EEEEEEEENS5_IJNSA_ILi256EEESF_NSA_ILi32EEEEEENS_10bfloat16_tENS5_IJlSC_lEEESI_SJ_NS4_8TiledMMAINS4_8MMA_AtomIJNS4_26SM100_MMA_F16BF16_2x1SM_SSISI_SI_fLi256ELi256ELNS4_4UMMA5MajorE0ELSO_0ELNSN_7ScaleInE0ELSP_0EEEEEENS4_6LayoutINS5_IJSC_SC_SC_EEENS5_IJNSA_ILi0EEESU_SU_EEEEENS5_IJNS4_10UnderscoreESX_SX_EEEEENS4_28SM100_TMA_2SM_LOAD_MULTICASTENS4_14ComposedLayoutINS4_7SwizzleILi2ELi4ELi3EEENS4_18smem_ptr_flag_bitsILi16EEENSS_INS5_IJNSA_ILi8EEESG_EEENS5_IJSG_SC_EEEEEEEvNS4_8identityENS4_18SM100_TMA_2SM_LOADES1A_vS1B_EENS_8epilogue10collective18CollectiveEpilogueINS1E_23Sm100TmaWarpSpecializedILi4ELi2ELi64ELb1ELb0EEEJNS5_IJNSA_ILi128EEESF_SG_EEENS5_IJNSS_IS1J_SC_EENSS_INSA_ILi64EEESC_EEEEESI_SJ_SI_SJ_NS1E_6fusion15FusionCallbacksIS1I_NS1P_17LinearCombinationISI_fSI_fLNS_15FloatRoundStyleE2EEES1K_S1O_JEEENS4_5SM1004TMEM4LOAD26SM100_TMEM_LOAD_32dp32b64xENS4_13SM90_TMA_LOADENS11_INS12_ILi3ELi4ELi3EEES15_NSS_INS5_IJS16_S1M_EEENS5_IJS1M_SC_EEEEEEENS4_39AutoVectorizingCopyWithAssumedAlignmentILi128EEENS4_14SM90_TMA_STOREES24_S26_S26_EEEvvEEEEvNT_6ParamsE,"a",@progbits
	.sectionflags	@""
	.align	4
.nv.constant0._ZN7cutlass13device_kernelINS_4gemm6kernel13GemmUniversalIN4cute5tupleIJiiiiEEENS1_10collective13CollectiveMmaINS1_35MainloopSm100TmaUmmaWarpSpecializedILi3ELi2ELi2ENS5_IJNS4_1CILi2EEESB_NSA_ILi1EEEEEEEENS5_IJNSA_ILi256EEESF_NSA_ILi32EEEEEENS_10bfloat16_tENS5_IJlSC_lEEESI_SJ_NS4_8TiledMMAINS4_8MMA_AtomIJNS4_26SM100_MMA_F16BF16_2x1SM_SSISI_SI_fLi256ELi256ELNS4_4UMMA5MajorE0ELSO_0ELNSN_7ScaleInE0ELSP_0EEEEEENS4_6LayoutINS5_IJSC_SC_SC_EEENS5_IJNSA_ILi0EEESU_SU_EEEEENS5_IJNS4_10UnderscoreESX_SX_EEEEENS4_28SM100_TMA_2SM_LOAD_MULTICASTENS4_14ComposedLayoutINS4_7SwizzleILi2ELi4ELi3EEENS4_18smem_ptr_flag_bitsILi16EEENSS_INS5_IJNSA_ILi8EEESG_EEENS5_IJSG_SC_EEEEEEEvNS4_8identityENS4_18SM100_TMA_2SM_LOADES1A_vS1B_EENS_8epilogue10collective18CollectiveEpilogueINS1E_23Sm100TmaWarpSpecializedILi4ELi2ELi64ELb1ELb0EEEJNS5_IJNSA_ILi128EEESF_SG_EEENS5_IJNSS_IS1J_SC_EENSS_INSA_ILi64EEESC_EEEEESI_SJ_SI_SJ_NS1E_6fusion15FusionCallbacksIS1I_NS1P_17LinearCombinationISI_fSI_fLNS_15FloatRoundStyleE2EEES1K_S1O_JEEENS4_5SM1004TMEM4LOAD26SM100_TMEM_LOAD_32dp32b64xENS4_13SM90_TMA_LOADENS11_INS12_ILi3ELi4ELi3EEES15_NSS_INS5_IJS16_S1M_EEENS5_IJS1M_SC_EEEEEEENS4_39AutoVectorizingCopyWithAssumedAlignmentILi128EEENS4_14SM90_TMA_STOREES24_S26_S26_EEEvvEEEEvNT_6ParamsE:
	.zero		2944


//--------------------- SYMBOLS --------------------------

	.type		.nv.reservedSmem.offset0,@object
	.size		.nv.reservedSmem.offset0,0x4
	.type		.nv.reservedSmem.cap,@object
	.size		.nv.reservedSmem.cap,0x4
	.type		__assertfail,@function
